//
// Generated by NVIDIA NVVM Compiler
//
// Compiler Build ID: CL-36424714
// Cuda compilation tools, release 13.0, V13.0.88
// Based on NVVM 20.0.0
//

.version 9.0
.target sm_100
.address_size 64

	// .globl	_Z15decisionKernel1PfS_S_fffi
.func  (.param .b64 func_retval0) __internal_accurate_pow
(
	.param .b64 __internal_accurate_pow_param_0
)
;
// _ZZ15decisionKernel1PfS_S_fffiE3u_s has been demoted
// _ZZ15decisionKernel2PfS_S_ffffiE6delu_s has been demoted
// _ZZ15decisionKernel2PfS_S_ffffiE7delua_s has been demoted
// _ZZN3cub18CUB_300001_SM_10006detail6reduce28DeviceReduceSingleTileKernelINS2_10policy_hubIfjN4cuda3__47maximumIvEEE10Policy1000EPfSB_jS8_ffNS5_3std3__410__identityEEEvT0_T1_T2_T3_T4_T6_E12temp_storage has been demoted
// _ZZN3cub18CUB_300001_SM_10006detail6reduce18DeviceReduceKernelINS2_10policy_hubIfjN4cuda3__47maximumIvEEE10Policy1000EPfjS8_fNS5_3std3__410__identityEEEvT0_PT3_T1_NS0_13GridEvenShareISI_EET2_T4_E12temp_storage has been demoted
// _ZZN3cub18CUB_300001_SM_10006detail6reduce28DeviceReduceSingleTileKernelINS2_10policy_hubIfjN4cuda3__47maximumIvEEE10Policy1000EPfSB_iS8_ffNS5_3std3__410__identityEEEvT0_T1_T2_T3_T4_T6_E12temp_storage has been demoted
.global .align 1 .b8 _ZN34_INTERNAL_1576ef21_4_k_cu_dce3f8764cuda3std3__45__cpo5beginE[1];
.global .align 1 .b8 _ZN34_INTERNAL_1576ef21_4_k_cu_dce3f8764cuda3std3__45__cpo3endE[1];
.global .align 1 .b8 _ZN34_INTERNAL_1576ef21_4_k_cu_dce3f8764cuda3std3__45__cpo6cbeginE[1];
.global .align 1 .b8 _ZN34_INTERNAL_1576ef21_4_k_cu_dce3f8764cuda3std3__45__cpo4cendE[1];
.global .align 1 .b8 _ZN34_INTERNAL_1576ef21_4_k_cu_dce3f8764cuda3std3__45__cpo6rbeginE[1];
.global .align 1 .b8 _ZN34_INTERNAL_1576ef21_4_k_cu_dce3f8764cuda3std3__45__cpo4rendE[1];
.global .align 1 .b8 _ZN34_INTERNAL_1576ef21_4_k_cu_dce3f8764cuda3std3__45__cpo7crbeginE[1];
.global .align 1 .b8 _ZN34_INTERNAL_1576ef21_4_k_cu_dce3f8764cuda3std3__45__cpo5crendE[1];
.global .align 1 .b8 _ZN34_INTERNAL_1576ef21_4_k_cu_dce3f8764cuda3std3__436_GLOBAL__N__1576ef21_4_k_cu_dce3f8766ignoreE[1];
.global .align 1 .b8 _ZN34_INTERNAL_1576ef21_4_k_cu_dce3f8764cuda3std3__419piecewise_constructE[1];
.global .align 1 .b8 _ZN34_INTERNAL_1576ef21_4_k_cu_dce3f8764cuda3std3__48in_placeE[1];
.global .align 1 .b8 _ZN34_INTERNAL_1576ef21_4_k_cu_dce3f8764cuda3std3__420unreachable_sentinelE[1];
.global .align 1 .b8 _ZN34_INTERNAL_1576ef21_4_k_cu_dce3f8764cuda3std3__47nulloptE[1];
.global .align 1 .b8 _ZN34_INTERNAL_1576ef21_4_k_cu_dce3f8764cuda3std3__48unexpectE[1];
.global .align 1 .b8 _ZN34_INTERNAL_1576ef21_4_k_cu_dce3f8764cuda3std6ranges3__45__cpo4swapE[1];
.global .align 1 .b8 _ZN34_INTERNAL_1576ef21_4_k_cu_dce3f8764cuda3std6ranges3__45__cpo9iter_moveE[1];
.global .align 1 .b8 _ZN34_INTERNAL_1576ef21_4_k_cu_dce3f8764cuda3std6ranges3__45__cpo5beginE[1];
.global .align 1 .b8 _ZN34_INTERNAL_1576ef21_4_k_cu_dce3f8764cuda3std6ranges3__45__cpo3endE[1];
.global .align 1 .b8 _ZN34_INTERNAL_1576ef21_4_k_cu_dce3f8764cuda3std6ranges3__45__cpo6cbeginE[1];
.global .align 1 .b8 _ZN34_INTERNAL_1576ef21_4_k_cu_dce3f8764cuda3std6ranges3__45__cpo4cendE[1];
.global .align 1 .b8 _ZN34_INTERNAL_1576ef21_4_k_cu_dce3f8764cuda3std6ranges3__45__cpo7advanceE[1];
.global .align 1 .b8 _ZN34_INTERNAL_1576ef21_4_k_cu_dce3f8764cuda3std6ranges3__45__cpo9iter_swapE[1];
.global .align 1 .b8 _ZN34_INTERNAL_1576ef21_4_k_cu_dce3f8764cuda3std6ranges3__45__cpo4nextE[1];
.global .align 1 .b8 _ZN34_INTERNAL_1576ef21_4_k_cu_dce3f8764cuda3std6ranges3__45__cpo4prevE[1];
.global .align 1 .b8 _ZN34_INTERNAL_1576ef21_4_k_cu_dce3f8764cuda3std6ranges3__45__cpo4dataE[1];
.global .align 1 .b8 _ZN34_INTERNAL_1576ef21_4_k_cu_dce3f8764cuda3std6ranges3__45__cpo5cdataE[1];
.global .align 1 .b8 _ZN34_INTERNAL_1576ef21_4_k_cu_dce3f8764cuda3std6ranges3__45__cpo4sizeE[1];
.global .align 1 .b8 _ZN34_INTERNAL_1576ef21_4_k_cu_dce3f8764cuda3std6ranges3__45__cpo5ssizeE[1];
.global .align 1 .b8 _ZN34_INTERNAL_1576ef21_4_k_cu_dce3f8764cuda3std6ranges3__45__cpo8distanceE[1];
.global .align 1 .b8 _ZN34_INTERNAL_1576ef21_4_k_cu_dce3f8766thrust24THRUST_300001_SM_1000_NS6system6detail10sequential3seqE[1];
.global .align 1 .b8 _ZN34_INTERNAL_1576ef21_4_k_cu_dce3f8766thrust24THRUST_300001_SM_1000_NS12placeholders2_1E[1];
.global .align 1 .b8 _ZN34_INTERNAL_1576ef21_4_k_cu_dce3f8766thrust24THRUST_300001_SM_1000_NS12placeholders2_2E[1];
.global .align 1 .b8 _ZN34_INTERNAL_1576ef21_4_k_cu_dce3f8766thrust24THRUST_300001_SM_1000_NS12placeholders2_3E[1];
.global .align 1 .b8 _ZN34_INTERNAL_1576ef21_4_k_cu_dce3f8766thrust24THRUST_300001_SM_1000_NS12placeholders2_4E[1];
.global .align 1 .b8 _ZN34_INTERNAL_1576ef21_4_k_cu_dce3f8766thrust24THRUST_300001_SM_1000_NS12placeholders2_5E[1];
.global .align 1 .b8 _ZN34_INTERNAL_1576ef21_4_k_cu_dce3f8766thrust24THRUST_300001_SM_1000_NS12placeholders2_6E[1];
.global .align 1 .b8 _ZN34_INTERNAL_1576ef21_4_k_cu_dce3f8766thrust24THRUST_300001_SM_1000_NS12placeholders2_7E[1];
.global .align 1 .b8 _ZN34_INTERNAL_1576ef21_4_k_cu_dce3f8766thrust24THRUST_300001_SM_1000_NS12placeholders2_8E[1];
.global .align 1 .b8 _ZN34_INTERNAL_1576ef21_4_k_cu_dce3f8766thrust24THRUST_300001_SM_1000_NS12placeholders2_9E[1];
.global .align 1 .b8 _ZN34_INTERNAL_1576ef21_4_k_cu_dce3f8766thrust24THRUST_300001_SM_1000_NS12placeholders3_10E[1];

.visible .entry _Z15decisionKernel1PfS_S_fffi(
	.param .u64 .ptr .align 1 _Z15decisionKernel1PfS_S_fffi_param_0,
	.param .u64 .ptr .align 1 _Z15decisionKernel1PfS_S_fffi_param_1,
	.param .u64 .ptr .align 1 _Z15decisionKernel1PfS_S_fffi_param_2,
	.param .f32 _Z15decisionKernel1PfS_S_fffi_param_3,
	.param .f32 _Z15decisionKernel1PfS_S_fffi_param_4,
	.param .f32 _Z15decisionKernel1PfS_S_fffi_param_5,
	.param .u32 _Z15decisionKernel1PfS_S_fffi_param_6
)
{
	.reg .pred 	%p<16>;
	.reg .b32 	%r<52>;
	.reg .b32 	%f<59>;
	.reg .b64 	%rd<33>;
	// demoted variable
	.shared .align 4 .b8 _ZZ15decisionKernel1PfS_S_fffiE3u_s[2048];
	ld.param.u64 	%rd4, [_Z15decisionKernel1PfS_S_fffi_param_0];
	ld.param.u64 	%rd5, [_Z15decisionKernel1PfS_S_fffi_param_1];
	ld.param.u64 	%rd6, [_Z15decisionKernel1PfS_S_fffi_param_2];
	ld.param.f32 	%f22, [_Z15decisionKernel1PfS_S_fffi_param_3];
	ld.param.f32 	%f23, [_Z15decisionKernel1PfS_S_fffi_param_4];
	ld.param.f32 	%f24, [_Z15decisionKernel1PfS_S_fffi_param_5];
	ld.param.u32 	%r14, [_Z15decisionKernel1PfS_S_fffi_param_6];
	cvta.to.global.u64 	%rd1, %rd6;
	cvta.to.global.u64 	%rd2, %rd5;
	cvta.to.global.u64 	%rd3, %rd4;
	mov.u32 	%r1, %tid.x;
	mov.u32 	%r2, %tid.y;
	mov.u32 	%r3, %tid.z;
	mov.u32 	%r15, %ntid.x;
	mov.u32 	%r16, %ctaid.x;
	mad.lo.s32 	%r4, %r15, %r16, %r1;
	mov.u32 	%r17, %ntid.y;
	mov.u32 	%r18, %ctaid.y;
	mad.lo.s32 	%r19, %r17, %r18, %r2;
	mov.u32 	%r20, %ntid.z;
	mov.u32 	%r21, %ctaid.z;
	mad.lo.s32 	%r22, %r20, %r21, %r3;
	add.s32 	%r7, %r14, 2;
	max.s32 	%r23, %r4, %r19;
	shl.b32 	%r24, %r1, 8;
	mov.u32 	%r25, _ZZ15decisionKernel1PfS_S_fffiE3u_s;
	add.s32 	%r26, %r25, %r24;
	shl.b32 	%r27, %r2, 5;
	add.s32 	%r28, %r26, %r27;
	shl.b32 	%r29, %r3, 2;
	add.s32 	%r8, %r28, %r29;
	max.s32 	%r30, %r23, %r22;
	setp.ge.s32 	%p1, %r30, %r7;
	@%p1 bra 	$L__BB0_2;
	mad.lo.s32 	%r31, %r7, %r22, %r19;
	mad.lo.s32 	%r32, %r31, %r7, %r4;
	mul.wide.s32 	%rd7, %r32, 4;
	add.s64 	%rd8, %rd3, %rd7;
	ld.global.f32 	%f25, [%rd8];
	st.shared.f32 	[%r8], %f25;
$L__BB0_2:
	bar.sync 	0;
	setp.lt.s32 	%p2, %r4, 1;
	setp.gt.s32 	%p3, %r4, %r14;
	or.pred  	%p4, %p2, %p3;
	@%p4 bra 	$L__BB0_20;
	setp.eq.s32 	%p5, %r19, 0;
	setp.gt.s32 	%p6, %r19, %r14;
	or.pred  	%p7, %p5, %p6;
	add.s32 	%r33, %r22, -1;
	setp.ge.u32 	%p8, %r33, %r14;
	or.pred  	%p9, %p7, %p8;
	@%p9 bra 	$L__BB0_20;
	setp.lt.u32 	%p10, %r1, 7;
	@%p10 bra 	$L__BB0_6;
	mad.lo.s32 	%r34, %r7, %r22, %r19;
	mul.lo.s32 	%r35, %r34, %r7;
	cvt.u64.u32 	%rd9, %r35;
	cvt.u64.u32 	%rd10, %r4;
	add.s64 	%rd11, %rd10, %rd9;
	shl.b64 	%rd12, %rd11, 2;
	add.s64 	%rd13, %rd3, %rd12;
	ld.global.f32 	%f50, [%rd13+4];
	bra.uni 	$L__BB0_7;
$L__BB0_6:
	ld.shared.f32 	%f50, [%r8+256];
	setp.eq.s32 	%p11, %r1, 0;
	@%p11 bra 	$L__BB0_8;
$L__BB0_7:
	ld.shared.f32 	%f52, [%r8+-256];
	bra.uni 	$L__BB0_9;
$L__BB0_8:
	mad.lo.s32 	%r36, %r7, %r22, %r19;
	mad.lo.s32 	%r37, %r36, %r7, %r4;
	add.s32 	%r38, %r37, -1;
	mul.wide.u32 	%rd14, %r38, 4;
	add.s64 	%rd15, %rd3, %rd14;
	ld.global.f32 	%f52, [%rd15];
$L__BB0_9:
	mov.f32 	%f26, 0f3F000000;
	div.rn.f32 	%f27, %f26, %f22;
	sub.f32 	%f28, %f50, %f52;
	mul.f32 	%f29, %f27, %f28;
	mul.lo.s32 	%r9, %r7, %r22;
	add.s32 	%r10, %r9, %r19;
	mad.lo.s32 	%r11, %r10, %r7, %r4;
	mul.wide.u32 	%rd16, %r11, 4;
	add.s64 	%rd17, %rd2, %rd16;
	st.global.f32 	[%rd17], %f29;
	abs.f32 	%f30, %f50;
	abs.f32 	%f31, %f52;
	add.f32 	%f32, %f30, %f31;
	mul.f32 	%f33, %f27, %f32;
	add.s64 	%rd18, %rd1, %rd16;
	st.global.f32 	[%rd18], %f33;
	setp.lt.u32 	%p12, %r2, 7;
	@%p12 bra 	$L__BB0_11;
	add.s32 	%r39, %r11, %r7;
	mul.wide.u32 	%rd19, %r39, 4;
	add.s64 	%rd20, %rd3, %rd19;
	ld.global.f32 	%f53, [%rd20];
	bra.uni 	$L__BB0_12;
$L__BB0_11:
	ld.shared.f32 	%f53, [%r8+32];
	setp.eq.s32 	%p13, %r2, 0;
	@%p13 bra 	$L__BB0_13;
$L__BB0_12:
	ld.shared.f32 	%f55, [%r8+-32];
	bra.uni 	$L__BB0_14;
$L__BB0_13:
	add.s32 	%r40, %r10, -1;
	mad.lo.s32 	%r41, %r40, %r7, %r4;
	mul.wide.u32 	%rd21, %r41, 4;
	add.s64 	%rd22, %rd3, %rd21;
	ld.global.f32 	%f55, [%rd22];
$L__BB0_14:
	mov.f32 	%f34, 0f3F000000;
	div.rn.f32 	%f35, %f34, %f23;
	sub.f32 	%f36, %f53, %f55;
	mul.f32 	%f37, %f35, %f36;
	add.s32 	%r12, %r7, %r22;
	mad.lo.s32 	%r42, %r12, %r7, %r19;
	mad.lo.s32 	%r43, %r42, %r7, %r4;
	mul.wide.u32 	%rd23, %r43, 4;
	add.s64 	%rd24, %rd2, %rd23;
	st.global.f32 	[%rd24], %f37;
	abs.f32 	%f38, %f53;
	abs.f32 	%f39, %f55;
	add.f32 	%f40, %f38, %f39;
	mul.f32 	%f41, %f35, %f40;
	add.s64 	%rd25, %rd1, %rd23;
	st.global.f32 	[%rd25], %f41;
	setp.lt.u32 	%p14, %r3, 7;
	@%p14 bra 	$L__BB0_16;
	add.s32 	%r44, %r10, %r7;
	mad.lo.s32 	%r45, %r44, %r7, %r4;
	mul.wide.u32 	%rd26, %r45, 4;
	add.s64 	%rd27, %rd3, %rd26;
	ld.global.f32 	%f56, [%rd27];
	bra.uni 	$L__BB0_17;
$L__BB0_16:
	ld.shared.f32 	%f56, [%r8+4];
	setp.eq.s32 	%p15, %r3, 0;
	@%p15 bra 	$L__BB0_18;
$L__BB0_17:
	ld.shared.f32 	%f58, [%r8+-4];
	bra.uni 	$L__BB0_19;
$L__BB0_18:
	sub.s32 	%r46, %r9, %r7;
	add.s32 	%r47, %r46, %r19;
	mad.lo.s32 	%r48, %r47, %r7, %r4;
	mul.wide.u32 	%rd28, %r48, 4;
	add.s64 	%rd29, %rd3, %rd28;
	ld.global.f32 	%f58, [%rd29];
$L__BB0_19:
	mov.f32 	%f42, 0f3F000000;
	div.rn.f32 	%f43, %f42, %f24;
	sub.f32 	%f44, %f56, %f58;
	mul.f32 	%f45, %f43, %f44;
	add.s32 	%r49, %r12, %r7;
	mad.lo.s32 	%r50, %r49, %r7, %r19;
	mad.lo.s32 	%r51, %r50, %r7, %r4;
	mul.wide.u32 	%rd30, %r51, 4;
	add.s64 	%rd31, %rd2, %rd30;
	st.global.f32 	[%rd31], %f45;
	abs.f32 	%f46, %f56;
	abs.f32 	%f47, %f58;
	add.f32 	%f48, %f46, %f47;
	mul.f32 	%f49, %f43, %f48;
	add.s64 	%rd32, %rd1, %rd30;
	st.global.f32 	[%rd32], %f49;
$L__BB0_20:
	ret;

}
	// .globl	_Z15decisionKernel2PfS_S_ffffi
.visible .entry _Z15decisionKernel2PfS_S_ffffi(
	.param .u64 .ptr .align 1 _Z15decisionKernel2PfS_S_ffffi_param_0,
	.param .u64 .ptr .align 1 _Z15decisionKernel2PfS_S_ffffi_param_1,
	.param .u64 .ptr .align 1 _Z15decisionKernel2PfS_S_ffffi_param_2,
	.param .f32 _Z15decisionKernel2PfS_S_ffffi_param_3,
	.param .f32 _Z15decisionKernel2PfS_S_ffffi_param_4,
	.param .f32 _Z15decisionKernel2PfS_S_ffffi_param_5,
	.param .f32 _Z15decisionKernel2PfS_S_ffffi_param_6,
	.param .u32 _Z15decisionKernel2PfS_S_ffffi_param_7
)
{
	.reg .pred 	%p<258>;
	.reg .b32 	%r<367>;
	.reg .b32 	%f<390>;
	.reg .b64 	%rd<114>;
	.reg .b64 	%fd<341>;
	// demoted variable
	.shared .align 4 .b8 _ZZ15decisionKernel2PfS_S_ffffiE6delu_s[6144];
	// demoted variable
	.shared .align 4 .b8 _ZZ15decisionKernel2PfS_S_ffffiE7delua_s[6144];
	ld.param.u64 	%rd3, [_Z15decisionKernel2PfS_S_ffffi_param_0];
	ld.param.u64 	%rd5, [_Z15decisionKernel2PfS_S_ffffi_param_1];
	ld.param.f32 	%f214, [_Z15decisionKernel2PfS_S_ffffi_param_4];
	ld.param.f32 	%f215, [_Z15decisionKernel2PfS_S_ffffi_param_5];
	ld.param.f32 	%f216, [_Z15decisionKernel2PfS_S_ffffi_param_6];
	ld.param.u32 	%r38, [_Z15decisionKernel2PfS_S_ffffi_param_7];
	cvta.to.global.u64 	%rd1, %rd5;
	cvta.to.global.u64 	%rd2, %rd3;
	mov.f32 	%f217, 0f3F000000;
	div.rn.f32 	%f1, %f217, %f214;
	div.rn.f32 	%f2, %f217, %f215;
	div.rn.f32 	%f3, %f217, %f216;
	mov.u32 	%r1, %tid.x;
	mov.u32 	%r2, %tid.y;
	mov.u32 	%r3, %tid.z;
	mov.u32 	%r39, %ntid.x;
	mov.u32 	%r40, %ctaid.x;
	mad.lo.s32 	%r4, %r39, %r40, %r1;
	add.s32 	%r5, %r4, 1;
	mov.u32 	%r41, %ntid.y;
	mov.u32 	%r42, %ctaid.y;
	mad.lo.s32 	%r43, %r41, %r42, %r2;
	add.s32 	%r7, %r43, 1;
	mov.u32 	%r44, %ntid.z;
	mov.u32 	%r45, %ctaid.z;
	mad.lo.s32 	%r8, %r44, %r45, %r3;
	add.s32 	%r9, %r8, 1;
	setp.gt.s32 	%p11, %r5, %r38;
	max.s32 	%r46, %r43, %r8;
	setp.ge.s32 	%p12, %r46, %r38;
	shl.b32 	%r47, %r1, 8;
	mov.u32 	%r48, _ZZ15decisionKernel2PfS_S_ffffiE6delu_s;
	add.s32 	%r49, %r48, %r47;
	shl.b32 	%r50, %r2, 5;
	add.s32 	%r51, %r49, %r50;
	shl.b32 	%r52, %r3, 2;
	add.s32 	%r10, %r51, %r52;
	mov.u32 	%r53, _ZZ15decisionKernel2PfS_S_ffffiE7delua_s;
	add.s32 	%r54, %r53, %r47;
	add.s32 	%r55, %r54, %r50;
	add.s32 	%r11, %r55, %r52;
	or.pred  	%p13, %p12, %p11;
	@%p13 bra 	$L__BB1_2;
	add.s32 	%r56, %r38, 2;
	mad.lo.s32 	%r57, %r9, %r56, %r7;
	mad.lo.s32 	%r58, %r57, %r56, %r5;
	mul.wide.s32 	%rd6, %r58, 4;
	add.s64 	%rd7, %rd2, %rd6;
	ld.global.f32 	%f218, [%rd7];
	st.shared.f32 	[%r10], %f218;
	add.s64 	%rd8, %rd1, %rd6;
	ld.global.f32 	%f219, [%rd8];
	st.shared.f32 	[%r11], %f219;
	add.s32 	%r59, %r56, %r9;
	mad.lo.s32 	%r60, %r59, %r56, %r7;
	mad.lo.s32 	%r61, %r60, %r56, %r5;
	mul.wide.s32 	%rd9, %r61, 4;
	add.s64 	%rd10, %rd2, %rd9;
	ld.global.f32 	%f220, [%rd10];
	st.shared.f32 	[%r10+2048], %f220;
	add.s64 	%rd11, %rd1, %rd9;
	ld.global.f32 	%f221, [%rd11];
	st.shared.f32 	[%r11+2048], %f221;
	add.s32 	%r62, %r59, %r56;
	mad.lo.s32 	%r63, %r62, %r56, %r7;
	mad.lo.s32 	%r64, %r63, %r56, %r5;
	mul.wide.s32 	%rd12, %r64, 4;
	add.s64 	%rd13, %rd2, %rd12;
	ld.global.f32 	%f222, [%rd13];
	st.shared.f32 	[%r10+4096], %f222;
	add.s64 	%rd14, %rd1, %rd12;
	ld.global.f32 	%f223, [%rd14];
	st.shared.f32 	[%r11+4096], %f223;
$L__BB1_2:
	bar.sync 	0;
	setp.lt.s32 	%p14, %r5, 2;
	setp.ge.s32 	%p15, %r5, %r38;
	or.pred  	%p16, %p14, %p15;
	@%p16 bra 	$L__BB1_179;
	setp.eq.s32 	%p17, %r43, 0;
	setp.ge.s32 	%p18, %r7, %r38;
	or.pred  	%p19, %p17, %p18;
	@%p19 bra 	$L__BB1_179;
	setp.eq.s32 	%p20, %r8, 0;
	setp.ge.u32 	%p21, %r9, %r38;
	or.pred  	%p22, %p20, %p21;
	@%p22 bra 	$L__BB1_179;
	setp.lt.u32 	%p23, %r1, 7;
	add.s32 	%r12, %r38, 2;
	add.s32 	%r13, %r43, 2;
	add.s32 	%r14, %r8, 2;
	@%p23 bra 	$L__BB1_10;
	mad.lo.s32 	%r65, %r9, %r12, %r7;
	mul.lo.s32 	%r66, %r65, %r12;
	cvt.u64.u32 	%rd15, %r66;
	cvt.u64.u32 	%rd16, %r4;
	add.s64 	%rd17, %rd16, %rd15;
	shl.b64 	%rd18, %rd17, 2;
	add.s64 	%rd19, %rd2, %rd18;
	ld.global.f32 	%f299, [%rd19+8];
$L__BB1_7:
	setp.gt.u32 	%p26, %r1, 6;
	ld.shared.f32 	%f300, [%r10+-256];
	mov.pred 	%p249, 0;
	@%p26 bra 	$L__BB1_8;
	bra.uni 	$L__BB1_12;
$L__BB1_8:
	mad.lo.s32 	%r67, %r9, %r12, %r7;
	mul.lo.s32 	%r68, %r67, %r12;
	cvt.u64.u32 	%rd20, %r68;
	cvt.u64.u32 	%rd21, %r4;
	add.s64 	%rd22, %rd21, %rd20;
	shl.b64 	%rd23, %rd22, 2;
	add.s64 	%rd24, %rd1, %rd23;
	ld.global.f32 	%f302, [%rd24+8];
$L__BB1_9:
	ld.shared.f32 	%f308, [%r11+-256];
	bra.uni 	$L__BB1_14;
$L__BB1_10:
	setp.ne.s32 	%p24, %r1, 0;
	ld.shared.f32 	%f299, [%r10+256];
	@%p24 bra 	$L__BB1_7;
	mad.lo.s32 	%r69, %r9, %r12, %r7;
	mad.lo.s32 	%r70, %r69, %r12, %r4;
	mul.wide.u32 	%rd25, %r70, 4;
	add.s64 	%rd26, %rd2, %rd25;
	ld.global.f32 	%f300, [%rd26];
	mov.pred 	%p249, -1;
$L__BB1_12:
	ld.shared.f32 	%f302, [%r11+256];
	@%p249 bra 	$L__BB1_13;
	bra.uni 	$L__BB1_9;
$L__BB1_13:
	mad.lo.s32 	%r71, %r9, %r12, %r7;
	mad.lo.s32 	%r72, %r71, %r12, %r4;
	mul.wide.u32 	%rd27, %r72, 4;
	add.s64 	%rd28, %rd1, %rd27;
	ld.global.f32 	%f308, [%rd28];
$L__BB1_14:
	setp.lt.u32 	%p28, %r2, 7;
	sub.f32 	%f224, %f299, %f300;
	mul.f32 	%f22, %f1, %f224;
	abs.f32 	%f225, %f299;
	abs.f32 	%f226, %f300;
	add.f32 	%f227, %f225, %f226;
	mul.f32 	%f23, %f1, %f227;
	add.f32 	%f24, %f302, %f308;
	@%p28 bra 	$L__BB1_19;
	mad.lo.s32 	%r73, %r9, %r12, %r13;
	mad.lo.s32 	%r74, %r73, %r12, %r5;
	mul.wide.u32 	%rd29, %r74, 4;
	add.s64 	%rd30, %rd2, %rd29;
	ld.global.f32 	%f309, [%rd30];
$L__BB1_16:
	setp.gt.u32 	%p31, %r2, 6;
	ld.shared.f32 	%f310, [%r10+-32];
	mov.pred 	%p250, 0;
	@%p31 bra 	$L__BB1_17;
	bra.uni 	$L__BB1_21;
$L__BB1_17:
	mad.lo.s32 	%r75, %r9, %r12, %r13;
	mad.lo.s32 	%r76, %r75, %r12, %r5;
	mul.wide.u32 	%rd31, %r76, 4;
	add.s64 	%rd32, %rd1, %rd31;
	ld.global.f32 	%f312, [%rd32];
$L__BB1_18:
	ld.shared.f32 	%f318, [%r11+-32];
	bra.uni 	$L__BB1_23;
$L__BB1_19:
	setp.ne.s32 	%p29, %r2, 0;
	ld.shared.f32 	%f309, [%r10+32];
	@%p29 bra 	$L__BB1_16;
	mad.lo.s32 	%r77, %r9, %r12, %r43;
	mad.lo.s32 	%r78, %r77, %r12, %r5;
	mul.wide.u32 	%rd33, %r78, 4;
	add.s64 	%rd34, %rd2, %rd33;
	ld.global.f32 	%f310, [%rd34];
	mov.pred 	%p250, -1;
$L__BB1_21:
	ld.shared.f32 	%f312, [%r11+32];
	@%p250 bra 	$L__BB1_22;
	bra.uni 	$L__BB1_18;
$L__BB1_22:
	mad.lo.s32 	%r79, %r9, %r12, %r43;
	mad.lo.s32 	%r80, %r79, %r12, %r5;
	mul.wide.u32 	%rd35, %r80, 4;
	add.s64 	%rd36, %rd1, %rd35;
	ld.global.f32 	%f318, [%rd36];
$L__BB1_23:
	setp.lt.u32 	%p33, %r3, 7;
	sub.f32 	%f228, %f309, %f310;
	mul.f32 	%f43, %f2, %f228;
	abs.f32 	%f229, %f309;
	abs.f32 	%f230, %f310;
	add.f32 	%f231, %f229, %f230;
	mul.f32 	%f44, %f2, %f231;
	add.f32 	%f45, %f312, %f318;
	@%p33 bra 	$L__BB1_28;
	mad.lo.s32 	%r81, %r14, %r12, %r7;
	mad.lo.s32 	%r82, %r81, %r12, %r5;
	mul.wide.u32 	%rd37, %r82, 4;
	add.s64 	%rd38, %rd2, %rd37;
	ld.global.f32 	%f319, [%rd38];
$L__BB1_25:
	setp.gt.u32 	%p36, %r3, 6;
	ld.shared.f32 	%f320, [%r10+-4];
	mov.pred 	%p251, 0;
	@%p36 bra 	$L__BB1_26;
	bra.uni 	$L__BB1_30;
$L__BB1_26:
	mad.lo.s32 	%r83, %r14, %r12, %r7;
	mad.lo.s32 	%r84, %r83, %r12, %r5;
	mul.wide.u32 	%rd39, %r84, 4;
	add.s64 	%rd40, %rd1, %rd39;
	ld.global.f32 	%f322, [%rd40];
$L__BB1_27:
	ld.shared.f32 	%f328, [%r11+-4];
	bra.uni 	$L__BB1_32;
$L__BB1_28:
	setp.ne.s32 	%p34, %r3, 0;
	ld.shared.f32 	%f319, [%r10+4];
	@%p34 bra 	$L__BB1_25;
	mad.lo.s32 	%r85, %r8, %r12, %r7;
	mad.lo.s32 	%r86, %r85, %r12, %r5;
	mul.wide.u32 	%rd41, %r86, 4;
	add.s64 	%rd42, %rd2, %rd41;
	ld.global.f32 	%f320, [%rd42];
	mov.pred 	%p251, -1;
$L__BB1_30:
	ld.shared.f32 	%f322, [%r11+4];
	@%p251 bra 	$L__BB1_31;
	bra.uni 	$L__BB1_27;
$L__BB1_31:
	mad.lo.s32 	%r87, %r8, %r12, %r7;
	mad.lo.s32 	%r88, %r87, %r12, %r5;
	mul.wide.u32 	%rd43, %r88, 4;
	add.s64 	%rd44, %rd1, %rd43;
	ld.global.f32 	%f328, [%rd44];
$L__BB1_32:
	setp.lt.u32 	%p38, %r1, 7;
	sub.f32 	%f232, %f319, %f320;
	mul.f32 	%f64, %f3, %f232;
	abs.f32 	%f233, %f319;
	abs.f32 	%f234, %f320;
	add.f32 	%f235, %f233, %f234;
	mul.f32 	%f65, %f3, %f235;
	add.f32 	%f66, %f322, %f328;
	@%p38 bra 	$L__BB1_34;
	add.s32 	%r89, %r12, %r9;
	mad.lo.s32 	%r90, %r89, %r12, %r7;
	mul.lo.s32 	%r91, %r90, %r12;
	cvt.u64.u32 	%rd45, %r91;
	cvt.u64.u32 	%rd46, %r4;
	add.s64 	%rd47, %rd46, %rd45;
	shl.b64 	%rd48, %rd47, 2;
	add.s64 	%rd49, %rd2, %rd48;
	ld.global.f32 	%f331, [%rd49+8];
	bra.uni 	$L__BB1_35;
$L__BB1_34:
	setp.eq.s32 	%p39, %r1, 0;
	ld.shared.f32 	%f331, [%r10+2304];
	@%p39 bra 	$L__BB1_37;
$L__BB1_35:
	ld.shared.f32 	%f330, [%r10+1792];
	mov.pred 	%p252, 0;
	@%p38 bra 	$L__BB1_38;
	add.s32 	%r92, %r12, %r9;
	mad.lo.s32 	%r93, %r92, %r12, %r7;
	mul.lo.s32 	%r94, %r93, %r12;
	cvt.u64.u32 	%rd50, %r94;
	cvt.u64.u32 	%rd51, %r4;
	add.s64 	%rd52, %rd51, %rd50;
	shl.b64 	%rd53, %rd52, 2;
	add.s64 	%rd54, %rd1, %rd53;
	ld.global.f32 	%f332, [%rd54+8];
	bra.uni 	$L__BB1_39;
$L__BB1_37:
	add.s32 	%r95, %r12, %r9;
	mad.lo.s32 	%r96, %r95, %r12, %r7;
	mad.lo.s32 	%r97, %r96, %r12, %r4;
	mul.wide.u32 	%rd55, %r97, 4;
	add.s64 	%rd56, %rd2, %rd55;
	ld.global.f32 	%f330, [%rd56];
	mov.pred 	%p252, -1;
$L__BB1_38:
	ld.shared.f32 	%f332, [%r11+2304];
	@%p252 bra 	$L__BB1_40;
$L__BB1_39:
	ld.shared.f32 	%f338, [%r11+1792];
	bra.uni 	$L__BB1_41;
$L__BB1_40:
	add.s32 	%r98, %r12, %r9;
	mad.lo.s32 	%r99, %r98, %r12, %r7;
	mad.lo.s32 	%r100, %r99, %r12, %r4;
	mul.wide.u32 	%rd57, %r100, 4;
	add.s64 	%rd58, %rd1, %rd57;
	ld.global.f32 	%f338, [%rd58];
$L__BB1_41:
	setp.lt.u32 	%p43, %r2, 7;
	sub.f32 	%f236, %f331, %f330;
	mul.f32 	%f85, %f1, %f236;
	abs.f32 	%f237, %f331;
	abs.f32 	%f238, %f330;
	add.f32 	%f239, %f237, %f238;
	mul.f32 	%f86, %f1, %f239;
	add.f32 	%f87, %f332, %f338;
	@%p43 bra 	$L__BB1_43;
	add.s32 	%r101, %r12, %r9;
	mad.lo.s32 	%r102, %r101, %r12, %r13;
	mad.lo.s32 	%r103, %r102, %r12, %r5;
	mul.wide.u32 	%rd59, %r103, 4;
	add.s64 	%rd60, %rd2, %rd59;
	ld.global.f32 	%f341, [%rd60];
	bra.uni 	$L__BB1_44;
$L__BB1_43:
	setp.eq.s32 	%p44, %r2, 0;
	ld.shared.f32 	%f341, [%r10+2080];
	@%p44 bra 	$L__BB1_46;
$L__BB1_44:
	ld.shared.f32 	%f340, [%r10+2016];
	mov.pred 	%p253, 0;
	@%p43 bra 	$L__BB1_47;
	add.s32 	%r104, %r12, %r9;
	mad.lo.s32 	%r105, %r104, %r12, %r13;
	mad.lo.s32 	%r106, %r105, %r12, %r5;
	mul.wide.u32 	%rd61, %r106, 4;
	add.s64 	%rd62, %rd1, %rd61;
	ld.global.f32 	%f342, [%rd62];
	bra.uni 	$L__BB1_48;
$L__BB1_46:
	add.s32 	%r107, %r12, %r9;
	mad.lo.s32 	%r108, %r107, %r12, %r43;
	mad.lo.s32 	%r109, %r108, %r12, %r5;
	mul.wide.u32 	%rd63, %r109, 4;
	add.s64 	%rd64, %rd2, %rd63;
	ld.global.f32 	%f340, [%rd64];
	mov.pred 	%p253, -1;
$L__BB1_47:
	ld.shared.f32 	%f342, [%r11+2080];
	@%p253 bra 	$L__BB1_49;
$L__BB1_48:
	ld.shared.f32 	%f348, [%r11+2016];
	bra.uni 	$L__BB1_50;
$L__BB1_49:
	add.s32 	%r110, %r12, %r9;
	mad.lo.s32 	%r111, %r110, %r12, %r43;
	mad.lo.s32 	%r112, %r111, %r12, %r5;
	mul.wide.u32 	%rd65, %r112, 4;
	add.s64 	%rd66, %rd1, %rd65;
	ld.global.f32 	%f348, [%rd66];
$L__BB1_50:
	setp.lt.u32 	%p48, %r3, 7;
	sub.f32 	%f240, %f341, %f340;
	mul.f32 	%f106, %f2, %f240;
	abs.f32 	%f241, %f341;
	abs.f32 	%f242, %f340;
	add.f32 	%f243, %f241, %f242;
	mul.f32 	%f107, %f2, %f243;
	add.f32 	%f108, %f342, %f348;
	@%p48 bra 	$L__BB1_52;
	add.s32 	%r113, %r14, %r12;
	mad.lo.s32 	%r114, %r113, %r12, %r7;
	mad.lo.s32 	%r115, %r114, %r12, %r5;
	mul.wide.u32 	%rd67, %r115, 4;
	add.s64 	%rd68, %rd2, %rd67;
	ld.global.f32 	%f351, [%rd68];
	bra.uni 	$L__BB1_53;
$L__BB1_52:
	setp.eq.s32 	%p49, %r3, 0;
	ld.shared.f32 	%f351, [%r10+2052];
	@%p49 bra 	$L__BB1_55;
$L__BB1_53:
	ld.shared.f32 	%f350, [%r10+2044];
	mov.pred 	%p254, 0;
	@%p48 bra 	$L__BB1_56;
	add.s32 	%r116, %r14, %r12;
	mad.lo.s32 	%r117, %r116, %r12, %r7;
	mad.lo.s32 	%r118, %r117, %r12, %r5;
	mul.wide.u32 	%rd69, %r118, 4;
	add.s64 	%rd70, %rd1, %rd69;
	ld.global.f32 	%f352, [%rd70];
	bra.uni 	$L__BB1_57;
$L__BB1_55:
	add.s32 	%r119, %r14, %r38;
	mad.lo.s32 	%r120, %r119, %r12, %r7;
	mad.lo.s32 	%r121, %r120, %r12, %r5;
	mul.wide.u32 	%rd71, %r121, 4;
	add.s64 	%rd72, %rd2, %rd71;
	ld.global.f32 	%f350, [%rd72];
	mov.pred 	%p254, -1;
$L__BB1_56:
	ld.shared.f32 	%f352, [%r11+2052];
	@%p254 bra 	$L__BB1_58;
$L__BB1_57:
	ld.shared.f32 	%f358, [%r11+2044];
	bra.uni 	$L__BB1_59;
$L__BB1_58:
	add.s32 	%r122, %r8, %r38;
	add.s32 	%r123, %r122, 2;
	mad.lo.s32 	%r124, %r123, %r12, %r7;
	mad.lo.s32 	%r125, %r124, %r12, %r5;
	mul.wide.u32 	%rd73, %r125, 4;
	add.s64 	%rd74, %rd1, %rd73;
	ld.global.f32 	%f358, [%rd74];
$L__BB1_59:
	sub.f32 	%f244, %f351, %f350;
	mul.f32 	%f127, %f3, %f244;
	abs.f32 	%f245, %f351;
	abs.f32 	%f246, %f350;
	add.f32 	%f247, %f245, %f246;
	mul.f32 	%f128, %f3, %f247;
	add.f32 	%f129, %f352, %f358;
	@%p38 bra 	$L__BB1_61;
	shl.b32 	%r126, %r12, 1;
	add.s32 	%r127, %r8, %r126;
	mad.lo.s32 	%r128, %r12, %r127, %r12;
	add.s32 	%r129, %r43, %r128;
	mad.lo.s32 	%r130, %r12, %r129, %r12;
	cvt.u64.u32 	%rd75, %r130;
	cvt.u64.u32 	%rd76, %r4;
	add.s64 	%rd77, %rd76, %rd75;
	shl.b64 	%rd78, %rd77, 2;
	add.s64 	%rd79, %rd2, %rd78;
	ld.global.f32 	%f361, [%rd79+8];
	bra.uni 	$L__BB1_62;
$L__BB1_61:
	setp.eq.s32 	%p54, %r1, 0;
	ld.shared.f32 	%f361, [%r10+4352];
	@%p54 bra 	$L__BB1_64;
$L__BB1_62:
	ld.shared.f32 	%f360, [%r10+3840];
	mov.pred 	%p255, 0;
	@%p38 bra 	$L__BB1_65;
	shl.b32 	%r131, %r12, 1;
	add.s32 	%r132, %r8, %r131;
	mad.lo.s32 	%r133, %r12, %r132, %r12;
	add.s32 	%r134, %r43, %r133;
	mad.lo.s32 	%r135, %r12, %r134, %r12;
	cvt.u64.u32 	%rd80, %r135;
	cvt.u64.u32 	%rd81, %r4;
	add.s64 	%rd82, %rd81, %rd80;
	shl.b64 	%rd83, %rd82, 2;
	add.s64 	%rd84, %rd1, %rd83;
	ld.global.f32 	%f362, [%rd84+8];
	bra.uni 	$L__BB1_66;
$L__BB1_64:
	shl.b32 	%r136, %r12, 1;
	add.s32 	%r137, %r136, %r9;
	mad.lo.s32 	%r138, %r137, %r12, %r7;
	mad.lo.s32 	%r139, %r138, %r12, %r4;
	mul.wide.u32 	%rd85, %r139, 4;
	add.s64 	%rd86, %rd2, %rd85;
	ld.global.f32 	%f360, [%rd86];
	mov.pred 	%p255, -1;
$L__BB1_65:
	ld.shared.f32 	%f362, [%r11+4352];
	@%p255 bra 	$L__BB1_67;
$L__BB1_66:
	ld.shared.f32 	%f368, [%r11+3840];
	bra.uni 	$L__BB1_68;
$L__BB1_67:
	shl.b32 	%r140, %r12, 1;
	add.s32 	%r141, %r8, %r140;
	mad.lo.s32 	%r142, %r12, %r141, %r12;
	add.s32 	%r143, %r43, %r142;
	mad.lo.s32 	%r144, %r12, %r143, %r12;
	add.s32 	%r145, %r144, %r4;
	mul.wide.u32 	%rd87, %r145, 4;
	add.s64 	%rd88, %rd1, %rd87;
	ld.global.f32 	%f368, [%rd88];
$L__BB1_68:
	sub.f32 	%f248, %f361, %f360;
	mul.f32 	%f148, %f1, %f248;
	abs.f32 	%f249, %f361;
	abs.f32 	%f250, %f360;
	add.f32 	%f251, %f249, %f250;
	mul.f32 	%f149, %f1, %f251;
	add.f32 	%f252, %f362, %f368;
	mul.f32 	%f150, %f1, %f252;
	@%p43 bra 	$L__BB1_70;
	shl.b32 	%r146, %r12, 1;
	add.s32 	%r147, %r8, %r146;
	mad.lo.s32 	%r148, %r12, %r147, %r12;
	add.s32 	%r149, %r43, %r148;
	add.s32 	%r150, %r149, 2;
	mad.lo.s32 	%r151, %r150, %r12, %r5;
	mul.wide.u32 	%rd89, %r151, 4;
	add.s64 	%rd90, %rd2, %rd89;
	ld.global.f32 	%f371, [%rd90];
	bra.uni 	$L__BB1_71;
$L__BB1_70:
	setp.eq.s32 	%p59, %r2, 0;
	ld.shared.f32 	%f371, [%r10+4128];
	@%p59 bra 	$L__BB1_73;
$L__BB1_71:
	ld.shared.f32 	%f370, [%r10+4064];
	mov.pred 	%p256, 0;
	@%p43 bra 	$L__BB1_74;
	shl.b32 	%r152, %r12, 1;
	add.s32 	%r153, %r8, %r152;
	mad.lo.s32 	%r154, %r12, %r153, %r12;
	add.s32 	%r155, %r43, %r154;
	add.s32 	%r156, %r155, 2;
	mad.lo.s32 	%r157, %r156, %r12, %r5;
	mul.wide.u32 	%rd91, %r157, 4;
	add.s64 	%rd92, %rd1, %rd91;
	ld.global.f32 	%f372, [%rd92];
	bra.uni 	$L__BB1_75;
$L__BB1_73:
	shl.b32 	%r158, %r12, 1;
	add.s32 	%r159, %r8, %r158;
	mad.lo.s32 	%r160, %r12, %r159, %r12;
	add.s32 	%r161, %r160, %r43;
	mad.lo.s32 	%r162, %r161, %r12, %r5;
	mul.wide.u32 	%rd93, %r162, 4;
	add.s64 	%rd94, %rd2, %rd93;
	ld.global.f32 	%f370, [%rd94];
	mov.pred 	%p256, -1;
$L__BB1_74:
	ld.shared.f32 	%f372, [%r11+4128];
	@%p256 bra 	$L__BB1_76;
$L__BB1_75:
	ld.shared.f32 	%f378, [%r11+4064];
	bra.uni 	$L__BB1_77;
$L__BB1_76:
	shl.b32 	%r163, %r12, 1;
	add.s32 	%r164, %r8, %r163;
	mad.lo.s32 	%r165, %r12, %r164, %r12;
	add.s32 	%r166, %r165, %r43;
	mad.lo.s32 	%r167, %r166, %r12, %r5;
	mul.wide.u32 	%rd95, %r167, 4;
	add.s64 	%rd96, %rd1, %rd95;
	ld.global.f32 	%f378, [%rd96];
$L__BB1_77:
	sub.f32 	%f253, %f371, %f370;
	mul.f32 	%f169, %f2, %f253;
	abs.f32 	%f254, %f371;
	abs.f32 	%f255, %f370;
	add.f32 	%f256, %f254, %f255;
	mul.f32 	%f170, %f2, %f256;
	add.f32 	%f257, %f372, %f378;
	mul.f32 	%f171, %f2, %f257;
	@%p48 bra 	$L__BB1_79;
	ld.param.u64 	%rd112, [_Z15decisionKernel2PfS_S_ffffi_param_0];
	shl.b32 	%r168, %r12, 1;
	add.s32 	%r169, %r8, %r168;
	add.s32 	%r170, %r169, 2;
	mad.lo.s32 	%r171, %r170, %r12, %r43;
	mad.lo.s32 	%r172, %r12, %r171, %r12;
	add.s32 	%r173, %r172, %r5;
	cvta.to.global.u64 	%rd97, %rd112;
	mul.wide.u32 	%rd98, %r173, 4;
	add.s64 	%rd99, %rd97, %rd98;
	ld.global.f32 	%f381, [%rd99];
	bra.uni 	$L__BB1_80;
$L__BB1_79:
	setp.eq.s32 	%p64, %r3, 0;
	ld.shared.f32 	%f381, [%r10+4100];
	@%p64 bra 	$L__BB1_82;
$L__BB1_80:
	ld.shared.f32 	%f380, [%r10+4092];
	mov.pred 	%p257, 0;
	@%p48 bra 	$L__BB1_83;
	shl.b32 	%r174, %r12, 1;
	add.s32 	%r175, %r8, %r174;
	add.s32 	%r176, %r175, 2;
	mad.lo.s32 	%r177, %r176, %r12, %r43;
	mad.lo.s32 	%r178, %r12, %r177, %r12;
	add.s32 	%r179, %r178, %r5;
	mul.wide.u32 	%rd100, %r179, 4;
	add.s64 	%rd101, %rd1, %rd100;
	ld.global.f32 	%f382, [%rd101];
	bra.uni 	$L__BB1_84;
$L__BB1_82:
	shl.b32 	%r180, %r12, 1;
	add.s32 	%r181, %r180, %r8;
	mad.lo.s32 	%r182, %r181, %r12, %r43;
	mad.lo.s32 	%r183, %r12, %r182, %r12;
	add.s32 	%r184, %r183, %r5;
	mul.wide.u32 	%rd102, %r184, 4;
	add.s64 	%rd103, %rd2, %rd102;
	ld.global.f32 	%f380, [%rd103];
	mov.pred 	%p257, -1;
$L__BB1_83:
	ld.shared.f32 	%f382, [%r11+4100];
	@%p257 bra 	$L__BB1_85;
$L__BB1_84:
	ld.shared.f32 	%f388, [%r11+4092];
	bra.uni 	$L__BB1_86;
$L__BB1_85:
	shl.b32 	%r185, %r12, 1;
	add.s32 	%r186, %r185, %r8;
	mad.lo.s32 	%r187, %r186, %r12, %r43;
	mad.lo.s32 	%r188, %r12, %r187, %r12;
	add.s32 	%r189, %r188, %r5;
	mul.wide.u32 	%rd104, %r189, 4;
	add.s64 	%rd105, %rd1, %rd104;
	ld.global.f32 	%f388, [%rd105];
$L__BB1_86:
	sub.f32 	%f258, %f381, %f380;
	mul.f32 	%f190, %f3, %f258;
	abs.f32 	%f259, %f381;
	abs.f32 	%f260, %f380;
	add.f32 	%f261, %f259, %f260;
	mul.f32 	%f191, %f3, %f261;
	add.f32 	%f262, %f382, %f388;
	mul.f32 	%f192, %f3, %f262;
	mov.f64 	%fd109, 0d4000000000000000;
	{
	.reg .b32 %temp; 
	mov.b64 	{%temp, %r15}, %fd109;
	}
	and.b32  	%r190, %r15, 2146435072;
	setp.eq.s32 	%p68, %r190, 1062207488;
	setp.lt.s32 	%p70, %r15, 0;
	selp.b32 	%r16, 0, 2146435072, %p70;
	and.b32  	%r191, %r15, 2147483647;
	setp.ne.s32 	%p71, %r191, 1071644672;
	and.pred  	%p10, %p68, %p71;
	cvt.f64.f32 	%fd1, %f22;
	{
	.reg .b32 %temp; 
	mov.b64 	{%temp, %r17}, %fd1;
	}
	abs.f64 	%fd2, %fd1;
	{ // callseq 0, 0
	.param .b64 param0;
	st.param.f64 	[param0], %fd2;
	.param .b64 retval0;
	call.uni (retval0), 
	__internal_accurate_pow, 
	(
	param0
	);
	ld.param.f64 	%fd110, [retval0];
	} // callseq 0
	setp.lt.s32 	%p72, %r17, 0;
	neg.f64 	%fd112, %fd110;
	selp.f64 	%fd113, %fd112, %fd110, %p68;
	selp.f64 	%fd114, %fd113, %fd110, %p72;
	setp.eq.f32 	%p73, %f22, 0f00000000;
	selp.b32 	%r192, %r17, 0, %p68;
	or.b32  	%r193, %r192, 2146435072;
	selp.b32 	%r194, %r193, %r192, %p70;
	mov.b32 	%r195, 0;
	mov.b64 	%fd115, {%r195, %r194};
	selp.f64 	%fd323, %fd115, %fd114, %p73;
	add.f64 	%fd116, %fd1, 0d4000000000000000;
	{
	.reg .b32 %temp; 
	mov.b64 	{%temp, %r196}, %fd116;
	}
	and.b32  	%r197, %r196, 2146435072;
	setp.ne.s32 	%p74, %r197, 2146435072;
	@%p74 bra 	$L__BB1_91;
	setp.num.f32 	%p75, %f22, %f22;
	@%p75 bra 	$L__BB1_89;
	mov.f64 	%fd117, 0d4000000000000000;
	add.rn.f64 	%fd323, %fd1, %fd117;
	bra.uni 	$L__BB1_91;
$L__BB1_89:
	setp.neu.f64 	%p76, %fd2, 0d7FF0000000000000;
	@%p76 bra 	$L__BB1_91;
	or.b32  	%r198, %r16, -2147483648;
	selp.b32 	%r199, %r198, %r16, %p10;
	selp.b32 	%r200, %r199, %r16, %p72;
	mov.b32 	%r201, 0;
	mov.b64 	%fd323, {%r201, %r200};
$L__BB1_91:
	and.b32  	%r202, %r15, 2146435072;
	setp.eq.s32 	%p79, %r202, 1062207488;
	setp.eq.f32 	%p80, %f22, 0f3F800000;
	add.f64 	%fd118, %fd323, 0d0000000000000000;
	cvt.rn.f32.f64 	%f263, %fd118;
	selp.f32 	%f193, 0f3F800000, %f263, %p80;
	cvt.f64.f32 	%fd7, %f23;
	{
	.reg .b32 %temp; 
	mov.b64 	{%temp, %r18}, %fd7;
	}
	abs.f64 	%fd8, %fd7;
	{ // callseq 1, 0
	.param .b64 param0;
	st.param.f64 	[param0], %fd8;
	.param .b64 retval0;
	call.uni (retval0), 
	__internal_accurate_pow, 
	(
	param0
	);
	ld.param.f64 	%fd119, [retval0];
	} // callseq 1
	setp.lt.s32 	%p81, %r18, 0;
	neg.f64 	%fd121, %fd119;
	selp.f64 	%fd122, %fd121, %fd119, %p79;
	selp.f64 	%fd123, %fd122, %fd119, %p81;
	setp.eq.f32 	%p82, %f23, 0f00000000;
	selp.b32 	%r203, %r18, 0, %p79;
	or.b32  	%r204, %r203, 2146435072;
	selp.b32 	%r205, %r204, %r203, %p70;
	mov.b32 	%r206, 0;
	mov.b64 	%fd124, {%r206, %r205};
	selp.f64 	%fd324, %fd124, %fd123, %p82;
	add.f64 	%fd125, %fd7, 0d4000000000000000;
	{
	.reg .b32 %temp; 
	mov.b64 	{%temp, %r207}, %fd125;
	}
	and.b32  	%r208, %r207, 2146435072;
	setp.ne.s32 	%p83, %r208, 2146435072;
	@%p83 bra 	$L__BB1_96;
	setp.num.f32 	%p84, %f23, %f23;
	@%p84 bra 	$L__BB1_94;
	mov.f64 	%fd126, 0d4000000000000000;
	add.rn.f64 	%fd324, %fd7, %fd126;
	bra.uni 	$L__BB1_96;
$L__BB1_94:
	setp.neu.f64 	%p85, %fd8, 0d7FF0000000000000;
	@%p85 bra 	$L__BB1_96;
	or.b32  	%r209, %r16, -2147483648;
	selp.b32 	%r210, %r209, %r16, %p10;
	selp.b32 	%r211, %r210, %r16, %p81;
	mov.b32 	%r212, 0;
	mov.b64 	%fd324, {%r212, %r211};
$L__BB1_96:
	ld.param.f32 	%f290, [_Z15decisionKernel2PfS_S_ffffi_param_3];
	and.b32  	%r213, %r15, 2146435072;
	setp.eq.s32 	%p88, %r213, 1062207488;
	setp.eq.f32 	%p89, %f23, 0f3F800000;
	add.f64 	%fd127, %fd324, 0d0000000000000000;
	selp.f64 	%fd128, 0d3FF0000000000000, %fd127, %p89;
	mul.f32 	%f264, %f1, %f24;
	mul.f32 	%f265, %f290, %f264;
	fma.rn.f32 	%f266, %f290, %f264, %f265;
	cvt.f64.f32 	%fd129, %f266;
	add.f64 	%fd130, %fd128, %fd129;
	cvt.rn.f32.f64 	%f194, %fd130;
	cvt.f64.f32 	%fd13, %f43;
	{
	.reg .b32 %temp; 
	mov.b64 	{%temp, %r19}, %fd13;
	}
	abs.f64 	%fd14, %fd13;
	{ // callseq 2, 0
	.param .b64 param0;
	st.param.f64 	[param0], %fd14;
	.param .b64 retval0;
	call.uni (retval0), 
	__internal_accurate_pow, 
	(
	param0
	);
	ld.param.f64 	%fd131, [retval0];
	} // callseq 2
	setp.lt.s32 	%p90, %r19, 0;
	neg.f64 	%fd133, %fd131;
	selp.f64 	%fd134, %fd133, %fd131, %p88;
	selp.f64 	%fd135, %fd134, %fd131, %p90;
	setp.eq.f32 	%p91, %f43, 0f00000000;
	selp.b32 	%r214, %r19, 0, %p88;
	or.b32  	%r215, %r214, 2146435072;
	selp.b32 	%r216, %r215, %r214, %p70;
	mov.b32 	%r217, 0;
	mov.b64 	%fd136, {%r217, %r216};
	selp.f64 	%fd325, %fd136, %fd135, %p91;
	add.f64 	%fd137, %fd13, 0d4000000000000000;
	{
	.reg .b32 %temp; 
	mov.b64 	{%temp, %r218}, %fd137;
	}
	and.b32  	%r219, %r218, 2146435072;
	setp.ne.s32 	%p92, %r219, 2146435072;
	@%p92 bra 	$L__BB1_101;
	setp.nan.f32 	%p93, %f43, %f43;
	@%p93 bra 	$L__BB1_100;
	setp.neu.f64 	%p94, %fd14, 0d7FF0000000000000;
	@%p94 bra 	$L__BB1_101;
	or.b32  	%r220, %r16, -2147483648;
	selp.b32 	%r221, %r220, %r16, %p10;
	selp.b32 	%r222, %r221, %r16, %p90;
	mov.b32 	%r223, 0;
	mov.b64 	%fd325, {%r223, %r222};
	bra.uni 	$L__BB1_101;
$L__BB1_100:
	mov.f64 	%fd138, 0d4000000000000000;
	add.rn.f64 	%fd325, %fd13, %fd138;
$L__BB1_101:
	and.b32  	%r224, %r15, 2146435072;
	setp.eq.s32 	%p97, %r224, 1062207488;
	setp.eq.f32 	%p98, %f43, 0f3F800000;
	selp.f64 	%fd139, 0d3FF0000000000000, %fd325, %p98;
	cvt.f64.f32 	%fd140, %f193;
	add.f64 	%fd141, %fd139, %fd140;
	cvt.rn.f32.f64 	%f195, %fd141;
	cvt.f64.f32 	%fd19, %f44;
	{
	.reg .b32 %temp; 
	mov.b64 	{%temp, %r20}, %fd19;
	}
	abs.f64 	%fd20, %fd19;
	{ // callseq 3, 0
	.param .b64 param0;
	st.param.f64 	[param0], %fd20;
	.param .b64 retval0;
	call.uni (retval0), 
	__internal_accurate_pow, 
	(
	param0
	);
	ld.param.f64 	%fd142, [retval0];
	} // callseq 3
	setp.lt.s32 	%p99, %r20, 0;
	neg.f64 	%fd144, %fd142;
	selp.f64 	%fd145, %fd144, %fd142, %p97;
	selp.f64 	%fd146, %fd145, %fd142, %p99;
	setp.eq.f32 	%p100, %f44, 0f00000000;
	selp.b32 	%r225, %r20, 0, %p97;
	or.b32  	%r226, %r225, 2146435072;
	selp.b32 	%r227, %r226, %r225, %p70;
	mov.b32 	%r228, 0;
	mov.b64 	%fd147, {%r228, %r227};
	selp.f64 	%fd326, %fd147, %fd146, %p100;
	add.f64 	%fd148, %fd19, 0d4000000000000000;
	{
	.reg .b32 %temp; 
	mov.b64 	{%temp, %r229}, %fd148;
	}
	and.b32  	%r230, %r229, 2146435072;
	setp.ne.s32 	%p101, %r230, 2146435072;
	@%p101 bra 	$L__BB1_106;
	setp.nan.f32 	%p102, %f44, %f44;
	@%p102 bra 	$L__BB1_105;
	setp.neu.f64 	%p103, %fd20, 0d7FF0000000000000;
	@%p103 bra 	$L__BB1_106;
	or.b32  	%r231, %r16, -2147483648;
	selp.b32 	%r232, %r231, %r16, %p10;
	selp.b32 	%r233, %r232, %r16, %p99;
	mov.b32 	%r234, 0;
	mov.b64 	%fd326, {%r234, %r233};
	bra.uni 	$L__BB1_106;
$L__BB1_105:
	mov.f64 	%fd149, 0d4000000000000000;
	add.rn.f64 	%fd326, %fd19, %fd149;
$L__BB1_106:
	ld.param.f32 	%f291, [_Z15decisionKernel2PfS_S_ffffi_param_3];
	and.b32  	%r21, %r15, 2146435072;
	setp.eq.s32 	%p106, %r21, 1062207488;
	setp.eq.f32 	%p107, %f44, 0f3F800000;
	selp.f64 	%fd150, 0d3FF0000000000000, %fd326, %p107;
	cvt.f64.f32 	%fd151, %f194;
	add.f64 	%fd152, %fd150, %fd151;
	mul.f32 	%f267, %f2, %f45;
	mul.f32 	%f268, %f291, %f267;
	fma.rn.f32 	%f269, %f291, %f267, %f268;
	cvt.f64.f32 	%fd153, %f269;
	add.f64 	%fd154, %fd152, %fd153;
	cvt.rn.f32.f64 	%f196, %fd154;
	cvt.f64.f32 	%fd25, %f64;
	{
	.reg .b32 %temp; 
	mov.b64 	{%temp, %r22}, %fd25;
	}
	abs.f64 	%fd26, %fd25;
	{ // callseq 4, 0
	.param .b64 param0;
	st.param.f64 	[param0], %fd26;
	.param .b64 retval0;
	call.uni (retval0), 
	__internal_accurate_pow, 
	(
	param0
	);
	ld.param.f64 	%fd155, [retval0];
	} // callseq 4
	setp.lt.s32 	%p108, %r22, 0;
	neg.f64 	%fd157, %fd155;
	selp.f64 	%fd158, %fd157, %fd155, %p106;
	selp.f64 	%fd159, %fd158, %fd155, %p108;
	setp.eq.f32 	%p109, %f64, 0f00000000;
	selp.b32 	%r235, %r22, 0, %p106;
	or.b32  	%r236, %r235, 2146435072;
	selp.b32 	%r237, %r236, %r235, %p70;
	mov.b32 	%r238, 0;
	mov.b64 	%fd160, {%r238, %r237};
	selp.f64 	%fd327, %fd160, %fd159, %p109;
	add.f64 	%fd161, %fd25, 0d4000000000000000;
	{
	.reg .b32 %temp; 
	mov.b64 	{%temp, %r239}, %fd161;
	}
	and.b32  	%r240, %r239, 2146435072;
	setp.ne.s32 	%p110, %r240, 2146435072;
	@%p110 bra 	$L__BB1_111;
	setp.nan.f32 	%p111, %f64, %f64;
	@%p111 bra 	$L__BB1_110;
	setp.neu.f64 	%p112, %fd26, 0d7FF0000000000000;
	@%p112 bra 	$L__BB1_111;
	or.b32  	%r241, %r16, -2147483648;
	selp.b32 	%r242, %r241, %r16, %p10;
	selp.b32 	%r243, %r242, %r16, %p108;
	mov.b32 	%r244, 0;
	mov.b64 	%fd327, {%r244, %r243};
	bra.uni 	$L__BB1_111;
$L__BB1_110:
	mov.f64 	%fd162, 0d4000000000000000;
	add.rn.f64 	%fd327, %fd25, %fd162;
$L__BB1_111:
	or.b32  	%r23, %r16, -2147483648;
	setp.eq.f32 	%p117, %f64, 0f3F800000;
	selp.f64 	%fd163, 0d3FF0000000000000, %fd327, %p117;
	cvt.f64.f32 	%fd164, %f195;
	add.f64 	%fd165, %fd163, %fd164;
	cvt.rn.f32.f64 	%f197, %fd165;
	cvt.f64.f32 	%fd31, %f65;
	{
	.reg .b32 %temp; 
	mov.b64 	{%temp, %r24}, %fd31;
	}
	abs.f64 	%fd32, %fd31;
	{ // callseq 5, 0
	.param .b64 param0;
	st.param.f64 	[param0], %fd32;
	.param .b64 retval0;
	call.uni (retval0), 
	__internal_accurate_pow, 
	(
	param0
	);
	ld.param.f64 	%fd166, [retval0];
	} // callseq 5
	setp.lt.s32 	%p118, %r24, 0;
	neg.f64 	%fd168, %fd166;
	selp.f64 	%fd169, %fd168, %fd166, %p106;
	selp.f64 	%fd170, %fd169, %fd166, %p118;
	setp.eq.f32 	%p119, %f65, 0f00000000;
	selp.b32 	%r245, %r24, 0, %p106;
	or.b32  	%r246, %r245, 2146435072;
	selp.b32 	%r247, %r246, %r245, %p70;
	mov.b32 	%r248, 0;
	mov.b64 	%fd171, {%r248, %r247};
	selp.f64 	%fd328, %fd171, %fd170, %p119;
	add.f64 	%fd172, %fd31, 0d4000000000000000;
	{
	.reg .b32 %temp; 
	mov.b64 	{%temp, %r249}, %fd172;
	}
	and.b32  	%r250, %r249, 2146435072;
	setp.ne.s32 	%p120, %r250, 2146435072;
	@%p120 bra 	$L__BB1_116;
	setp.nan.f32 	%p121, %f65, %f65;
	@%p121 bra 	$L__BB1_115;
	setp.neu.f64 	%p122, %fd32, 0d7FF0000000000000;
	@%p122 bra 	$L__BB1_116;
	selp.b32 	%r251, %r23, %r16, %p10;
	selp.b32 	%r252, %r251, %r16, %p118;
	mov.b32 	%r253, 0;
	mov.b64 	%fd328, {%r253, %r252};
	bra.uni 	$L__BB1_116;
$L__BB1_115:
	mov.f64 	%fd173, 0d4000000000000000;
	add.rn.f64 	%fd328, %fd31, %fd173;
$L__BB1_116:
	ld.param.f32 	%f292, [_Z15decisionKernel2PfS_S_ffffi_param_3];
	setp.eq.f32 	%p127, %f65, 0f3F800000;
	selp.f64 	%fd174, 0d3FF0000000000000, %fd328, %p127;
	cvt.f64.f32 	%fd175, %f196;
	add.f64 	%fd176, %fd174, %fd175;
	mul.f32 	%f270, %f3, %f66;
	mul.f32 	%f271, %f292, %f270;
	fma.rn.f32 	%f272, %f292, %f270, %f271;
	cvt.f64.f32 	%fd177, %f272;
	add.f64 	%fd178, %fd176, %fd177;
	cvt.rn.f32.f64 	%f198, %fd178;
	cvt.f64.f32 	%fd37, %f85;
	{
	.reg .b32 %temp; 
	mov.b64 	{%temp, %r25}, %fd37;
	}
	abs.f64 	%fd38, %fd37;
	{ // callseq 6, 0
	.param .b64 param0;
	st.param.f64 	[param0], %fd38;
	.param .b64 retval0;
	call.uni (retval0), 
	__internal_accurate_pow, 
	(
	param0
	);
	ld.param.f64 	%fd179, [retval0];
	} // callseq 6
	setp.lt.s32 	%p128, %r25, 0;
	neg.f64 	%fd181, %fd179;
	selp.f64 	%fd182, %fd181, %fd179, %p106;
	selp.f64 	%fd183, %fd182, %fd179, %p128;
	setp.eq.f32 	%p129, %f85, 0f00000000;
	selp.b32 	%r254, %r25, 0, %p106;
	or.b32  	%r255, %r254, 2146435072;
	selp.b32 	%r256, %r255, %r254, %p70;
	mov.b32 	%r257, 0;
	mov.b64 	%fd184, {%r257, %r256};
	selp.f64 	%fd329, %fd184, %fd183, %p129;
	add.f64 	%fd185, %fd37, 0d4000000000000000;
	{
	.reg .b32 %temp; 
	mov.b64 	{%temp, %r258}, %fd185;
	}
	and.b32  	%r259, %r258, 2146435072;
	setp.ne.s32 	%p130, %r259, 2146435072;
	@%p130 bra 	$L__BB1_121;
	setp.nan.f32 	%p131, %f85, %f85;
	@%p131 bra 	$L__BB1_120;
	setp.neu.f64 	%p132, %fd38, 0d7FF0000000000000;
	@%p132 bra 	$L__BB1_121;
	selp.b32 	%r260, %r23, %r16, %p10;
	selp.b32 	%r261, %r260, %r16, %p128;
	mov.b32 	%r262, 0;
	mov.b64 	%fd329, {%r262, %r261};
	bra.uni 	$L__BB1_121;
$L__BB1_120:
	mov.f64 	%fd186, 0d4000000000000000;
	add.rn.f64 	%fd329, %fd37, %fd186;
$L__BB1_121:
	setp.eq.f32 	%p137, %f85, 0f3F800000;
	selp.f64 	%fd187, 0d3FF0000000000000, %fd329, %p137;
	cvt.f64.f32 	%fd188, %f197;
	add.f64 	%fd189, %fd187, %fd188;
	cvt.rn.f32.f64 	%f199, %fd189;
	cvt.f64.f32 	%fd43, %f86;
	{
	.reg .b32 %temp; 
	mov.b64 	{%temp, %r26}, %fd43;
	}
	abs.f64 	%fd44, %fd43;
	{ // callseq 7, 0
	.param .b64 param0;
	st.param.f64 	[param0], %fd44;
	.param .b64 retval0;
	call.uni (retval0), 
	__internal_accurate_pow, 
	(
	param0
	);
	ld.param.f64 	%fd190, [retval0];
	} // callseq 7
	setp.lt.s32 	%p138, %r26, 0;
	neg.f64 	%fd192, %fd190;
	selp.f64 	%fd193, %fd192, %fd190, %p106;
	selp.f64 	%fd194, %fd193, %fd190, %p138;
	setp.eq.f32 	%p139, %f86, 0f00000000;
	selp.b32 	%r263, %r26, 0, %p106;
	or.b32  	%r264, %r263, 2146435072;
	selp.b32 	%r265, %r264, %r263, %p70;
	mov.b32 	%r266, 0;
	mov.b64 	%fd195, {%r266, %r265};
	selp.f64 	%fd330, %fd195, %fd194, %p139;
	add.f64 	%fd196, %fd43, 0d4000000000000000;
	{
	.reg .b32 %temp; 
	mov.b64 	{%temp, %r267}, %fd196;
	}
	and.b32  	%r268, %r267, 2146435072;
	setp.ne.s32 	%p140, %r268, 2146435072;
	@%p140 bra 	$L__BB1_126;
	setp.nan.f32 	%p141, %f86, %f86;
	@%p141 bra 	$L__BB1_125;
	setp.neu.f64 	%p142, %fd44, 0d7FF0000000000000;
	@%p142 bra 	$L__BB1_126;
	selp.b32 	%r269, %r23, %r16, %p10;
	selp.b32 	%r270, %r269, %r16, %p138;
	mov.b32 	%r271, 0;
	mov.b64 	%fd330, {%r271, %r270};
	bra.uni 	$L__BB1_126;
$L__BB1_125:
	mov.f64 	%fd197, 0d4000000000000000;
	add.rn.f64 	%fd330, %fd43, %fd197;
$L__BB1_126:
	ld.param.f32 	%f293, [_Z15decisionKernel2PfS_S_ffffi_param_3];
	setp.eq.f32 	%p147, %f86, 0f3F800000;
	selp.f64 	%fd198, 0d3FF0000000000000, %fd330, %p147;
	cvt.f64.f32 	%fd199, %f198;
	add.f64 	%fd200, %fd198, %fd199;
	mul.f32 	%f273, %f1, %f87;
	mul.f32 	%f274, %f293, %f273;
	fma.rn.f32 	%f275, %f293, %f273, %f274;
	cvt.f64.f32 	%fd201, %f275;
	add.f64 	%fd202, %fd200, %fd201;
	cvt.rn.f32.f64 	%f200, %fd202;
	cvt.f64.f32 	%fd49, %f106;
	{
	.reg .b32 %temp; 
	mov.b64 	{%temp, %r27}, %fd49;
	}
	abs.f64 	%fd50, %fd49;
	{ // callseq 8, 0
	.param .b64 param0;
	st.param.f64 	[param0], %fd50;
	.param .b64 retval0;
	call.uni (retval0), 
	__internal_accurate_pow, 
	(
	param0
	);
	ld.param.f64 	%fd203, [retval0];
	} // callseq 8
	setp.lt.s32 	%p148, %r27, 0;
	neg.f64 	%fd205, %fd203;
	selp.f64 	%fd206, %fd205, %fd203, %p106;
	selp.f64 	%fd207, %fd206, %fd203, %p148;
	setp.eq.f32 	%p149, %f106, 0f00000000;
	selp.b32 	%r272, %r27, 0, %p106;
	or.b32  	%r273, %r272, 2146435072;
	selp.b32 	%r274, %r273, %r272, %p70;
	mov.b32 	%r275, 0;
	mov.b64 	%fd208, {%r275, %r274};
	selp.f64 	%fd331, %fd208, %fd207, %p149;
	add.f64 	%fd209, %fd49, 0d4000000000000000;
	{
	.reg .b32 %temp; 
	mov.b64 	{%temp, %r276}, %fd209;
	}
	and.b32  	%r277, %r276, 2146435072;
	setp.ne.s32 	%p150, %r277, 2146435072;
	@%p150 bra 	$L__BB1_131;
	setp.nan.f32 	%p151, %f106, %f106;
	@%p151 bra 	$L__BB1_130;
	setp.neu.f64 	%p152, %fd50, 0d7FF0000000000000;
	@%p152 bra 	$L__BB1_131;
	setp.lt.s32 	%p153, %r27, 0;
	selp.b32 	%r278, %r23, %r16, %p10;
	selp.b32 	%r279, %r278, %r16, %p153;
	mov.b32 	%r280, 0;
	mov.b64 	%fd331, {%r280, %r279};
	bra.uni 	$L__BB1_131;
$L__BB1_130:
	mov.f64 	%fd210, 0d4000000000000000;
	add.rn.f64 	%fd331, %fd49, %fd210;
$L__BB1_131:
	setp.lt.s32 	%p154, %r15, 0;
	setp.eq.s32 	%p155, %r21, 1062207488;
	setp.eq.f32 	%p157, %f106, 0f3F800000;
	selp.f64 	%fd211, 0d3FF0000000000000, %fd331, %p157;
	cvt.f64.f32 	%fd212, %f199;
	add.f64 	%fd213, %fd211, %fd212;
	cvt.rn.f32.f64 	%f201, %fd213;
	cvt.f64.f32 	%fd55, %f107;
	{
	.reg .b32 %temp; 
	mov.b64 	{%temp, %r28}, %fd55;
	}
	abs.f64 	%fd56, %fd55;
	{ // callseq 9, 0
	.param .b64 param0;
	st.param.f64 	[param0], %fd56;
	.param .b64 retval0;
	call.uni (retval0), 
	__internal_accurate_pow, 
	(
	param0
	);
	ld.param.f64 	%fd214, [retval0];
	} // callseq 9
	setp.lt.s32 	%p158, %r28, 0;
	neg.f64 	%fd216, %fd214;
	selp.f64 	%fd217, %fd216, %fd214, %p155;
	selp.f64 	%fd218, %fd217, %fd214, %p158;
	setp.eq.f32 	%p159, %f107, 0f00000000;
	selp.b32 	%r281, %r28, 0, %p155;
	or.b32  	%r282, %r281, 2146435072;
	selp.b32 	%r283, %r282, %r281, %p154;
	mov.b32 	%r284, 0;
	mov.b64 	%fd219, {%r284, %r283};
	selp.f64 	%fd332, %fd219, %fd218, %p159;
	add.f64 	%fd220, %fd55, 0d4000000000000000;
	{
	.reg .b32 %temp; 
	mov.b64 	{%temp, %r285}, %fd220;
	}
	and.b32  	%r286, %r285, 2146435072;
	setp.ne.s32 	%p160, %r286, 2146435072;
	@%p160 bra 	$L__BB1_136;
	setp.nan.f32 	%p161, %f107, %f107;
	@%p161 bra 	$L__BB1_135;
	setp.neu.f64 	%p162, %fd56, 0d7FF0000000000000;
	@%p162 bra 	$L__BB1_136;
	setp.lt.s32 	%p163, %r28, 0;
	selp.b32 	%r287, %r23, %r16, %p10;
	selp.b32 	%r288, %r287, %r16, %p163;
	mov.b32 	%r289, 0;
	mov.b64 	%fd332, {%r289, %r288};
	bra.uni 	$L__BB1_136;
$L__BB1_135:
	mov.f64 	%fd221, 0d4000000000000000;
	add.rn.f64 	%fd332, %fd55, %fd221;
$L__BB1_136:
	ld.param.f32 	%f294, [_Z15decisionKernel2PfS_S_ffffi_param_3];
	setp.lt.s32 	%p164, %r15, 0;
	setp.eq.s32 	%p165, %r21, 1062207488;
	setp.eq.f32 	%p167, %f107, 0f3F800000;
	selp.f64 	%fd222, 0d3FF0000000000000, %fd332, %p167;
	cvt.f64.f32 	%fd223, %f200;
	add.f64 	%fd224, %fd222, %fd223;
	mul.f32 	%f276, %f2, %f108;
	mul.f32 	%f277, %f294, %f276;
	fma.rn.f32 	%f278, %f294, %f276, %f277;
	cvt.f64.f32 	%fd225, %f278;
	add.f64 	%fd226, %fd224, %fd225;
	cvt.rn.f32.f64 	%f202, %fd226;
	cvt.f64.f32 	%fd61, %f127;
	{
	.reg .b32 %temp; 
	mov.b64 	{%temp, %r29}, %fd61;
	}
	abs.f64 	%fd62, %fd61;
	{ // callseq 10, 0
	.param .b64 param0;
	st.param.f64 	[param0], %fd62;
	.param .b64 retval0;
	call.uni (retval0), 
	__internal_accurate_pow, 
	(
	param0
	);
	ld.param.f64 	%fd227, [retval0];
	} // callseq 10
	setp.lt.s32 	%p168, %r29, 0;
	neg.f64 	%fd229, %fd227;
	selp.f64 	%fd230, %fd229, %fd227, %p165;
	selp.f64 	%fd231, %fd230, %fd227, %p168;
	setp.eq.f32 	%p169, %f127, 0f00000000;
	selp.b32 	%r290, %r29, 0, %p165;
	or.b32  	%r291, %r290, 2146435072;
	selp.b32 	%r292, %r291, %r290, %p164;
	mov.b32 	%r293, 0;
	mov.b64 	%fd232, {%r293, %r292};
	selp.f64 	%fd333, %fd232, %fd231, %p169;
	add.f64 	%fd233, %fd61, 0d4000000000000000;
	{
	.reg .b32 %temp; 
	mov.b64 	{%temp, %r294}, %fd233;
	}
	and.b32  	%r295, %r294, 2146435072;
	setp.ne.s32 	%p170, %r295, 2146435072;
	@%p170 bra 	$L__BB1_141;
	setp.nan.f32 	%p171, %f127, %f127;
	@%p171 bra 	$L__BB1_140;
	setp.neu.f64 	%p172, %fd62, 0d7FF0000000000000;
	@%p172 bra 	$L__BB1_141;
	setp.lt.s32 	%p173, %r29, 0;
	selp.b32 	%r296, %r23, %r16, %p10;
	selp.b32 	%r297, %r296, %r16, %p173;
	mov.b32 	%r298, 0;
	mov.b64 	%fd333, {%r298, %r297};
	bra.uni 	$L__BB1_141;
$L__BB1_140:
	mov.f64 	%fd234, 0d4000000000000000;
	add.rn.f64 	%fd333, %fd61, %fd234;
$L__BB1_141:
	setp.lt.s32 	%p174, %r15, 0;
	setp.eq.s32 	%p175, %r21, 1062207488;
	setp.eq.f32 	%p177, %f127, 0f3F800000;
	selp.f64 	%fd235, 0d3FF0000000000000, %fd333, %p177;
	cvt.f64.f32 	%fd236, %f201;
	add.f64 	%fd237, %fd235, %fd236;
	cvt.rn.f32.f64 	%f203, %fd237;
	cvt.f64.f32 	%fd67, %f128;
	{
	.reg .b32 %temp; 
	mov.b64 	{%temp, %r30}, %fd67;
	}
	abs.f64 	%fd68, %fd67;
	{ // callseq 11, 0
	.param .b64 param0;
	st.param.f64 	[param0], %fd68;
	.param .b64 retval0;
	call.uni (retval0), 
	__internal_accurate_pow, 
	(
	param0
	);
	ld.param.f64 	%fd238, [retval0];
	} // callseq 11
	setp.lt.s32 	%p178, %r30, 0;
	neg.f64 	%fd240, %fd238;
	selp.f64 	%fd241, %fd240, %fd238, %p175;
	selp.f64 	%fd242, %fd241, %fd238, %p178;
	setp.eq.f32 	%p179, %f128, 0f00000000;
	selp.b32 	%r299, %r30, 0, %p175;
	or.b32  	%r300, %r299, 2146435072;
	selp.b32 	%r301, %r300, %r299, %p174;
	mov.b32 	%r302, 0;
	mov.b64 	%fd243, {%r302, %r301};
	selp.f64 	%fd334, %fd243, %fd242, %p179;
	add.f64 	%fd244, %fd67, 0d4000000000000000;
	{
	.reg .b32 %temp; 
	mov.b64 	{%temp, %r303}, %fd244;
	}
	and.b32  	%r304, %r303, 2146435072;
	setp.ne.s32 	%p180, %r304, 2146435072;
	@%p180 bra 	$L__BB1_146;
	setp.nan.f32 	%p181, %f128, %f128;
	@%p181 bra 	$L__BB1_145;
	setp.neu.f64 	%p182, %fd68, 0d7FF0000000000000;
	@%p182 bra 	$L__BB1_146;
	setp.lt.s32 	%p183, %r30, 0;
	selp.b32 	%r305, %r23, %r16, %p10;
	selp.b32 	%r306, %r305, %r16, %p183;
	mov.b32 	%r307, 0;
	mov.b64 	%fd334, {%r307, %r306};
	bra.uni 	$L__BB1_146;
$L__BB1_145:
	mov.f64 	%fd245, 0d4000000000000000;
	add.rn.f64 	%fd334, %fd67, %fd245;
$L__BB1_146:
	ld.param.f32 	%f295, [_Z15decisionKernel2PfS_S_ffffi_param_3];
	setp.lt.s32 	%p184, %r15, 0;
	setp.eq.s32 	%p185, %r21, 1062207488;
	setp.eq.f32 	%p187, %f128, 0f3F800000;
	selp.f64 	%fd246, 0d3FF0000000000000, %fd334, %p187;
	cvt.f64.f32 	%fd247, %f202;
	add.f64 	%fd248, %fd246, %fd247;
	mul.f32 	%f279, %f3, %f129;
	mul.f32 	%f280, %f295, %f279;
	fma.rn.f32 	%f281, %f295, %f279, %f280;
	cvt.f64.f32 	%fd249, %f281;
	add.f64 	%fd250, %fd248, %fd249;
	cvt.rn.f32.f64 	%f204, %fd250;
	cvt.f64.f32 	%fd73, %f148;
	{
	.reg .b32 %temp; 
	mov.b64 	{%temp, %r31}, %fd73;
	}
	abs.f64 	%fd74, %fd73;
	{ // callseq 12, 0
	.param .b64 param0;
	st.param.f64 	[param0], %fd74;
	.param .b64 retval0;
	call.uni (retval0), 
	__internal_accurate_pow, 
	(
	param0
	);
	ld.param.f64 	%fd251, [retval0];
	} // callseq 12
	setp.lt.s32 	%p188, %r31, 0;
	neg.f64 	%fd253, %fd251;
	selp.f64 	%fd254, %fd253, %fd251, %p185;
	selp.f64 	%fd255, %fd254, %fd251, %p188;
	setp.eq.f32 	%p189, %f148, 0f00000000;
	selp.b32 	%r308, %r31, 0, %p185;
	or.b32  	%r309, %r308, 2146435072;
	selp.b32 	%r310, %r309, %r308, %p184;
	mov.b32 	%r311, 0;
	mov.b64 	%fd256, {%r311, %r310};
	selp.f64 	%fd335, %fd256, %fd255, %p189;
	add.f64 	%fd257, %fd73, 0d4000000000000000;
	{
	.reg .b32 %temp; 
	mov.b64 	{%temp, %r312}, %fd257;
	}
	and.b32  	%r313, %r312, 2146435072;
	setp.ne.s32 	%p190, %r313, 2146435072;
	@%p190 bra 	$L__BB1_151;
	setp.nan.f32 	%p191, %f148, %f148;
	@%p191 bra 	$L__BB1_150;
	setp.neu.f64 	%p192, %fd74, 0d7FF0000000000000;
	@%p192 bra 	$L__BB1_151;
	setp.lt.s32 	%p193, %r31, 0;
	selp.b32 	%r314, %r23, %r16, %p10;
	selp.b32 	%r315, %r314, %r16, %p193;
	mov.b32 	%r316, 0;
	mov.b64 	%fd335, {%r316, %r315};
	bra.uni 	$L__BB1_151;
$L__BB1_150:
	mov.f64 	%fd258, 0d4000000000000000;
	add.rn.f64 	%fd335, %fd73, %fd258;
$L__BB1_151:
	setp.lt.s32 	%p194, %r15, 0;
	setp.eq.s32 	%p195, %r21, 1062207488;
	setp.eq.f32 	%p197, %f148, 0f3F800000;
	selp.f64 	%fd259, 0d3FF0000000000000, %fd335, %p197;
	cvt.f64.f32 	%fd260, %f203;
	add.f64 	%fd261, %fd259, %fd260;
	cvt.rn.f32.f64 	%f205, %fd261;
	cvt.f64.f32 	%fd79, %f149;
	{
	.reg .b32 %temp; 
	mov.b64 	{%temp, %r32}, %fd79;
	}
	abs.f64 	%fd80, %fd79;
	{ // callseq 13, 0
	.param .b64 param0;
	st.param.f64 	[param0], %fd80;
	.param .b64 retval0;
	call.uni (retval0), 
	__internal_accurate_pow, 
	(
	param0
	);
	ld.param.f64 	%fd262, [retval0];
	} // callseq 13
	setp.lt.s32 	%p198, %r32, 0;
	neg.f64 	%fd264, %fd262;
	selp.f64 	%fd265, %fd264, %fd262, %p195;
	selp.f64 	%fd266, %fd265, %fd262, %p198;
	setp.eq.f32 	%p199, %f149, 0f00000000;
	selp.b32 	%r317, %r32, 0, %p195;
	or.b32  	%r318, %r317, 2146435072;
	selp.b32 	%r319, %r318, %r317, %p194;
	mov.b32 	%r320, 0;
	mov.b64 	%fd267, {%r320, %r319};
	selp.f64 	%fd336, %fd267, %fd266, %p199;
	add.f64 	%fd268, %fd79, 0d4000000000000000;
	{
	.reg .b32 %temp; 
	mov.b64 	{%temp, %r321}, %fd268;
	}
	and.b32  	%r322, %r321, 2146435072;
	setp.ne.s32 	%p200, %r322, 2146435072;
	@%p200 bra 	$L__BB1_156;
	setp.nan.f32 	%p201, %f149, %f149;
	@%p201 bra 	$L__BB1_155;
	setp.neu.f64 	%p202, %fd80, 0d7FF0000000000000;
	@%p202 bra 	$L__BB1_156;
	setp.lt.s32 	%p203, %r32, 0;
	selp.b32 	%r323, %r23, %r16, %p10;
	selp.b32 	%r324, %r323, %r16, %p203;
	mov.b32 	%r325, 0;
	mov.b64 	%fd336, {%r325, %r324};
	bra.uni 	$L__BB1_156;
$L__BB1_155:
	mov.f64 	%fd269, 0d4000000000000000;
	add.rn.f64 	%fd336, %fd79, %fd269;
$L__BB1_156:
	ld.param.f32 	%f296, [_Z15decisionKernel2PfS_S_ffffi_param_3];
	setp.lt.s32 	%p204, %r15, 0;
	setp.eq.s32 	%p205, %r21, 1062207488;
	setp.eq.f32 	%p207, %f149, 0f3F800000;
	selp.f64 	%fd270, 0d3FF0000000000000, %fd336, %p207;
	cvt.f64.f32 	%fd271, %f204;
	add.f64 	%fd272, %fd270, %fd271;
	mul.f32 	%f282, %f296, %f150;
	fma.rn.f32 	%f283, %f296, %f150, %f282;
	cvt.f64.f32 	%fd273, %f283;
	add.f64 	%fd274, %fd272, %fd273;
	cvt.rn.f32.f64 	%f206, %fd274;
	cvt.f64.f32 	%fd85, %f169;
	{
	.reg .b32 %temp; 
	mov.b64 	{%temp, %r33}, %fd85;
	}
	abs.f64 	%fd86, %fd85;
	{ // callseq 14, 0
	.param .b64 param0;
	st.param.f64 	[param0], %fd86;
	.param .b64 retval0;
	call.uni (retval0), 
	__internal_accurate_pow, 
	(
	param0
	);
	ld.param.f64 	%fd275, [retval0];
	} // callseq 14
	setp.lt.s32 	%p208, %r33, 0;
	neg.f64 	%fd277, %fd275;
	selp.f64 	%fd278, %fd277, %fd275, %p205;
	selp.f64 	%fd279, %fd278, %fd275, %p208;
	setp.eq.f32 	%p209, %f169, 0f00000000;
	selp.b32 	%r326, %r33, 0, %p205;
	or.b32  	%r327, %r326, 2146435072;
	selp.b32 	%r328, %r327, %r326, %p204;
	mov.b32 	%r329, 0;
	mov.b64 	%fd280, {%r329, %r328};
	selp.f64 	%fd337, %fd280, %fd279, %p209;
	add.f64 	%fd281, %fd85, 0d4000000000000000;
	{
	.reg .b32 %temp; 
	mov.b64 	{%temp, %r330}, %fd281;
	}
	and.b32  	%r331, %r330, 2146435072;
	setp.ne.s32 	%p210, %r331, 2146435072;
	@%p210 bra 	$L__BB1_161;
	setp.nan.f32 	%p211, %f169, %f169;
	@%p211 bra 	$L__BB1_160;
	setp.neu.f64 	%p212, %fd86, 0d7FF0000000000000;
	@%p212 bra 	$L__BB1_161;
	setp.lt.s32 	%p213, %r33, 0;
	selp.b32 	%r332, %r23, %r16, %p10;
	selp.b32 	%r333, %r332, %r16, %p213;
	mov.b32 	%r334, 0;
	mov.b64 	%fd337, {%r334, %r333};
	bra.uni 	$L__BB1_161;
$L__BB1_160:
	mov.f64 	%fd282, 0d4000000000000000;
	add.rn.f64 	%fd337, %fd85, %fd282;
$L__BB1_161:
	setp.lt.s32 	%p214, %r15, 0;
	setp.eq.s32 	%p215, %r21, 1062207488;
	setp.eq.f32 	%p217, %f169, 0f3F800000;
	selp.f64 	%fd283, 0d3FF0000000000000, %fd337, %p217;
	cvt.f64.f32 	%fd284, %f205;
	add.f64 	%fd285, %fd283, %fd284;
	cvt.rn.f32.f64 	%f207, %fd285;
	cvt.f64.f32 	%fd91, %f170;
	{
	.reg .b32 %temp; 
	mov.b64 	{%temp, %r34}, %fd91;
	}
	abs.f64 	%fd92, %fd91;
	{ // callseq 15, 0
	.param .b64 param0;
	st.param.f64 	[param0], %fd92;
	.param .b64 retval0;
	call.uni (retval0), 
	__internal_accurate_pow, 
	(
	param0
	);
	ld.param.f64 	%fd286, [retval0];
	} // callseq 15
	setp.lt.s32 	%p218, %r34, 0;
	neg.f64 	%fd288, %fd286;
	selp.f64 	%fd289, %fd288, %fd286, %p215;
	selp.f64 	%fd290, %fd289, %fd286, %p218;
	setp.eq.f32 	%p219, %f170, 0f00000000;
	selp.b32 	%r335, %r34, 0, %p215;
	or.b32  	%r336, %r335, 2146435072;
	selp.b32 	%r337, %r336, %r335, %p214;
	mov.b32 	%r338, 0;
	mov.b64 	%fd291, {%r338, %r337};
	selp.f64 	%fd338, %fd291, %fd290, %p219;
	add.f64 	%fd292, %fd91, 0d4000000000000000;
	{
	.reg .b32 %temp; 
	mov.b64 	{%temp, %r339}, %fd292;
	}
	and.b32  	%r340, %r339, 2146435072;
	setp.ne.s32 	%p220, %r340, 2146435072;
	@%p220 bra 	$L__BB1_166;
	setp.nan.f32 	%p221, %f170, %f170;
	@%p221 bra 	$L__BB1_165;
	setp.neu.f64 	%p222, %fd92, 0d7FF0000000000000;
	@%p222 bra 	$L__BB1_166;
	setp.lt.s32 	%p223, %r34, 0;
	selp.b32 	%r341, %r23, %r16, %p10;
	selp.b32 	%r342, %r341, %r16, %p223;
	mov.b32 	%r343, 0;
	mov.b64 	%fd338, {%r343, %r342};
	bra.uni 	$L__BB1_166;
$L__BB1_165:
	mov.f64 	%fd293, 0d4000000000000000;
	add.rn.f64 	%fd338, %fd91, %fd293;
$L__BB1_166:
	ld.param.f32 	%f297, [_Z15decisionKernel2PfS_S_ffffi_param_3];
	setp.lt.s32 	%p224, %r15, 0;
	setp.eq.s32 	%p225, %r21, 1062207488;
	setp.eq.f32 	%p227, %f170, 0f3F800000;
	selp.f64 	%fd294, 0d3FF0000000000000, %fd338, %p227;
	cvt.f64.f32 	%fd295, %f206;
	add.f64 	%fd296, %fd294, %fd295;
	mul.f32 	%f284, %f297, %f171;
	fma.rn.f32 	%f285, %f297, %f171, %f284;
	cvt.f64.f32 	%fd297, %f285;
	add.f64 	%fd298, %fd296, %fd297;
	cvt.rn.f32.f64 	%f208, %fd298;
	cvt.f64.f32 	%fd97, %f190;
	{
	.reg .b32 %temp; 
	mov.b64 	{%temp, %r35}, %fd97;
	}
	abs.f64 	%fd98, %fd97;
	{ // callseq 16, 0
	.param .b64 param0;
	st.param.f64 	[param0], %fd98;
	.param .b64 retval0;
	call.uni (retval0), 
	__internal_accurate_pow, 
	(
	param0
	);
	ld.param.f64 	%fd299, [retval0];
	} // callseq 16
	setp.lt.s32 	%p228, %r35, 0;
	neg.f64 	%fd301, %fd299;
	selp.f64 	%fd302, %fd301, %fd299, %p225;
	selp.f64 	%fd303, %fd302, %fd299, %p228;
	setp.eq.f32 	%p229, %f190, 0f00000000;
	selp.b32 	%r344, %r35, 0, %p225;
	or.b32  	%r345, %r344, 2146435072;
	selp.b32 	%r346, %r345, %r344, %p224;
	mov.b32 	%r347, 0;
	mov.b64 	%fd304, {%r347, %r346};
	selp.f64 	%fd339, %fd304, %fd303, %p229;
	add.f64 	%fd305, %fd97, 0d4000000000000000;
	{
	.reg .b32 %temp; 
	mov.b64 	{%temp, %r348}, %fd305;
	}
	and.b32  	%r349, %r348, 2146435072;
	setp.ne.s32 	%p230, %r349, 2146435072;
	@%p230 bra 	$L__BB1_171;
	setp.nan.f32 	%p231, %f190, %f190;
	@%p231 bra 	$L__BB1_170;
	setp.neu.f64 	%p232, %fd98, 0d7FF0000000000000;
	@%p232 bra 	$L__BB1_171;
	setp.lt.s32 	%p233, %r35, 0;
	selp.b32 	%r350, %r23, %r16, %p10;
	selp.b32 	%r351, %r350, %r16, %p233;
	mov.b32 	%r352, 0;
	mov.b64 	%fd339, {%r352, %r351};
	bra.uni 	$L__BB1_171;
$L__BB1_170:
	mov.f64 	%fd306, 0d4000000000000000;
	add.rn.f64 	%fd339, %fd97, %fd306;
$L__BB1_171:
	setp.lt.s32 	%p234, %r15, 0;
	setp.eq.s32 	%p235, %r21, 1062207488;
	setp.eq.f32 	%p237, %f190, 0f3F800000;
	selp.f64 	%fd307, 0d3FF0000000000000, %fd339, %p237;
	cvt.f64.f32 	%fd308, %f207;
	add.f64 	%fd309, %fd307, %fd308;
	cvt.rn.f32.f64 	%f209, %fd309;
	cvt.f64.f32 	%fd103, %f191;
	{
	.reg .b32 %temp; 
	mov.b64 	{%temp, %r36}, %fd103;
	}
	abs.f64 	%fd104, %fd103;
	{ // callseq 17, 0
	.param .b64 param0;
	st.param.f64 	[param0], %fd104;
	.param .b64 retval0;
	call.uni (retval0), 
	__internal_accurate_pow, 
	(
	param0
	);
	ld.param.f64 	%fd310, [retval0];
	} // callseq 17
	setp.lt.s32 	%p238, %r36, 0;
	neg.f64 	%fd312, %fd310;
	selp.f64 	%fd313, %fd312, %fd310, %p235;
	selp.f64 	%fd314, %fd313, %fd310, %p238;
	setp.eq.f32 	%p239, %f191, 0f00000000;
	selp.b32 	%r353, %r36, 0, %p235;
	or.b32  	%r354, %r353, 2146435072;
	selp.b32 	%r355, %r354, %r353, %p234;
	mov.b32 	%r356, 0;
	mov.b64 	%fd315, {%r356, %r355};
	selp.f64 	%fd340, %fd315, %fd314, %p239;
	add.f64 	%fd316, %fd103, 0d4000000000000000;
	{
	.reg .b32 %temp; 
	mov.b64 	{%temp, %r357}, %fd316;
	}
	and.b32  	%r358, %r357, 2146435072;
	setp.ne.s32 	%p240, %r358, 2146435072;
	@%p240 bra 	$L__BB1_176;
	setp.nan.f32 	%p241, %f191, %f191;
	@%p241 bra 	$L__BB1_175;
	setp.neu.f64 	%p242, %fd104, 0d7FF0000000000000;
	@%p242 bra 	$L__BB1_176;
	setp.lt.s32 	%p243, %r36, 0;
	selp.b32 	%r359, %r23, %r16, %p10;
	selp.b32 	%r360, %r359, %r16, %p243;
	mov.b32 	%r361, 0;
	mov.b64 	%fd340, {%r361, %r360};
	bra.uni 	$L__BB1_176;
$L__BB1_175:
	mov.f64 	%fd317, 0d4000000000000000;
	add.rn.f64 	%fd340, %fd103, %fd317;
$L__BB1_176:
	ld.param.f32 	%f298, [_Z15decisionKernel2PfS_S_ffffi_param_3];
	setp.eq.f32 	%p244, %f191, 0f3F800000;
	selp.f64 	%fd318, 0d3FF0000000000000, %fd340, %p244;
	cvt.f64.f32 	%fd319, %f208;
	add.f64 	%fd320, %fd318, %fd319;
	mul.f32 	%f287, %f298, %f192;
	fma.rn.f32 	%f288, %f298, %f192, %f287;
	cvt.f64.f32 	%fd321, %f288;
	add.f64 	%fd322, %fd320, %fd321;
	cvt.rn.f32.f64 	%f210, %fd322;
	setp.eq.f32 	%p245, %f210, 0f00000000;
	setp.neu.f32 	%p246, %f209, 0f00000000;
	and.pred  	%p247, %p245, %p246;
	mov.f32 	%f389, 0f7F7FFFFF;
	@%p247 bra 	$L__BB1_178;
	setp.neu.f32 	%p248, %f210, 0f00000000;
	div.rn.f32 	%f289, %f209, %f210;
	selp.f32 	%f389, %f289, 0f00000000, %p248;
$L__BB1_178:
	ld.param.u64 	%rd113, [_Z15decisionKernel2PfS_S_ffffi_param_2];
	add.s32 	%r362, %r8, -1;
	add.s32 	%r363, %r38, -2;
	mad.lo.s32 	%r364, %r363, %r362, %r43;
	add.s32 	%r365, %r364, -1;
	mul.lo.s32 	%r366, %r365, %r363;
	cvt.s64.s32 	%rd106, %r366;
	cvt.u64.u32 	%rd107, %r4;
	add.s64 	%rd108, %rd107, %rd106;
	cvta.to.global.u64 	%rd109, %rd113;
	shl.b64 	%rd110, %rd108, 2;
	add.s64 	%rd111, %rd109, %rd110;
	st.global.f32 	[%rd111+-4], %f389;
$L__BB1_179:
	ret;

}
	// .globl	_ZN3cub18CUB_300001_SM_10006detail11EmptyKernelIvEEvv
.visible .entry _ZN3cub18CUB_300001_SM_10006detail11EmptyKernelIvEEvv()
{


	ret;

}
	// .globl	_ZN3cub18CUB_300001_SM_10006detail6reduce28DeviceReduceSingleTileKernelINS2_10policy_hubIfjN4cuda3__47maximumIvEEE10Policy1000EPfSB_jS8_ffNS5_3std3__410__identityEEEvT0_T1_T2_T3_T4_T6_
.visible .entry _ZN3cub18CUB_300001_SM_10006detail6reduce28DeviceReduceSingleTileKernelINS2_10policy_hubIfjN4cuda3__47maximumIvEEE10Policy1000EPfSB_jS8_ffNS5_3std3__410__identityEEEvT0_T1_T2_T3_T4_T6_(
	.param .u64 .ptr .align 1 _ZN3cub18CUB_300001_SM_10006detail6reduce28DeviceReduceSingleTileKernelINS2_10policy_hubIfjN4cuda3__47maximumIvEEE10Policy1000EPfSB_jS8_ffNS5_3std3__410__identityEEEvT0_T1_T2_T3_T4_T6__param_0,
	.param .u64 .ptr .align 1 _ZN3cub18CUB_300001_SM_10006detail6reduce28DeviceReduceSingleTileKernelINS2_10policy_hubIfjN4cuda3__47maximumIvEEE10Policy1000EPfSB_jS8_ffNS5_3std3__410__identityEEEvT0_T1_T2_T3_T4_T6__param_1,
	.param .u32 _ZN3cub18CUB_300001_SM_10006detail6reduce28DeviceReduceSingleTileKernelINS2_10policy_hubIfjN4cuda3__47maximumIvEEE10Policy1000EPfSB_jS8_ffNS5_3std3__410__identityEEEvT0_T1_T2_T3_T4_T6__param_2,
	.param .align 1 .b8 _ZN3cub18CUB_300001_SM_10006detail6reduce28DeviceReduceSingleTileKernelINS2_10policy_hubIfjN4cuda3__47maximumIvEEE10Policy1000EPfSB_jS8_ffNS5_3std3__410__identityEEEvT0_T1_T2_T3_T4_T6__param_3[1],
	.param .f32 _ZN3cub18CUB_300001_SM_10006detail6reduce28DeviceReduceSingleTileKernelINS2_10policy_hubIfjN4cuda3__47maximumIvEEE10Policy1000EPfSB_jS8_ffNS5_3std3__410__identityEEEvT0_T1_T2_T3_T4_T6__param_4,
	.param .align 1 .b8 _ZN3cub18CUB_300001_SM_10006detail6reduce28DeviceReduceSingleTileKernelINS2_10policy_hubIfjN4cuda3__47maximumIvEEE10Policy1000EPfSB_jS8_ffNS5_3std3__410__identityEEEvT0_T1_T2_T3_T4_T6__param_5[1]
)
.maxntid 256
.minnctapersm 1
{
	.reg .pred 	%p<252>;
	.reg .b32 	%r<419>;
	.reg .b32 	%f<445>;
	.reg .b64 	%rd<122>;
	// demoted variable
	.shared .align 4 .b8 _ZZN3cub18CUB_300001_SM_10006detail6reduce28DeviceReduceSingleTileKernelINS2_10policy_hubIfjN4cuda3__47maximumIvEEE10Policy1000EPfSB_jS8_ffNS5_3std3__410__identityEEEvT0_T1_T2_T3_T4_T6_E12temp_storage[44];
	ld.param.u64 	%rd15, [_ZN3cub18CUB_300001_SM_10006detail6reduce28DeviceReduceSingleTileKernelINS2_10policy_hubIfjN4cuda3__47maximumIvEEE10Policy1000EPfSB_jS8_ffNS5_3std3__410__identityEEEvT0_T1_T2_T3_T4_T6__param_0];
	ld.param.u64 	%rd16, [_ZN3cub18CUB_300001_SM_10006detail6reduce28DeviceReduceSingleTileKernelINS2_10policy_hubIfjN4cuda3__47maximumIvEEE10Policy1000EPfSB_jS8_ffNS5_3std3__410__identityEEEvT0_T1_T2_T3_T4_T6__param_1];
	ld.param.u32 	%r70, [_ZN3cub18CUB_300001_SM_10006detail6reduce28DeviceReduceSingleTileKernelINS2_10policy_hubIfjN4cuda3__47maximumIvEEE10Policy1000EPfSB_jS8_ffNS5_3std3__410__identityEEEvT0_T1_T2_T3_T4_T6__param_2];
	ld.param.f32 	%f58, [_ZN3cub18CUB_300001_SM_10006detail6reduce28DeviceReduceSingleTileKernelINS2_10policy_hubIfjN4cuda3__47maximumIvEEE10Policy1000EPfSB_jS8_ffNS5_3std3__410__identityEEEvT0_T1_T2_T3_T4_T6__param_4];
	cvta.to.global.u64 	%rd1, %rd16;
	setp.ne.s32 	%p1, %r70, 0;
	@%p1 bra 	$L__BB3_3;
	mov.u32 	%r392, %tid.x;
	setp.ne.s32 	%p251, %r392, 0;
	@%p251 bra 	$L__BB3_76;
	st.global.f32 	[%rd1], %f58;
	bra.uni 	$L__BB3_76;
$L__BB3_3:
	and.b64  	%rd17, %rd15, 15;
	setp.ne.s64 	%p2, %rd17, 0;
	@%p2 bra 	$L__BB3_39;
	setp.gt.u32 	%p126, %r70, 4095;
	@%p126 bra 	$L__BB3_23;
	mov.u32 	%r1, %tid.x;
	setp.ge.u32 	%p191, %r1, %r70;
	mov.f32 	%f423, 0f00000000;
	mov.u32 	%r396, %r1;
	@%p191 bra 	$L__BB3_7;
	mul.wide.u32 	%rd110, %r1, 4;
	add.s64 	%rd109, %rd15, %rd110;
	// begin inline asm
	ld.global.nc.u32 %r312, [%rd109];
	// end inline asm
	mov.b32 	%f423, %r312;
	add.s32 	%r396, %r1, 256;
$L__BB3_7:
	setp.ge.u32 	%p192, %r396, %r70;
	@%p192 bra 	$L__BB3_14;
	not.b32 	%r313, %r396;
	add.s32 	%r4, %r70, %r313;
	and.b32  	%r314, %r4, 768;
	setp.eq.s32 	%p193, %r314, 768;
	@%p193 bra 	$L__BB3_11;
	mul.wide.u32 	%rd111, %r396, 4;
	add.s64 	%rd118, %rd15, %rd111;
	shr.u32 	%r315, %r4, 8;
	add.s32 	%r316, %r315, 1;
	and.b32  	%r317, %r316, 3;
	neg.s32 	%r394, %r317;
$L__BB3_10:
	.pragma "nounroll";
	// begin inline asm
	ld.global.nc.u32 %r318, [%rd118];
	// end inline asm
	mov.b32 	%f336, %r318;
	setp.lt.f32 	%p194, %f423, %f336;
	selp.f32 	%f423, %f336, %f423, %p194;
	add.s32 	%r396, %r396, 256;
	add.s64 	%rd118, %rd118, 1024;
	add.s32 	%r394, %r394, 1;
	setp.ne.s32 	%p195, %r394, 0;
	@%p195 bra 	$L__BB3_10;
$L__BB3_11:
	setp.lt.u32 	%p196, %r4, 768;
	@%p196 bra 	$L__BB3_14;
	mul.wide.u32 	%rd113, %r396, 4;
	add.s64 	%rd119, %rd15, %rd113;
$L__BB3_13:
	// begin inline asm
	ld.global.nc.u32 %r319, [%rd119];
	// end inline asm
	mov.b32 	%f337, %r319;
	setp.lt.f32 	%p197, %f423, %f337;
	selp.f32 	%f338, %f337, %f423, %p197;
	add.s64 	%rd115, %rd119, 1024;
	// begin inline asm
	ld.global.nc.u32 %r320, [%rd115];
	// end inline asm
	mov.b32 	%f339, %r320;
	setp.lt.f32 	%p198, %f338, %f339;
	selp.f32 	%f340, %f339, %f338, %p198;
	add.s64 	%rd116, %rd119, 2048;
	// begin inline asm
	ld.global.nc.u32 %r321, [%rd116];
	// end inline asm
	mov.b32 	%f341, %r321;
	setp.lt.f32 	%p199, %f340, %f341;
	selp.f32 	%f342, %f341, %f340, %p199;
	add.s64 	%rd117, %rd119, 3072;
	// begin inline asm
	ld.global.nc.u32 %r322, [%rd117];
	// end inline asm
	mov.b32 	%f343, %r322;
	setp.lt.f32 	%p200, %f342, %f343;
	selp.f32 	%f423, %f343, %f342, %p200;
	add.s32 	%r396, %r396, 1024;
	add.s64 	%rd119, %rd119, 4096;
	setp.lt.s32 	%p201, %r396, %r70;
	@%p201 bra 	$L__BB3_13;
$L__BB3_14:
	setp.lt.u32 	%p202, %r70, 256;
	@%p202 bra 	$L__BB3_19;
	// begin inline asm
	mov.u32 %r361, %laneid;
	// end inline asm
	mov.b32 	%r363, %f423;
	mov.b32 	%r364, 1;
	mov.b32 	%r385, 31;
	mov.b32 	%r386, -1;
	// begin inline asm
	shfl.sync.down.b32 %r362, %r363, %r364, %r385, %r386;
	// end inline asm
	mov.b32 	%f391, %r362;
	setp.gt.s32 	%p230, %r361, 30;
	setp.lt.f32 	%p231, %f423, %f391;
	selp.f32 	%f392, %f391, %f423, %p231;
	selp.f32 	%f393, %f423, %f392, %p230;
	mov.b32 	%r368, %f393;
	mov.b32 	%r369, 2;
	// begin inline asm
	shfl.sync.down.b32 %r367, %r368, %r369, %r385, %r386;
	// end inline asm
	mov.b32 	%f394, %r367;
	setp.gt.s32 	%p232, %r361, 29;
	setp.lt.f32 	%p233, %f393, %f394;
	selp.f32 	%f395, %f394, %f393, %p233;
	selp.f32 	%f396, %f393, %f395, %p232;
	mov.b32 	%r373, %f396;
	mov.b32 	%r374, 4;
	// begin inline asm
	shfl.sync.down.b32 %r372, %r373, %r374, %r385, %r386;
	// end inline asm
	mov.b32 	%f397, %r372;
	setp.gt.s32 	%p234, %r361, 27;
	setp.lt.f32 	%p235, %f396, %f397;
	selp.f32 	%f398, %f397, %f396, %p235;
	selp.f32 	%f399, %f396, %f398, %p234;
	mov.b32 	%r378, %f399;
	mov.b32 	%r379, 8;
	// begin inline asm
	shfl.sync.down.b32 %r377, %r378, %r379, %r385, %r386;
	// end inline asm
	mov.b32 	%f400, %r377;
	setp.gt.s32 	%p236, %r361, 23;
	setp.lt.f32 	%p237, %f399, %f400;
	selp.f32 	%f401, %f400, %f399, %p237;
	selp.f32 	%f402, %f399, %f401, %p236;
	mov.b32 	%r383, %f402;
	mov.b32 	%r384, 16;
	// begin inline asm
	shfl.sync.down.b32 %r382, %r383, %r384, %r385, %r386;
	// end inline asm
	mov.b32 	%f403, %r382;
	setp.gt.s32 	%p238, %r361, 15;
	setp.lt.f32 	%p239, %f402, %f403;
	selp.f32 	%f10, %f403, %f402, %p239;
	selp.f32 	%f444, %f402, %f10, %p238;
	setp.ne.s32 	%p240, %r361, 0;
	@%p240 bra 	$L__BB3_17;
	shr.u32 	%r387, %r1, 3;
	and.b32  	%r388, %r387, 124;
	mov.u32 	%r389, _ZZN3cub18CUB_300001_SM_10006detail6reduce28DeviceReduceSingleTileKernelINS2_10policy_hubIfjN4cuda3__47maximumIvEEE10Policy1000EPfSB_jS8_ffNS5_3std3__410__identityEEEvT0_T1_T2_T3_T4_T6_E12temp_storage;
	add.s32 	%r390, %r389, %r388;
	st.shared.f32 	[%r390+8], %f10;
$L__BB3_17:
	bar.sync 	0;
	setp.ne.s32 	%p241, %r1, 0;
	@%p241 bra 	$L__BB3_74;
	ld.shared.f32 	%f404, [_ZZN3cub18CUB_300001_SM_10006detail6reduce28DeviceReduceSingleTileKernelINS2_10policy_hubIfjN4cuda3__47maximumIvEEE10Policy1000EPfSB_jS8_ffNS5_3std3__410__identityEEEvT0_T1_T2_T3_T4_T6_E12temp_storage+12];
	setp.lt.f32 	%p242, %f444, %f404;
	selp.f32 	%f405, %f404, %f444, %p242;
	ld.shared.f32 	%f406, [_ZZN3cub18CUB_300001_SM_10006detail6reduce28DeviceReduceSingleTileKernelINS2_10policy_hubIfjN4cuda3__47maximumIvEEE10Policy1000EPfSB_jS8_ffNS5_3std3__410__identityEEEvT0_T1_T2_T3_T4_T6_E12temp_storage+16];
	setp.lt.f32 	%p243, %f405, %f406;
	selp.f32 	%f407, %f406, %f405, %p243;
	ld.shared.f32 	%f408, [_ZZN3cub18CUB_300001_SM_10006detail6reduce28DeviceReduceSingleTileKernelINS2_10policy_hubIfjN4cuda3__47maximumIvEEE10Policy1000EPfSB_jS8_ffNS5_3std3__410__identityEEEvT0_T1_T2_T3_T4_T6_E12temp_storage+20];
	setp.lt.f32 	%p244, %f407, %f408;
	selp.f32 	%f409, %f408, %f407, %p244;
	ld.shared.f32 	%f410, [_ZZN3cub18CUB_300001_SM_10006detail6reduce28DeviceReduceSingleTileKernelINS2_10policy_hubIfjN4cuda3__47maximumIvEEE10Policy1000EPfSB_jS8_ffNS5_3std3__410__identityEEEvT0_T1_T2_T3_T4_T6_E12temp_storage+24];
	setp.lt.f32 	%p245, %f409, %f410;
	selp.f32 	%f411, %f410, %f409, %p245;
	ld.shared.f32 	%f412, [_ZZN3cub18CUB_300001_SM_10006detail6reduce28DeviceReduceSingleTileKernelINS2_10policy_hubIfjN4cuda3__47maximumIvEEE10Policy1000EPfSB_jS8_ffNS5_3std3__410__identityEEEvT0_T1_T2_T3_T4_T6_E12temp_storage+28];
	setp.lt.f32 	%p246, %f411, %f412;
	selp.f32 	%f413, %f412, %f411, %p246;
	ld.shared.f32 	%f414, [_ZZN3cub18CUB_300001_SM_10006detail6reduce28DeviceReduceSingleTileKernelINS2_10policy_hubIfjN4cuda3__47maximumIvEEE10Policy1000EPfSB_jS8_ffNS5_3std3__410__identityEEEvT0_T1_T2_T3_T4_T6_E12temp_storage+32];
	setp.lt.f32 	%p247, %f413, %f414;
	selp.f32 	%f415, %f414, %f413, %p247;
	ld.shared.f32 	%f416, [_ZZN3cub18CUB_300001_SM_10006detail6reduce28DeviceReduceSingleTileKernelINS2_10policy_hubIfjN4cuda3__47maximumIvEEE10Policy1000EPfSB_jS8_ffNS5_3std3__410__identityEEEvT0_T1_T2_T3_T4_T6_E12temp_storage+36];
	setp.lt.f32 	%p248, %f415, %f416;
	selp.f32 	%f444, %f416, %f415, %p248;
	bra.uni 	$L__BB3_74;
$L__BB3_19:
	// begin inline asm
	mov.u32 %r323, %laneid;
	// end inline asm
	and.b32  	%r349, %r1, 992;
	add.s32 	%r350, %r349, 32;
	setp.gt.u32 	%p203, %r350, %r70;
	not.b32 	%r351, %r349;
	add.s32 	%r352, %r70, %r351;
	selp.b32 	%r347, %r352, 31, %p203;
	mov.b32 	%r325, %f423;
	mov.b32 	%r326, 1;
	mov.b32 	%r348, -1;
	// begin inline asm
	shfl.sync.down.b32 %r324, %r325, %r326, %r347, %r348;
	// end inline asm
	mov.b32 	%f344, %r324;
	setp.lt.s32 	%p204, %r323, %r347;
	setp.lt.f32 	%p205, %f423, %f344;
	selp.f32 	%f345, %f344, %f423, %p205;
	selp.f32 	%f346, %f345, %f423, %p204;
	mov.b32 	%r330, %f346;
	mov.b32 	%r331, 2;
	// begin inline asm
	shfl.sync.down.b32 %r329, %r330, %r331, %r347, %r348;
	// end inline asm
	mov.b32 	%f347, %r329;
	add.s32 	%r353, %r323, 2;
	setp.gt.s32 	%p206, %r353, %r347;
	setp.lt.f32 	%p207, %f346, %f347;
	selp.f32 	%f348, %f347, %f346, %p207;
	selp.f32 	%f349, %f346, %f348, %p206;
	mov.b32 	%r335, %f349;
	mov.b32 	%r336, 4;
	// begin inline asm
	shfl.sync.down.b32 %r334, %r335, %r336, %r347, %r348;
	// end inline asm
	mov.b32 	%f350, %r334;
	add.s32 	%r354, %r323, 4;
	setp.gt.s32 	%p208, %r354, %r347;
	setp.lt.f32 	%p209, %f349, %f350;
	selp.f32 	%f351, %f350, %f349, %p209;
	selp.f32 	%f352, %f349, %f351, %p208;
	mov.b32 	%r340, %f352;
	mov.b32 	%r341, 8;
	// begin inline asm
	shfl.sync.down.b32 %r339, %r340, %r341, %r347, %r348;
	// end inline asm
	mov.b32 	%f353, %r339;
	add.s32 	%r355, %r323, 8;
	setp.gt.s32 	%p210, %r355, %r347;
	setp.lt.f32 	%p211, %f352, %f353;
	selp.f32 	%f354, %f353, %f352, %p211;
	selp.f32 	%f355, %f352, %f354, %p210;
	mov.b32 	%r345, %f355;
	mov.b32 	%r346, 16;
	// begin inline asm
	shfl.sync.down.b32 %r344, %r345, %r346, %r347, %r348;
	// end inline asm
	mov.b32 	%f356, %r344;
	add.s32 	%r356, %r323, 16;
	setp.gt.s32 	%p212, %r356, %r347;
	setp.lt.f32 	%p213, %f355, %f356;
	selp.f32 	%f357, %f356, %f355, %p213;
	selp.f32 	%f444, %f355, %f357, %p212;
	setp.ne.s32 	%p214, %r323, 0;
	@%p214 bra 	$L__BB3_21;
	shr.u32 	%r357, %r1, 3;
	and.b32  	%r358, %r357, 124;
	mov.u32 	%r359, _ZZN3cub18CUB_300001_SM_10006detail6reduce28DeviceReduceSingleTileKernelINS2_10policy_hubIfjN4cuda3__47maximumIvEEE10Policy1000EPfSB_jS8_ffNS5_3std3__410__identityEEEvT0_T1_T2_T3_T4_T6_E12temp_storage;
	add.s32 	%r360, %r359, %r358;
	st.shared.f32 	[%r360+8], %f444;
$L__BB3_21:
	bar.sync 	0;
	setp.ne.s32 	%p215, %r1, 0;
	@%p215 bra 	$L__BB3_74;
	setp.gt.u32 	%p216, %r70, 32;
	ld.shared.f32 	%f358, [_ZZN3cub18CUB_300001_SM_10006detail6reduce28DeviceReduceSingleTileKernelINS2_10policy_hubIfjN4cuda3__47maximumIvEEE10Policy1000EPfSB_jS8_ffNS5_3std3__410__identityEEEvT0_T1_T2_T3_T4_T6_E12temp_storage+12];
	setp.lt.f32 	%p217, %f444, %f358;
	selp.f32 	%f360, %f358, %f444, %p217;
	selp.f32 	%f361, %f360, %f444, %p216;
	setp.gt.u32 	%p218, %r70, 64;
	ld.shared.f32 	%f363, [_ZZN3cub18CUB_300001_SM_10006detail6reduce28DeviceReduceSingleTileKernelINS2_10policy_hubIfjN4cuda3__47maximumIvEEE10Policy1000EPfSB_jS8_ffNS5_3std3__410__identityEEEvT0_T1_T2_T3_T4_T6_E12temp_storage+16];
	setp.lt.f32 	%p219, %f361, %f363;
	selp.f32 	%f365, %f363, %f361, %p219;
	selp.f32 	%f366, %f365, %f361, %p218;
	setp.gt.u32 	%p220, %r70, 96;
	ld.shared.f32 	%f368, [_ZZN3cub18CUB_300001_SM_10006detail6reduce28DeviceReduceSingleTileKernelINS2_10policy_hubIfjN4cuda3__47maximumIvEEE10Policy1000EPfSB_jS8_ffNS5_3std3__410__identityEEEvT0_T1_T2_T3_T4_T6_E12temp_storage+20];
	setp.lt.f32 	%p221, %f366, %f368;
	selp.f32 	%f370, %f368, %f366, %p221;
	selp.f32 	%f371, %f370, %f366, %p220;
	setp.gt.u32 	%p222, %r70, 128;
	ld.shared.f32 	%f373, [_ZZN3cub18CUB_300001_SM_10006detail6reduce28DeviceReduceSingleTileKernelINS2_10policy_hubIfjN4cuda3__47maximumIvEEE10Policy1000EPfSB_jS8_ffNS5_3std3__410__identityEEEvT0_T1_T2_T3_T4_T6_E12temp_storage+24];
	setp.lt.f32 	%p223, %f371, %f373;
	selp.f32 	%f375, %f373, %f371, %p223;
	selp.f32 	%f376, %f375, %f371, %p222;
	setp.gt.u32 	%p224, %r70, 160;
	ld.shared.f32 	%f378, [_ZZN3cub18CUB_300001_SM_10006detail6reduce28DeviceReduceSingleTileKernelINS2_10policy_hubIfjN4cuda3__47maximumIvEEE10Policy1000EPfSB_jS8_ffNS5_3std3__410__identityEEEvT0_T1_T2_T3_T4_T6_E12temp_storage+28];
	setp.lt.f32 	%p225, %f376, %f378;
	selp.f32 	%f380, %f378, %f376, %p225;
	selp.f32 	%f381, %f380, %f376, %p224;
	setp.gt.u32 	%p226, %r70, 192;
	ld.shared.f32 	%f383, [_ZZN3cub18CUB_300001_SM_10006detail6reduce28DeviceReduceSingleTileKernelINS2_10policy_hubIfjN4cuda3__47maximumIvEEE10Policy1000EPfSB_jS8_ffNS5_3std3__410__identityEEEvT0_T1_T2_T3_T4_T6_E12temp_storage+32];
	setp.lt.f32 	%p227, %f381, %f383;
	selp.f32 	%f385, %f383, %f381, %p227;
	selp.f32 	%f386, %f385, %f381, %p226;
	setp.gt.u32 	%p228, %r70, 224;
	ld.shared.f32 	%f388, [_ZZN3cub18CUB_300001_SM_10006detail6reduce28DeviceReduceSingleTileKernelINS2_10policy_hubIfjN4cuda3__47maximumIvEEE10Policy1000EPfSB_jS8_ffNS5_3std3__410__identityEEEvT0_T1_T2_T3_T4_T6_E12temp_storage+36];
	setp.lt.f32 	%p229, %f386, %f388;
	selp.f32 	%f390, %f388, %f386, %p229;
	selp.f32 	%f444, %f390, %f386, %p228;
	bra.uni 	$L__BB3_74;
$L__BB3_23:
	mov.u32 	%r13, %tid.x;
	shl.b32 	%r14, %r13, 2;
	mul.wide.u32 	%rd85, %r14, 4;
	add.s64 	%rd75, %rd15, %rd85;
	// begin inline asm
	ld.global.nc.v2.u64 {%rd73, %rd74}, [%rd75];
	// end inline asm
	mov.b64 	{%r232, %r233}, %rd74;
	mov.b64 	{%r234, %r235}, %rd73;
	mov.b32 	%f238, %r235;
	mov.b32 	%f239, %r234;
	mov.b32 	%f240, %r233;
	mov.b32 	%f241, %r232;
	add.s64 	%rd78, %rd75, 4096;
	// begin inline asm
	ld.global.nc.v2.u64 {%rd76, %rd77}, [%rd78];
	// end inline asm
	mov.b64 	{%r236, %r237}, %rd77;
	mov.b64 	{%r238, %r239}, %rd76;
	mov.b32 	%f242, %r239;
	mov.b32 	%f243, %r238;
	mov.b32 	%f244, %r237;
	mov.b32 	%f245, %r236;
	add.s64 	%rd81, %rd75, 8192;
	// begin inline asm
	ld.global.nc.v2.u64 {%rd79, %rd80}, [%rd81];
	// end inline asm
	mov.b64 	{%r240, %r241}, %rd80;
	mov.b64 	{%r242, %r243}, %rd79;
	mov.b32 	%f246, %r243;
	mov.b32 	%f247, %r242;
	mov.b32 	%f248, %r241;
	mov.b32 	%f249, %r240;
	add.s64 	%rd84, %rd75, 12288;
	// begin inline asm
	ld.global.nc.v2.u64 {%rd82, %rd83}, [%rd84];
	// end inline asm
	mov.b64 	{%r244, %r245}, %rd83;
	mov.b64 	{%r246, %r247}, %rd82;
	mov.b32 	%f250, %r247;
	mov.b32 	%f251, %r246;
	mov.b32 	%f252, %r245;
	mov.b32 	%f253, %r244;
	setp.lt.f32 	%p127, %f239, %f238;
	selp.f32 	%f254, %f238, %f239, %p127;
	setp.lt.f32 	%p128, %f241, %f240;
	selp.f32 	%f255, %f240, %f241, %p128;
	setp.lt.f32 	%p129, %f243, %f242;
	selp.f32 	%f256, %f242, %f243, %p129;
	setp.lt.f32 	%p130, %f245, %f244;
	selp.f32 	%f257, %f244, %f245, %p130;
	setp.lt.f32 	%p131, %f247, %f246;
	selp.f32 	%f258, %f246, %f247, %p131;
	setp.lt.f32 	%p132, %f249, %f248;
	selp.f32 	%f259, %f248, %f249, %p132;
	setp.lt.f32 	%p133, %f251, %f250;
	selp.f32 	%f260, %f250, %f251, %p133;
	setp.lt.f32 	%p134, %f253, %f252;
	selp.f32 	%f261, %f252, %f253, %p134;
	setp.lt.f32 	%p135, %f254, %f255;
	selp.f32 	%f262, %f255, %f254, %p135;
	setp.lt.f32 	%p136, %f256, %f257;
	selp.f32 	%f263, %f257, %f256, %p136;
	setp.lt.f32 	%p137, %f258, %f259;
	selp.f32 	%f264, %f259, %f258, %p137;
	setp.lt.f32 	%p138, %f260, %f261;
	selp.f32 	%f265, %f261, %f260, %p138;
	setp.lt.f32 	%p139, %f262, %f263;
	selp.f32 	%f266, %f263, %f262, %p139;
	setp.lt.f32 	%p140, %f264, %f265;
	selp.f32 	%f267, %f265, %f264, %p140;
	setp.lt.f32 	%p141, %f266, %f267;
	selp.f32 	%f430, %f267, %f266, %p141;
	add.s32 	%r15, %r70, -4096;
	setp.lt.u32 	%p142, %r15, 4096;
	mov.b32 	%r399, 4096;
	@%p142 bra 	$L__BB3_27;
	mov.b32 	%r399, 4096;
$L__BB3_25:
	add.s32 	%r249, %r399, %r14;
	mul.wide.u32 	%rd98, %r249, 4;
	add.s64 	%rd88, %rd15, %rd98;
	// begin inline asm
	ld.global.nc.v2.u64 {%rd86, %rd87}, [%rd88];
	// end inline asm
	mov.b64 	{%r250, %r251}, %rd87;
	mov.b64 	{%r252, %r253}, %rd86;
	mov.b32 	%f268, %r253;
	mov.b32 	%f269, %r252;
	mov.b32 	%f270, %r251;
	mov.b32 	%f271, %r250;
	add.s64 	%rd91, %rd88, 4096;
	// begin inline asm
	ld.global.nc.v2.u64 {%rd89, %rd90}, [%rd91];
	// end inline asm
	mov.b64 	{%r254, %r255}, %rd90;
	mov.b64 	{%r256, %r257}, %rd89;
	mov.b32 	%f272, %r257;
	mov.b32 	%f273, %r256;
	mov.b32 	%f274, %r255;
	mov.b32 	%f275, %r254;
	add.s64 	%rd94, %rd88, 8192;
	// begin inline asm
	ld.global.nc.v2.u64 {%rd92, %rd93}, [%rd94];
	// end inline asm
	mov.b64 	{%r258, %r259}, %rd93;
	mov.b64 	{%r260, %r261}, %rd92;
	mov.b32 	%f276, %r261;
	mov.b32 	%f277, %r260;
	mov.b32 	%f278, %r259;
	mov.b32 	%f279, %r258;
	add.s64 	%rd97, %rd88, 12288;
	// begin inline asm
	ld.global.nc.v2.u64 {%rd95, %rd96}, [%rd97];
	// end inline asm
	mov.b64 	{%r262, %r263}, %rd96;
	mov.b64 	{%r264, %r265}, %rd95;
	mov.b32 	%f280, %r265;
	mov.b32 	%f281, %r264;
	mov.b32 	%f282, %r263;
	mov.b32 	%f283, %r262;
	setp.lt.f32 	%p143, %f430, %f269;
	selp.f32 	%f284, %f269, %f430, %p143;
	setp.lt.f32 	%p144, %f268, %f271;
	selp.f32 	%f285, %f271, %f268, %p144;
	setp.lt.f32 	%p145, %f270, %f273;
	selp.f32 	%f286, %f273, %f270, %p145;
	setp.lt.f32 	%p146, %f272, %f275;
	selp.f32 	%f287, %f275, %f272, %p146;
	setp.lt.f32 	%p147, %f274, %f277;
	selp.f32 	%f288, %f277, %f274, %p147;
	setp.lt.f32 	%p148, %f276, %f279;
	selp.f32 	%f289, %f279, %f276, %p148;
	setp.lt.f32 	%p149, %f278, %f281;
	selp.f32 	%f290, %f281, %f278, %p149;
	setp.lt.f32 	%p150, %f280, %f283;
	selp.f32 	%f291, %f283, %f280, %p150;
	setp.lt.f32 	%p151, %f284, %f285;
	selp.f32 	%f292, %f285, %f284, %p151;
	setp.lt.f32 	%p152, %f286, %f287;
	selp.f32 	%f293, %f287, %f286, %p152;
	setp.lt.f32 	%p153, %f288, %f289;
	selp.f32 	%f294, %f289, %f288, %p153;
	setp.lt.f32 	%p154, %f290, %f291;
	selp.f32 	%f295, %f291, %f290, %p154;
	setp.lt.f32 	%p155, %f292, %f293;
	selp.f32 	%f296, %f293, %f292, %p155;
	setp.lt.f32 	%p156, %f294, %f295;
	selp.f32 	%f297, %f295, %f294, %p156;
	setp.lt.f32 	%p157, %f296, %f297;
	selp.f32 	%f298, %f297, %f296, %p157;
	setp.lt.f32 	%p158, %f298, %f282;
	selp.f32 	%f430, %f282, %f298, %p158;
	sub.s32 	%r266, %r70, %r399;
	setp.lt.u32 	%p159, %r266, 4096;
	@%p159 bra 	$L__BB3_35;
	add.s32 	%r399, %r399, 4096;
	setp.le.u32 	%p160, %r399, %r15;
	@%p160 bra 	$L__BB3_25;
$L__BB3_27:
	setp.le.u32 	%p161, %r70, %r399;
	@%p161 bra 	$L__BB3_35;
	sub.s32 	%r19, %r70, %r399;
	setp.ge.s32 	%p162, %r13, %r19;
	@%p162 bra 	$L__BB3_35;
	not.b32 	%r267, %r13;
	add.s32 	%r268, %r70, %r267;
	sub.s32 	%r20, %r268, %r399;
	and.b32  	%r269, %r20, 768;
	setp.eq.s32 	%p163, %r269, 768;
	mov.u32 	%r403, %r13;
	@%p163 bra 	$L__BB3_32;
	add.s32 	%r401, %r13, %r399;
	shr.u32 	%r270, %r20, 8;
	add.s32 	%r271, %r270, 1;
	and.b32  	%r272, %r271, 3;
	neg.s32 	%r400, %r272;
	mov.u32 	%r403, %r13;
$L__BB3_31:
	.pragma "nounroll";
	mul.wide.u32 	%rd100, %r401, 4;
	add.s64 	%rd99, %rd15, %rd100;
	// begin inline asm
	ld.global.nc.u32 %r273, [%rd99];
	// end inline asm
	mov.b32 	%f300, %r273;
	setp.lt.f32 	%p164, %f430, %f300;
	selp.f32 	%f430, %f300, %f430, %p164;
	add.s32 	%r403, %r403, 256;
	add.s32 	%r401, %r401, 256;
	add.s32 	%r400, %r400, 1;
	setp.ne.s32 	%p165, %r400, 0;
	@%p165 bra 	$L__BB3_31;
$L__BB3_32:
	setp.lt.u32 	%p166, %r20, 768;
	@%p166 bra 	$L__BB3_35;
	add.s32 	%r405, %r403, 512;
	add.s32 	%r404, %r403, %r399;
$L__BB3_34:
	mul.wide.u32 	%rd105, %r404, 4;
	add.s64 	%rd101, %rd15, %rd105;
	// begin inline asm
	ld.global.nc.u32 %r274, [%rd101];
	// end inline asm
	mov.b32 	%f301, %r274;
	setp.lt.f32 	%p167, %f430, %f301;
	selp.f32 	%f302, %f301, %f430, %p167;
	add.s32 	%r278, %r404, 256;
	mul.wide.u32 	%rd106, %r278, 4;
	add.s64 	%rd102, %rd15, %rd106;
	// begin inline asm
	ld.global.nc.u32 %r275, [%rd102];
	// end inline asm
	mov.b32 	%f303, %r275;
	setp.lt.f32 	%p168, %f302, %f303;
	selp.f32 	%f304, %f303, %f302, %p168;
	add.s32 	%r279, %r404, 512;
	mul.wide.u32 	%rd107, %r279, 4;
	add.s64 	%rd103, %rd15, %rd107;
	// begin inline asm
	ld.global.nc.u32 %r276, [%rd103];
	// end inline asm
	mov.b32 	%f305, %r276;
	setp.lt.f32 	%p169, %f304, %f305;
	selp.f32 	%f306, %f305, %f304, %p169;
	add.s32 	%r280, %r404, 768;
	mul.wide.u32 	%rd108, %r280, 4;
	add.s64 	%rd104, %rd15, %rd108;
	// begin inline asm
	ld.global.nc.u32 %r277, [%rd104];
	// end inline asm
	mov.b32 	%f307, %r277;
	setp.lt.f32 	%p170, %f306, %f307;
	selp.f32 	%f430, %f307, %f306, %p170;
	add.s32 	%r34, %r405, 1024;
	add.s32 	%r281, %r405, 512;
	add.s32 	%r404, %r404, 1024;
	setp.lt.s32 	%p171, %r281, %r19;
	mov.u32 	%r405, %r34;
	@%p171 bra 	$L__BB3_34;
$L__BB3_35:
	// begin inline asm
	mov.u32 %r282, %laneid;
	// end inline asm
	mov.b32 	%r284, %f430;
	mov.b32 	%r285, 1;
	mov.b32 	%r306, 31;
	mov.b32 	%r307, -1;
	// begin inline asm
	shfl.sync.down.b32 %r283, %r284, %r285, %r306, %r307;
	// end inline asm
	mov.b32 	%f308, %r283;
	setp.gt.s32 	%p172, %r282, 30;
	setp.lt.f32 	%p173, %f430, %f308;
	selp.f32 	%f309, %f308, %f430, %p173;
	selp.f32 	%f310, %f430, %f309, %p172;
	mov.b32 	%r289, %f310;
	mov.b32 	%r290, 2;
	// begin inline asm
	shfl.sync.down.b32 %r288, %r289, %r290, %r306, %r307;
	// end inline asm
	mov.b32 	%f311, %r288;
	setp.gt.s32 	%p174, %r282, 29;
	setp.lt.f32 	%p175, %f310, %f311;
	selp.f32 	%f312, %f311, %f310, %p175;
	selp.f32 	%f313, %f310, %f312, %p174;
	mov.b32 	%r294, %f313;
	mov.b32 	%r295, 4;
	// begin inline asm
	shfl.sync.down.b32 %r293, %r294, %r295, %r306, %r307;
	// end inline asm
	mov.b32 	%f314, %r293;
	setp.gt.s32 	%p176, %r282, 27;
	setp.lt.f32 	%p177, %f313, %f314;
	selp.f32 	%f315, %f314, %f313, %p177;
	selp.f32 	%f316, %f313, %f315, %p176;
	mov.b32 	%r299, %f316;
	mov.b32 	%r300, 8;
	// begin inline asm
	shfl.sync.down.b32 %r298, %r299, %r300, %r306, %r307;
	// end inline asm
	mov.b32 	%f317, %r298;
	setp.gt.s32 	%p178, %r282, 23;
	setp.lt.f32 	%p179, %f316, %f317;
	selp.f32 	%f318, %f317, %f316, %p179;
	selp.f32 	%f319, %f316, %f318, %p178;
	mov.b32 	%r304, %f319;
	mov.b32 	%r305, 16;
	// begin inline asm
	shfl.sync.down.b32 %r303, %r304, %r305, %r306, %r307;
	// end inline asm
	mov.b32 	%f320, %r303;
	setp.gt.s32 	%p180, %r282, 15;
	setp.lt.f32 	%p181, %f319, %f320;
	selp.f32 	%f26, %f320, %f319, %p181;
	selp.f32 	%f444, %f319, %f26, %p180;
	setp.ne.s32 	%p182, %r282, 0;
	@%p182 bra 	$L__BB3_37;
	shr.u32 	%r308, %r13, 3;
	and.b32  	%r309, %r308, 124;
	mov.u32 	%r310, _ZZN3cub18CUB_300001_SM_10006detail6reduce28DeviceReduceSingleTileKernelINS2_10policy_hubIfjN4cuda3__47maximumIvEEE10Policy1000EPfSB_jS8_ffNS5_3std3__410__identityEEEvT0_T1_T2_T3_T4_T6_E12temp_storage;
	add.s32 	%r311, %r310, %r309;
	st.shared.f32 	[%r311+8], %f26;
$L__BB3_37:
	bar.sync 	0;
	setp.ne.s32 	%p183, %r13, 0;
	@%p183 bra 	$L__BB3_74;
	ld.shared.f32 	%f321, [_ZZN3cub18CUB_300001_SM_10006detail6reduce28DeviceReduceSingleTileKernelINS2_10policy_hubIfjN4cuda3__47maximumIvEEE10Policy1000EPfSB_jS8_ffNS5_3std3__410__identityEEEvT0_T1_T2_T3_T4_T6_E12temp_storage+12];
	setp.lt.f32 	%p184, %f444, %f321;
	selp.f32 	%f322, %f321, %f444, %p184;
	ld.shared.f32 	%f323, [_ZZN3cub18CUB_300001_SM_10006detail6reduce28DeviceReduceSingleTileKernelINS2_10policy_hubIfjN4cuda3__47maximumIvEEE10Policy1000EPfSB_jS8_ffNS5_3std3__410__identityEEEvT0_T1_T2_T3_T4_T6_E12temp_storage+16];
	setp.lt.f32 	%p185, %f322, %f323;
	selp.f32 	%f324, %f323, %f322, %p185;
	ld.shared.f32 	%f325, [_ZZN3cub18CUB_300001_SM_10006detail6reduce28DeviceReduceSingleTileKernelINS2_10policy_hubIfjN4cuda3__47maximumIvEEE10Policy1000EPfSB_jS8_ffNS5_3std3__410__identityEEEvT0_T1_T2_T3_T4_T6_E12temp_storage+20];
	setp.lt.f32 	%p186, %f324, %f325;
	selp.f32 	%f326, %f325, %f324, %p186;
	ld.shared.f32 	%f327, [_ZZN3cub18CUB_300001_SM_10006detail6reduce28DeviceReduceSingleTileKernelINS2_10policy_hubIfjN4cuda3__47maximumIvEEE10Policy1000EPfSB_jS8_ffNS5_3std3__410__identityEEEvT0_T1_T2_T3_T4_T6_E12temp_storage+24];
	setp.lt.f32 	%p187, %f326, %f327;
	selp.f32 	%f328, %f327, %f326, %p187;
	ld.shared.f32 	%f329, [_ZZN3cub18CUB_300001_SM_10006detail6reduce28DeviceReduceSingleTileKernelINS2_10policy_hubIfjN4cuda3__47maximumIvEEE10Policy1000EPfSB_jS8_ffNS5_3std3__410__identityEEEvT0_T1_T2_T3_T4_T6_E12temp_storage+28];
	setp.lt.f32 	%p188, %f328, %f329;
	selp.f32 	%f330, %f329, %f328, %p188;
	ld.shared.f32 	%f331, [_ZZN3cub18CUB_300001_SM_10006detail6reduce28DeviceReduceSingleTileKernelINS2_10policy_hubIfjN4cuda3__47maximumIvEEE10Policy1000EPfSB_jS8_ffNS5_3std3__410__identityEEEvT0_T1_T2_T3_T4_T6_E12temp_storage+32];
	setp.lt.f32 	%p189, %f330, %f331;
	selp.f32 	%f332, %f331, %f330, %p189;
	ld.shared.f32 	%f333, [_ZZN3cub18CUB_300001_SM_10006detail6reduce28DeviceReduceSingleTileKernelINS2_10policy_hubIfjN4cuda3__47maximumIvEEE10Policy1000EPfSB_jS8_ffNS5_3std3__410__identityEEEvT0_T1_T2_T3_T4_T6_E12temp_storage+36];
	setp.lt.f32 	%p190, %f332, %f333;
	selp.f32 	%f444, %f333, %f332, %p190;
	bra.uni 	$L__BB3_74;
$L__BB3_39:
	setp.gt.u32 	%p3, %r70, 4095;
	@%p3 bra 	$L__BB3_58;
	mov.u32 	%r36, %tid.x;
	setp.ge.u32 	%p68, %r36, %r70;
	mov.f32 	%f436, 0f00000000;
	mov.u32 	%r409, %r36;
	@%p68 bra 	$L__BB3_42;
	mul.wide.u32 	%rd65, %r36, 4;
	add.s64 	%rd64, %rd15, %rd65;
	// begin inline asm
	ld.global.nc.u32 %r152, [%rd64];
	// end inline asm
	mov.b32 	%f436, %r152;
	add.s32 	%r409, %r36, 256;
$L__BB3_42:
	setp.ge.u32 	%p69, %r409, %r70;
	@%p69 bra 	$L__BB3_49;
	not.b32 	%r153, %r409;
	add.s32 	%r39, %r70, %r153;
	and.b32  	%r154, %r39, 768;
	setp.eq.s32 	%p70, %r154, 768;
	@%p70 bra 	$L__BB3_46;
	mul.wide.u32 	%rd66, %r409, 4;
	add.s64 	%rd120, %rd15, %rd66;
	shr.u32 	%r155, %r39, 8;
	add.s32 	%r156, %r155, 1;
	and.b32  	%r157, %r156, 3;
	neg.s32 	%r407, %r157;
$L__BB3_45:
	.pragma "nounroll";
	// begin inline asm
	ld.global.nc.u32 %r158, [%rd120];
	// end inline asm
	mov.b32 	%f157, %r158;
	setp.lt.f32 	%p71, %f436, %f157;
	selp.f32 	%f436, %f157, %f436, %p71;
	add.s32 	%r409, %r409, 256;
	add.s64 	%rd120, %rd120, 1024;
	add.s32 	%r407, %r407, 1;
	setp.ne.s32 	%p72, %r407, 0;
	@%p72 bra 	$L__BB3_45;
$L__BB3_46:
	setp.lt.u32 	%p73, %r39, 768;
	@%p73 bra 	$L__BB3_49;
	mul.wide.u32 	%rd68, %r409, 4;
	add.s64 	%rd121, %rd15, %rd68;
$L__BB3_48:
	// begin inline asm
	ld.global.nc.u32 %r159, [%rd121];
	// end inline asm
	mov.b32 	%f158, %r159;
	setp.lt.f32 	%p74, %f436, %f158;
	selp.f32 	%f159, %f158, %f436, %p74;
	add.s64 	%rd70, %rd121, 1024;
	// begin inline asm
	ld.global.nc.u32 %r160, [%rd70];
	// end inline asm
	mov.b32 	%f160, %r160;
	setp.lt.f32 	%p75, %f159, %f160;
	selp.f32 	%f161, %f160, %f159, %p75;
	add.s64 	%rd71, %rd121, 2048;
	// begin inline asm
	ld.global.nc.u32 %r161, [%rd71];
	// end inline asm
	mov.b32 	%f162, %r161;
	setp.lt.f32 	%p76, %f161, %f162;
	selp.f32 	%f163, %f162, %f161, %p76;
	add.s64 	%rd72, %rd121, 3072;
	// begin inline asm
	ld.global.nc.u32 %r162, [%rd72];
	// end inline asm
	mov.b32 	%f164, %r162;
	setp.lt.f32 	%p77, %f163, %f164;
	selp.f32 	%f436, %f164, %f163, %p77;
	add.s32 	%r409, %r409, 1024;
	add.s64 	%rd121, %rd121, 4096;
	setp.lt.s32 	%p78, %r409, %r70;
	@%p78 bra 	$L__BB3_48;
$L__BB3_49:
	setp.lt.u32 	%p79, %r70, 256;
	@%p79 bra 	$L__BB3_54;
	// begin inline asm
	mov.u32 %r201, %laneid;
	// end inline asm
	mov.b32 	%r203, %f436;
	mov.b32 	%r204, 1;
	mov.b32 	%r225, 31;
	mov.b32 	%r226, -1;
	// begin inline asm
	shfl.sync.down.b32 %r202, %r203, %r204, %r225, %r226;
	// end inline asm
	mov.b32 	%f212, %r202;
	setp.gt.s32 	%p107, %r201, 30;
	setp.lt.f32 	%p108, %f436, %f212;
	selp.f32 	%f213, %f212, %f436, %p108;
	selp.f32 	%f214, %f436, %f213, %p107;
	mov.b32 	%r208, %f214;
	mov.b32 	%r209, 2;
	// begin inline asm
	shfl.sync.down.b32 %r207, %r208, %r209, %r225, %r226;
	// end inline asm
	mov.b32 	%f215, %r207;
	setp.gt.s32 	%p109, %r201, 29;
	setp.lt.f32 	%p110, %f214, %f215;
	selp.f32 	%f216, %f215, %f214, %p110;
	selp.f32 	%f217, %f214, %f216, %p109;
	mov.b32 	%r213, %f217;
	mov.b32 	%r214, 4;
	// begin inline asm
	shfl.sync.down.b32 %r212, %r213, %r214, %r225, %r226;
	// end inline asm
	mov.b32 	%f218, %r212;
	setp.gt.s32 	%p111, %r201, 27;
	setp.lt.f32 	%p112, %f217, %f218;
	selp.f32 	%f219, %f218, %f217, %p112;
	selp.f32 	%f220, %f217, %f219, %p111;
	mov.b32 	%r218, %f220;
	mov.b32 	%r219, 8;
	// begin inline asm
	shfl.sync.down.b32 %r217, %r218, %r219, %r225, %r226;
	// end inline asm
	mov.b32 	%f221, %r217;
	setp.gt.s32 	%p113, %r201, 23;
	setp.lt.f32 	%p114, %f220, %f221;
	selp.f32 	%f222, %f221, %f220, %p114;
	selp.f32 	%f223, %f220, %f222, %p113;
	mov.b32 	%r223, %f223;
	mov.b32 	%r224, 16;
	// begin inline asm
	shfl.sync.down.b32 %r222, %r223, %r224, %r225, %r226;
	// end inline asm
	mov.b32 	%f224, %r222;
	setp.gt.s32 	%p115, %r201, 15;
	setp.lt.f32 	%p116, %f223, %f224;
	selp.f32 	%f38, %f224, %f223, %p116;
	selp.f32 	%f444, %f223, %f38, %p115;
	setp.ne.s32 	%p117, %r201, 0;
	@%p117 bra 	$L__BB3_52;
	shr.u32 	%r227, %r36, 3;
	and.b32  	%r228, %r227, 124;
	mov.u32 	%r229, _ZZN3cub18CUB_300001_SM_10006detail6reduce28DeviceReduceSingleTileKernelINS2_10policy_hubIfjN4cuda3__47maximumIvEEE10Policy1000EPfSB_jS8_ffNS5_3std3__410__identityEEEvT0_T1_T2_T3_T4_T6_E12temp_storage;
	add.s32 	%r230, %r229, %r228;
	st.shared.f32 	[%r230+8], %f38;
$L__BB3_52:
	bar.sync 	0;
	setp.ne.s32 	%p118, %r36, 0;
	@%p118 bra 	$L__BB3_74;
	ld.shared.f32 	%f225, [_ZZN3cub18CUB_300001_SM_10006detail6reduce28DeviceReduceSingleTileKernelINS2_10policy_hubIfjN4cuda3__47maximumIvEEE10Policy1000EPfSB_jS8_ffNS5_3std3__410__identityEEEvT0_T1_T2_T3_T4_T6_E12temp_storage+12];
	setp.lt.f32 	%p119, %f444, %f225;
	selp.f32 	%f226, %f225, %f444, %p119;
	ld.shared.f32 	%f227, [_ZZN3cub18CUB_300001_SM_10006detail6reduce28DeviceReduceSingleTileKernelINS2_10policy_hubIfjN4cuda3__47maximumIvEEE10Policy1000EPfSB_jS8_ffNS5_3std3__410__identityEEEvT0_T1_T2_T3_T4_T6_E12temp_storage+16];
	setp.lt.f32 	%p120, %f226, %f227;
	selp.f32 	%f228, %f227, %f226, %p120;
	ld.shared.f32 	%f229, [_ZZN3cub18CUB_300001_SM_10006detail6reduce28DeviceReduceSingleTileKernelINS2_10policy_hubIfjN4cuda3__47maximumIvEEE10Policy1000EPfSB_jS8_ffNS5_3std3__410__identityEEEvT0_T1_T2_T3_T4_T6_E12temp_storage+20];
	setp.lt.f32 	%p121, %f228, %f229;
	selp.f32 	%f230, %f229, %f228, %p121;
	ld.shared.f32 	%f231, [_ZZN3cub18CUB_300001_SM_10006detail6reduce28DeviceReduceSingleTileKernelINS2_10policy_hubIfjN4cuda3__47maximumIvEEE10Policy1000EPfSB_jS8_ffNS5_3std3__410__identityEEEvT0_T1_T2_T3_T4_T6_E12temp_storage+24];
	setp.lt.f32 	%p122, %f230, %f231;
	selp.f32 	%f232, %f231, %f230, %p122;
	ld.shared.f32 	%f233, [_ZZN3cub18CUB_300001_SM_10006detail6reduce28DeviceReduceSingleTileKernelINS2_10policy_hubIfjN4cuda3__47maximumIvEEE10Policy1000EPfSB_jS8_ffNS5_3std3__410__identityEEEvT0_T1_T2_T3_T4_T6_E12temp_storage+28];
	setp.lt.f32 	%p123, %f232, %f233;
	selp.f32 	%f234, %f233, %f232, %p123;
	ld.shared.f32 	%f235, [_ZZN3cub18CUB_300001_SM_10006detail6reduce28DeviceReduceSingleTileKernelINS2_10policy_hubIfjN4cuda3__47maximumIvEEE10Policy1000EPfSB_jS8_ffNS5_3std3__410__identityEEEvT0_T1_T2_T3_T4_T6_E12temp_storage+32];
	setp.lt.f32 	%p124, %f234, %f235;
	selp.f32 	%f236, %f235, %f234, %p124;
	ld.shared.f32 	%f237, [_ZZN3cub18CUB_300001_SM_10006detail6reduce28DeviceReduceSingleTileKernelINS2_10policy_hubIfjN4cuda3__47maximumIvEEE10Policy1000EPfSB_jS8_ffNS5_3std3__410__identityEEEvT0_T1_T2_T3_T4_T6_E12temp_storage+36];
	setp.lt.f32 	%p125, %f236, %f237;
	selp.f32 	%f444, %f237, %f236, %p125;
	bra.uni 	$L__BB3_74;
$L__BB3_54:
	// begin inline asm
	mov.u32 %r163, %laneid;
	// end inline asm
	and.b32  	%r189, %r36, 992;
	add.s32 	%r190, %r189, 32;
	setp.gt.u32 	%p80, %r190, %r70;
	not.b32 	%r191, %r189;
	add.s32 	%r192, %r70, %r191;
	selp.b32 	%r187, %r192, 31, %p80;
	mov.b32 	%r165, %f436;
	mov.b32 	%r166, 1;
	mov.b32 	%r188, -1;
	// begin inline asm
	shfl.sync.down.b32 %r164, %r165, %r166, %r187, %r188;
	// end inline asm
	mov.b32 	%f165, %r164;
	setp.lt.s32 	%p81, %r163, %r187;
	setp.lt.f32 	%p82, %f436, %f165;
	selp.f32 	%f166, %f165, %f436, %p82;
	selp.f32 	%f167, %f166, %f436, %p81;
	mov.b32 	%r170, %f167;
	mov.b32 	%r171, 2;
	// begin inline asm
	shfl.sync.down.b32 %r169, %r170, %r171, %r187, %r188;
	// end inline asm
	mov.b32 	%f168, %r169;
	add.s32 	%r193, %r163, 2;
	setp.gt.s32 	%p83, %r193, %r187;
	setp.lt.f32 	%p84, %f167, %f168;
	selp.f32 	%f169, %f168, %f167, %p84;
	selp.f32 	%f170, %f167, %f169, %p83;
	mov.b32 	%r175, %f170;
	mov.b32 	%r176, 4;
	// begin inline asm
	shfl.sync.down.b32 %r174, %r175, %r176, %r187, %r188;
	// end inline asm
	mov.b32 	%f171, %r174;
	add.s32 	%r194, %r163, 4;
	setp.gt.s32 	%p85, %r194, %r187;
	setp.lt.f32 	%p86, %f170, %f171;
	selp.f32 	%f172, %f171, %f170, %p86;
	selp.f32 	%f173, %f170, %f172, %p85;
	mov.b32 	%r180, %f173;
	mov.b32 	%r181, 8;
	// begin inline asm
	shfl.sync.down.b32 %r179, %r180, %r181, %r187, %r188;
	// end inline asm
	mov.b32 	%f174, %r179;
	add.s32 	%r195, %r163, 8;
	setp.gt.s32 	%p87, %r195, %r187;
	setp.lt.f32 	%p88, %f173, %f174;
	selp.f32 	%f175, %f174, %f173, %p88;
	selp.f32 	%f176, %f173, %f175, %p87;
	mov.b32 	%r185, %f176;
	mov.b32 	%r186, 16;
	// begin inline asm
	shfl.sync.down.b32 %r184, %r185, %r186, %r187, %r188;
	// end inline asm
	mov.b32 	%f177, %r184;
	add.s32 	%r196, %r163, 16;
	setp.gt.s32 	%p89, %r196, %r187;
	setp.lt.f32 	%p90, %f176, %f177;
	selp.f32 	%f178, %f177, %f176, %p90;
	selp.f32 	%f444, %f176, %f178, %p89;
	setp.ne.s32 	%p91, %r163, 0;
	@%p91 bra 	$L__BB3_56;
	shr.u32 	%r197, %r36, 3;
	and.b32  	%r198, %r197, 124;
	mov.u32 	%r199, _ZZN3cub18CUB_300001_SM_10006detail6reduce28DeviceReduceSingleTileKernelINS2_10policy_hubIfjN4cuda3__47maximumIvEEE10Policy1000EPfSB_jS8_ffNS5_3std3__410__identityEEEvT0_T1_T2_T3_T4_T6_E12temp_storage;
	add.s32 	%r200, %r199, %r198;
	st.shared.f32 	[%r200+8], %f444;
$L__BB3_56:
	bar.sync 	0;
	setp.ne.s32 	%p92, %r36, 0;
	@%p92 bra 	$L__BB3_74;
	setp.gt.u32 	%p93, %r70, 32;
	ld.shared.f32 	%f179, [_ZZN3cub18CUB_300001_SM_10006detail6reduce28DeviceReduceSingleTileKernelINS2_10policy_hubIfjN4cuda3__47maximumIvEEE10Policy1000EPfSB_jS8_ffNS5_3std3__410__identityEEEvT0_T1_T2_T3_T4_T6_E12temp_storage+12];
	setp.lt.f32 	%p94, %f444, %f179;
	selp.f32 	%f181, %f179, %f444, %p94;
	selp.f32 	%f182, %f181, %f444, %p93;
	setp.gt.u32 	%p95, %r70, 64;
	ld.shared.f32 	%f184, [_ZZN3cub18CUB_300001_SM_10006detail6reduce28DeviceReduceSingleTileKernelINS2_10policy_hubIfjN4cuda3__47maximumIvEEE10Policy1000EPfSB_jS8_ffNS5_3std3__410__identityEEEvT0_T1_T2_T3_T4_T6_E12temp_storage+16];
	setp.lt.f32 	%p96, %f182, %f184;
	selp.f32 	%f186, %f184, %f182, %p96;
	selp.f32 	%f187, %f186, %f182, %p95;
	setp.gt.u32 	%p97, %r70, 96;
	ld.shared.f32 	%f189, [_ZZN3cub18CUB_300001_SM_10006detail6reduce28DeviceReduceSingleTileKernelINS2_10policy_hubIfjN4cuda3__47maximumIvEEE10Policy1000EPfSB_jS8_ffNS5_3std3__410__identityEEEvT0_T1_T2_T3_T4_T6_E12temp_storage+20];
	setp.lt.f32 	%p98, %f187, %f189;
	selp.f32 	%f191, %f189, %f187, %p98;
	selp.f32 	%f192, %f191, %f187, %p97;
	setp.gt.u32 	%p99, %r70, 128;
	ld.shared.f32 	%f194, [_ZZN3cub18CUB_300001_SM_10006detail6reduce28DeviceReduceSingleTileKernelINS2_10policy_hubIfjN4cuda3__47maximumIvEEE10Policy1000EPfSB_jS8_ffNS5_3std3__410__identityEEEvT0_T1_T2_T3_T4_T6_E12temp_storage+24];
	setp.lt.f32 	%p100, %f192, %f194;
	selp.f32 	%f196, %f194, %f192, %p100;
	selp.f32 	%f197, %f196, %f192, %p99;
	setp.gt.u32 	%p101, %r70, 160;
	ld.shared.f32 	%f199, [_ZZN3cub18CUB_300001_SM_10006detail6reduce28DeviceReduceSingleTileKernelINS2_10policy_hubIfjN4cuda3__47maximumIvEEE10Policy1000EPfSB_jS8_ffNS5_3std3__410__identityEEEvT0_T1_T2_T3_T4_T6_E12temp_storage+28];
	setp.lt.f32 	%p102, %f197, %f199;
	selp.f32 	%f201, %f199, %f197, %p102;
	selp.f32 	%f202, %f201, %f197, %p101;
	setp.gt.u32 	%p103, %r70, 192;
	ld.shared.f32 	%f204, [_ZZN3cub18CUB_300001_SM_10006detail6reduce28DeviceReduceSingleTileKernelINS2_10policy_hubIfjN4cuda3__47maximumIvEEE10Policy1000EPfSB_jS8_ffNS5_3std3__410__identityEEEvT0_T1_T2_T3_T4_T6_E12temp_storage+32];
	setp.lt.f32 	%p104, %f202, %f204;
	selp.f32 	%f206, %f204, %f202, %p104;
	selp.f32 	%f207, %f206, %f202, %p103;
	setp.gt.u32 	%p105, %r70, 224;
	ld.shared.f32 	%f209, [_ZZN3cub18CUB_300001_SM_10006detail6reduce28DeviceReduceSingleTileKernelINS2_10policy_hubIfjN4cuda3__47maximumIvEEE10Policy1000EPfSB_jS8_ffNS5_3std3__410__identityEEEvT0_T1_T2_T3_T4_T6_E12temp_storage+36];
	setp.lt.f32 	%p106, %f207, %f209;
	selp.f32 	%f211, %f209, %f207, %p106;
	selp.f32 	%f444, %f211, %f207, %p105;
	bra.uni 	$L__BB3_74;
$L__BB3_58:
	mov.u32 	%r48, %tid.x;
	mul.wide.u32 	%rd34, %r48, 4;
	add.s64 	%rd18, %rd15, %rd34;
	// begin inline asm
	ld.global.nc.u32 %r71, [%rd18];
	// end inline asm
	mov.b32 	%f59, %r71;
	add.s64 	%rd19, %rd18, 1024;
	// begin inline asm
	ld.global.nc.u32 %r72, [%rd19];
	// end inline asm
	mov.b32 	%f60, %r72;
	add.s64 	%rd20, %rd18, 2048;
	// begin inline asm
	ld.global.nc.u32 %r73, [%rd20];
	// end inline asm
	mov.b32 	%f61, %r73;
	add.s64 	%rd21, %rd18, 3072;
	// begin inline asm
	ld.global.nc.u32 %r74, [%rd21];
	// end inline asm
	mov.b32 	%f62, %r74;
	add.s64 	%rd22, %rd18, 4096;
	// begin inline asm
	ld.global.nc.u32 %r75, [%rd22];
	// end inline asm
	mov.b32 	%f63, %r75;
	add.s64 	%rd23, %rd18, 5120;
	// begin inline asm
	ld.global.nc.u32 %r76, [%rd23];
	// end inline asm
	mov.b32 	%f64, %r76;
	add.s64 	%rd24, %rd18, 6144;
	// begin inline asm
	ld.global.nc.u32 %r77, [%rd24];
	// end inline asm
	mov.b32 	%f65, %r77;
	add.s64 	%rd25, %rd18, 7168;
	// begin inline asm
	ld.global.nc.u32 %r78, [%rd25];
	// end inline asm
	mov.b32 	%f66, %r78;
	add.s64 	%rd26, %rd18, 8192;
	// begin inline asm
	ld.global.nc.u32 %r79, [%rd26];
	// end inline asm
	mov.b32 	%f67, %r79;
	add.s64 	%rd27, %rd18, 9216;
	// begin inline asm
	ld.global.nc.u32 %r80, [%rd27];
	// end inline asm
	mov.b32 	%f68, %r80;
	add.s64 	%rd28, %rd18, 10240;
	// begin inline asm
	ld.global.nc.u32 %r81, [%rd28];
	// end inline asm
	mov.b32 	%f69, %r81;
	add.s64 	%rd29, %rd18, 11264;
	// begin inline asm
	ld.global.nc.u32 %r82, [%rd29];
	// end inline asm
	mov.b32 	%f70, %r82;
	add.s64 	%rd30, %rd18, 12288;
	// begin inline asm
	ld.global.nc.u32 %r83, [%rd30];
	// end inline asm
	mov.b32 	%f71, %r83;
	add.s64 	%rd31, %rd18, 13312;
	// begin inline asm
	ld.global.nc.u32 %r84, [%rd31];
	// end inline asm
	mov.b32 	%f72, %r84;
	add.s64 	%rd32, %rd18, 14336;
	// begin inline asm
	ld.global.nc.u32 %r85, [%rd32];
	// end inline asm
	mov.b32 	%f73, %r85;
	add.s64 	%rd33, %rd18, 15360;
	// begin inline asm
	ld.global.nc.u32 %r86, [%rd33];
	// end inline asm
	mov.b32 	%f74, %r86;
	setp.lt.f32 	%p4, %f59, %f60;
	selp.f32 	%f75, %f60, %f59, %p4;
	setp.lt.f32 	%p5, %f61, %f62;
	selp.f32 	%f76, %f62, %f61, %p5;
	setp.lt.f32 	%p6, %f63, %f64;
	selp.f32 	%f77, %f64, %f63, %p6;
	setp.lt.f32 	%p7, %f65, %f66;
	selp.f32 	%f78, %f66, %f65, %p7;
	setp.lt.f32 	%p8, %f67, %f68;
	selp.f32 	%f79, %f68, %f67, %p8;
	setp.lt.f32 	%p9, %f69, %f70;
	selp.f32 	%f80, %f70, %f69, %p9;
	setp.lt.f32 	%p10, %f71, %f72;
	selp.f32 	%f81, %f72, %f71, %p10;
	setp.lt.f32 	%p11, %f73, %f74;
	selp.f32 	%f82, %f74, %f73, %p11;
	setp.lt.f32 	%p12, %f75, %f76;
	selp.f32 	%f83, %f76, %f75, %p12;
	setp.lt.f32 	%p13, %f77, %f78;
	selp.f32 	%f84, %f78, %f77, %p13;
	setp.lt.f32 	%p14, %f79, %f80;
	selp.f32 	%f85, %f80, %f79, %p14;
	setp.lt.f32 	%p15, %f81, %f82;
	selp.f32 	%f86, %f82, %f81, %p15;
	setp.lt.f32 	%p16, %f83, %f84;
	selp.f32 	%f87, %f84, %f83, %p16;
	setp.lt.f32 	%p17, %f85, %f86;
	selp.f32 	%f88, %f86, %f85, %p17;
	setp.lt.f32 	%p18, %f87, %f88;
	selp.f32 	%f443, %f88, %f87, %p18;
	add.s32 	%r49, %r70, -4096;
	setp.lt.u32 	%p19, %r49, 4096;
	mov.b32 	%r412, 4096;
	@%p19 bra 	$L__BB3_62;
	mov.b32 	%r412, 4096;
$L__BB3_60:
	add.s32 	%r105, %r48, %r412;
	mul.wide.u32 	%rd51, %r105, 4;
	add.s64 	%rd35, %rd15, %rd51;
	// begin inline asm
	ld.global.nc.u32 %r89, [%rd35];
	// end inline asm
	mov.b32 	%f89, %r89;
	mul.wide.u32 	%rd52, %r412, 4;
	add.s64 	%rd53, %rd18, %rd52;
	add.s64 	%rd36, %rd53, 1024;
	// begin inline asm
	ld.global.nc.u32 %r90, [%rd36];
	// end inline asm
	mov.b32 	%f90, %r90;
	add.s64 	%rd37, %rd53, 2048;
	// begin inline asm
	ld.global.nc.u32 %r91, [%rd37];
	// end inline asm
	mov.b32 	%f91, %r91;
	add.s64 	%rd38, %rd53, 3072;
	// begin inline asm
	ld.global.nc.u32 %r92, [%rd38];
	// end inline asm
	mov.b32 	%f92, %r92;
	add.s64 	%rd39, %rd53, 4096;
	// begin inline asm
	ld.global.nc.u32 %r93, [%rd39];
	// end inline asm
	mov.b32 	%f93, %r93;
	add.s64 	%rd40, %rd53, 5120;
	// begin inline asm
	ld.global.nc.u32 %r94, [%rd40];
	// end inline asm
	mov.b32 	%f94, %r94;
	add.s64 	%rd41, %rd53, 6144;
	// begin inline asm
	ld.global.nc.u32 %r95, [%rd41];
	// end inline asm
	mov.b32 	%f95, %r95;
	add.s64 	%rd42, %rd53, 7168;
	// begin inline asm
	ld.global.nc.u32 %r96, [%rd42];
	// end inline asm
	mov.b32 	%f96, %r96;
	add.s64 	%rd43, %rd53, 8192;
	// begin inline asm
	ld.global.nc.u32 %r97, [%rd43];
	// end inline asm
	mov.b32 	%f97, %r97;
	add.s64 	%rd44, %rd53, 9216;
	// begin inline asm
	ld.global.nc.u32 %r98, [%rd44];
	// end inline asm
	mov.b32 	%f98, %r98;
	add.s64 	%rd45, %rd53, 10240;
	// begin inline asm
	ld.global.nc.u32 %r99, [%rd45];
	// end inline asm
	mov.b32 	%f99, %r99;
	add.s64 	%rd46, %rd53, 11264;
	// begin inline asm
	ld.global.nc.u32 %r100, [%rd46];
	// end inline asm
	mov.b32 	%f100, %r100;
	add.s64 	%rd47, %rd53, 12288;
	// begin inline asm
	ld.global.nc.u32 %r101, [%rd47];
	// end inline asm
	mov.b32 	%f101, %r101;
	add.s64 	%rd48, %rd53, 13312;
	// begin inline asm
	ld.global.nc.u32 %r102, [%rd48];
	// end inline asm
	mov.b32 	%f102, %r102;
	add.s64 	%rd49, %rd53, 14336;
	// begin inline asm
	ld.global.nc.u32 %r103, [%rd49];
	// end inline asm
	mov.b32 	%f103, %r103;
	add.s64 	%rd50, %rd53, 15360;
	// begin inline asm
	ld.global.nc.u32 %r104, [%rd50];
	// end inline asm
	mov.b32 	%f104, %r104;
	setp.lt.f32 	%p20, %f443, %f89;
	selp.f32 	%f105, %f89, %f443, %p20;
	setp.lt.f32 	%p21, %f90, %f91;
	selp.f32 	%f106, %f91, %f90, %p21;
	setp.lt.f32 	%p22, %f92, %f93;
	selp.f32 	%f107, %f93, %f92, %p22;
	setp.lt.f32 	%p23, %f94, %f95;
	selp.f32 	%f108, %f95, %f94, %p23;
	setp.lt.f32 	%p24, %f96, %f97;
	selp.f32 	%f109, %f97, %f96, %p24;
	setp.lt.f32 	%p25, %f98, %f99;
	selp.f32 	%f110, %f99, %f98, %p25;
	setp.lt.f32 	%p26, %f100, %f101;
	selp.f32 	%f111, %f101, %f100, %p26;
	setp.lt.f32 	%p27, %f102, %f103;
	selp.f32 	%f112, %f103, %f102, %p27;
	setp.lt.f32 	%p28, %f105, %f106;
	selp.f32 	%f113, %f106, %f105, %p28;
	setp.lt.f32 	%p29, %f107, %f108;
	selp.f32 	%f114, %f108, %f107, %p29;
	setp.lt.f32 	%p30, %f109, %f110;
	selp.f32 	%f115, %f110, %f109, %p30;
	setp.lt.f32 	%p31, %f111, %f112;
	selp.f32 	%f116, %f112, %f111, %p31;
	setp.lt.f32 	%p32, %f113, %f114;
	selp.f32 	%f117, %f114, %f113, %p32;
	setp.lt.f32 	%p33, %f115, %f116;
	selp.f32 	%f118, %f116, %f115, %p33;
	setp.lt.f32 	%p34, %f117, %f118;
	selp.f32 	%f119, %f118, %f117, %p34;
	setp.lt.f32 	%p35, %f119, %f104;
	selp.f32 	%f443, %f104, %f119, %p35;
	sub.s32 	%r106, %r70, %r412;
	setp.lt.u32 	%p36, %r106, 4096;
	@%p36 bra 	$L__BB3_70;
	add.s32 	%r412, %r412, 4096;
	setp.le.u32 	%p37, %r412, %r49;
	@%p37 bra 	$L__BB3_60;
$L__BB3_62:
	setp.le.u32 	%p38, %r70, %r412;
	@%p38 bra 	$L__BB3_70;
	sub.s32 	%r53, %r70, %r412;
	setp.ge.s32 	%p39, %r48, %r53;
	@%p39 bra 	$L__BB3_70;
	not.b32 	%r107, %r48;
	add.s32 	%r108, %r70, %r107;
	sub.s32 	%r54, %r108, %r412;
	and.b32  	%r109, %r54, 768;
	setp.eq.s32 	%p40, %r109, 768;
	mov.u32 	%r416, %r48;
	@%p40 bra 	$L__BB3_67;
	add.s32 	%r414, %r48, %r412;
	shr.u32 	%r110, %r54, 8;
	add.s32 	%r111, %r110, 1;
	and.b32  	%r112, %r111, 3;
	neg.s32 	%r413, %r112;
	mov.u32 	%r416, %r48;
$L__BB3_66:
	.pragma "nounroll";
	mul.wide.u32 	%rd55, %r414, 4;
	add.s64 	%rd54, %rd15, %rd55;
	// begin inline asm
	ld.global.nc.u32 %r113, [%rd54];
	// end inline asm
	mov.b32 	%f121, %r113;
	setp.lt.f32 	%p41, %f443, %f121;
	selp.f32 	%f443, %f121, %f443, %p41;
	add.s32 	%r416, %r416, 256;
	add.s32 	%r414, %r414, 256;
	add.s32 	%r413, %r413, 1;
	setp.ne.s32 	%p42, %r413, 0;
	@%p42 bra 	$L__BB3_66;
$L__BB3_67:
	setp.lt.u32 	%p43, %r54, 768;
	@%p43 bra 	$L__BB3_70;
	add.s32 	%r418, %r416, 512;
	add.s32 	%r417, %r416, %r412;
$L__BB3_69:
	mul.wide.u32 	%rd60, %r417, 4;
	add.s64 	%rd56, %rd15, %rd60;
	// begin inline asm
	ld.global.nc.u32 %r114, [%rd56];
	// end inline asm
	mov.b32 	%f122, %r114;
	setp.lt.f32 	%p44, %f443, %f122;
	selp.f32 	%f123, %f122, %f443, %p44;
	add.s32 	%r118, %r417, 256;
	mul.wide.u32 	%rd61, %r118, 4;
	add.s64 	%rd57, %rd15, %rd61;
	// begin inline asm
	ld.global.nc.u32 %r115, [%rd57];
	// end inline asm
	mov.b32 	%f124, %r115;
	setp.lt.f32 	%p45, %f123, %f124;
	selp.f32 	%f125, %f124, %f123, %p45;
	add.s32 	%r119, %r417, 512;
	mul.wide.u32 	%rd62, %r119, 4;
	add.s64 	%rd58, %rd15, %rd62;
	// begin inline asm
	ld.global.nc.u32 %r116, [%rd58];
	// end inline asm
	mov.b32 	%f126, %r116;
	setp.lt.f32 	%p46, %f125, %f126;
	selp.f32 	%f127, %f126, %f125, %p46;
	add.s32 	%r120, %r417, 768;
	mul.wide.u32 	%rd63, %r120, 4;
	add.s64 	%rd59, %rd15, %rd63;
	// begin inline asm
	ld.global.nc.u32 %r117, [%rd59];
	// end inline asm
	mov.b32 	%f128, %r117;
	setp.lt.f32 	%p47, %f127, %f128;
	selp.f32 	%f443, %f128, %f127, %p47;
	add.s32 	%r68, %r418, 1024;
	add.s32 	%r121, %r418, 512;
	add.s32 	%r417, %r417, 1024;
	setp.lt.s32 	%p48, %r121, %r53;
	mov.u32 	%r418, %r68;
	@%p48 bra 	$L__BB3_69;
$L__BB3_70:
	// begin inline asm
	mov.u32 %r122, %laneid;
	// end inline asm
	mov.b32 	%r124, %f443;
	mov.b32 	%r125, 1;
	mov.b32 	%r146, 31;
	mov.b32 	%r147, -1;
	// begin inline asm
	shfl.sync.down.b32 %r123, %r124, %r125, %r146, %r147;
	// end inline asm
	mov.b32 	%f129, %r123;
	setp.gt.s32 	%p49, %r122, 30;
	setp.lt.f32 	%p50, %f443, %f129;
	selp.f32 	%f130, %f129, %f443, %p50;
	selp.f32 	%f131, %f443, %f130, %p49;
	mov.b32 	%r129, %f131;
	mov.b32 	%r130, 2;
	// begin inline asm
	shfl.sync.down.b32 %r128, %r129, %r130, %r146, %r147;
	// end inline asm
	mov.b32 	%f132, %r128;
	setp.gt.s32 	%p51, %r122, 29;
	setp.lt.f32 	%p52, %f131, %f132;
	selp.f32 	%f133, %f132, %f131, %p52;
	selp.f32 	%f134, %f131, %f133, %p51;
	mov.b32 	%r134, %f134;
	mov.b32 	%r135, 4;
	// begin inline asm
	shfl.sync.down.b32 %r133, %r134, %r135, %r146, %r147;
	// end inline asm
	mov.b32 	%f135, %r133;
	setp.gt.s32 	%p53, %r122, 27;
	setp.lt.f32 	%p54, %f134, %f135;
	selp.f32 	%f136, %f135, %f134, %p54;
	selp.f32 	%f137, %f134, %f136, %p53;
	mov.b32 	%r139, %f137;
	mov.b32 	%r140, 8;
	// begin inline asm
	shfl.sync.down.b32 %r138, %r139, %r140, %r146, %r147;
	// end inline asm
	mov.b32 	%f138, %r138;
	setp.gt.s32 	%p55, %r122, 23;
	setp.lt.f32 	%p56, %f137, %f138;
	selp.f32 	%f139, %f138, %f137, %p56;
	selp.f32 	%f140, %f137, %f139, %p55;
	mov.b32 	%r144, %f140;
	mov.b32 	%r145, 16;
	// begin inline asm
	shfl.sync.down.b32 %r143, %r144, %r145, %r146, %r147;
	// end inline asm
	mov.b32 	%f141, %r143;
	setp.gt.s32 	%p57, %r122, 15;
	setp.lt.f32 	%p58, %f140, %f141;
	selp.f32 	%f54, %f141, %f140, %p58;
	selp.f32 	%f444, %f140, %f54, %p57;
	setp.ne.s32 	%p59, %r122, 0;
	@%p59 bra 	$L__BB3_72;
	shr.u32 	%r148, %r48, 3;
	and.b32  	%r149, %r148, 124;
	mov.u32 	%r150, _ZZN3cub18CUB_300001_SM_10006detail6reduce28DeviceReduceSingleTileKernelINS2_10policy_hubIfjN4cuda3__47maximumIvEEE10Policy1000EPfSB_jS8_ffNS5_3std3__410__identityEEEvT0_T1_T2_T3_T4_T6_E12temp_storage;
	add.s32 	%r151, %r150, %r149;
	st.shared.f32 	[%r151+8], %f54;
$L__BB3_72:
	bar.sync 	0;
	setp.ne.s32 	%p60, %r48, 0;
	@%p60 bra 	$L__BB3_74;
	ld.shared.f32 	%f142, [_ZZN3cub18CUB_300001_SM_10006detail6reduce28DeviceReduceSingleTileKernelINS2_10policy_hubIfjN4cuda3__47maximumIvEEE10Policy1000EPfSB_jS8_ffNS5_3std3__410__identityEEEvT0_T1_T2_T3_T4_T6_E12temp_storage+12];
	setp.lt.f32 	%p61, %f444, %f142;
	selp.f32 	%f143, %f142, %f444, %p61;
	ld.shared.f32 	%f144, [_ZZN3cub18CUB_300001_SM_10006detail6reduce28DeviceReduceSingleTileKernelINS2_10policy_hubIfjN4cuda3__47maximumIvEEE10Policy1000EPfSB_jS8_ffNS5_3std3__410__identityEEEvT0_T1_T2_T3_T4_T6_E12temp_storage+16];
	setp.lt.f32 	%p62, %f143, %f144;
	selp.f32 	%f145, %f144, %f143, %p62;
	ld.shared.f32 	%f146, [_ZZN3cub18CUB_300001_SM_10006detail6reduce28DeviceReduceSingleTileKernelINS2_10policy_hubIfjN4cuda3__47maximumIvEEE10Policy1000EPfSB_jS8_ffNS5_3std3__410__identityEEEvT0_T1_T2_T3_T4_T6_E12temp_storage+20];
	setp.lt.f32 	%p63, %f145, %f146;
	selp.f32 	%f147, %f146, %f145, %p63;
	ld.shared.f32 	%f148, [_ZZN3cub18CUB_300001_SM_10006detail6reduce28DeviceReduceSingleTileKernelINS2_10policy_hubIfjN4cuda3__47maximumIvEEE10Policy1000EPfSB_jS8_ffNS5_3std3__410__identityEEEvT0_T1_T2_T3_T4_T6_E12temp_storage+24];
	setp.lt.f32 	%p64, %f147, %f148;
	selp.f32 	%f149, %f148, %f147, %p64;
	ld.shared.f32 	%f150, [_ZZN3cub18CUB_300001_SM_10006detail6reduce28DeviceReduceSingleTileKernelINS2_10policy_hubIfjN4cuda3__47maximumIvEEE10Policy1000EPfSB_jS8_ffNS5_3std3__410__identityEEEvT0_T1_T2_T3_T4_T6_E12temp_storage+28];
	setp.lt.f32 	%p65, %f149, %f150;
	selp.f32 	%f151, %f150, %f149, %p65;
	ld.shared.f32 	%f152, [_ZZN3cub18CUB_300001_SM_10006detail6reduce28DeviceReduceSingleTileKernelINS2_10policy_hubIfjN4cuda3__47maximumIvEEE10Policy1000EPfSB_jS8_ffNS5_3std3__410__identityEEEvT0_T1_T2_T3_T4_T6_E12temp_storage+32];
	setp.lt.f32 	%p66, %f151, %f152;
	selp.f32 	%f153, %f152, %f151, %p66;
	ld.shared.f32 	%f154, [_ZZN3cub18CUB_300001_SM_10006detail6reduce28DeviceReduceSingleTileKernelINS2_10policy_hubIfjN4cuda3__47maximumIvEEE10Policy1000EPfSB_jS8_ffNS5_3std3__410__identityEEEvT0_T1_T2_T3_T4_T6_E12temp_storage+36];
	setp.lt.f32 	%p67, %f153, %f154;
	selp.f32 	%f444, %f154, %f153, %p67;
$L__BB3_74:
	mov.u32 	%r391, %tid.x;
	setp.ne.s32 	%p249, %r391, 0;
	@%p249 bra 	$L__BB3_76;
	setp.lt.f32 	%p250, %f58, %f444;
	selp.f32 	%f417, %f444, %f58, %p250;
	st.global.f32 	[%rd1], %f417;
$L__BB3_76:
	ret;

}
	// .globl	_ZN3cub18CUB_300001_SM_10006detail6reduce18DeviceReduceKernelINS2_10policy_hubIfjN4cuda3__47maximumIvEEE10Policy1000EPfjS8_fNS5_3std3__410__identityEEEvT0_PT3_T1_NS0_13GridEvenShareISI_EET2_T4_
.visible .entry _ZN3cub18CUB_300001_SM_10006detail6reduce18DeviceReduceKernelINS2_10policy_hubIfjN4cuda3__47maximumIvEEE10Policy1000EPfjS8_fNS5_3std3__410__identityEEEvT0_PT3_T1_NS0_13GridEvenShareISI_EET2_T4_(
	.param .u64 .ptr .align 1 _ZN3cub18CUB_300001_SM_10006detail6reduce18DeviceReduceKernelINS2_10policy_hubIfjN4cuda3__47maximumIvEEE10Policy1000EPfjS8_fNS5_3std3__410__identityEEEvT0_PT3_T1_NS0_13GridEvenShareISI_EET2_T4__param_0,
	.param .u64 .ptr .align 1 _ZN3cub18CUB_300001_SM_10006detail6reduce18DeviceReduceKernelINS2_10policy_hubIfjN4cuda3__47maximumIvEEE10Policy1000EPfjS8_fNS5_3std3__410__identityEEEvT0_PT3_T1_NS0_13GridEvenShareISI_EET2_T4__param_1,
	.param .u32 _ZN3cub18CUB_300001_SM_10006detail6reduce18DeviceReduceKernelINS2_10policy_hubIfjN4cuda3__47maximumIvEEE10Policy1000EPfjS8_fNS5_3std3__410__identityEEEvT0_PT3_T1_NS0_13GridEvenShareISI_EET2_T4__param_2,
	.param .align 4 .b8 _ZN3cub18CUB_300001_SM_10006detail6reduce18DeviceReduceKernelINS2_10policy_hubIfjN4cuda3__47maximumIvEEE10Policy1000EPfjS8_fNS5_3std3__410__identityEEEvT0_PT3_T1_NS0_13GridEvenShareISI_EET2_T4__param_3[40],
	.param .align 1 .b8 _ZN3cub18CUB_300001_SM_10006detail6reduce18DeviceReduceKernelINS2_10policy_hubIfjN4cuda3__47maximumIvEEE10Policy1000EPfjS8_fNS5_3std3__410__identityEEEvT0_PT3_T1_NS0_13GridEvenShareISI_EET2_T4__param_4[1],
	.param .align 1 .b8 _ZN3cub18CUB_300001_SM_10006detail6reduce18DeviceReduceKernelINS2_10policy_hubIfjN4cuda3__47maximumIvEEE10Policy1000EPfjS8_fNS5_3std3__410__identityEEEvT0_PT3_T1_NS0_13GridEvenShareISI_EET2_T4__param_5[1]
)
.maxntid 256
{
	.reg .pred 	%p<249>;
	.reg .b32 	%r<478>;
	.reg .b32 	%f<439>;
	.reg .b64 	%rd<112>;
	// demoted variable
	.shared .align 4 .b8 _ZZN3cub18CUB_300001_SM_10006detail6reduce18DeviceReduceKernelINS2_10policy_hubIfjN4cuda3__47maximumIvEEE10Policy1000EPfjS8_fNS5_3std3__410__identityEEEvT0_PT3_T1_NS0_13GridEvenShareISI_EET2_T4_E12temp_storage[44];
	ld.param.u32 	%r1, [_ZN3cub18CUB_300001_SM_10006detail6reduce18DeviceReduceKernelINS2_10policy_hubIfjN4cuda3__47maximumIvEEE10Policy1000EPfjS8_fNS5_3std3__410__identityEEEvT0_PT3_T1_NS0_13GridEvenShareISI_EET2_T4__param_3+20];
	ld.param.u64 	%rd1, [_ZN3cub18CUB_300001_SM_10006detail6reduce18DeviceReduceKernelINS2_10policy_hubIfjN4cuda3__47maximumIvEEE10Policy1000EPfjS8_fNS5_3std3__410__identityEEEvT0_PT3_T1_NS0_13GridEvenShareISI_EET2_T4__param_0];
	ld.param.u32 	%r2, [_ZN3cub18CUB_300001_SM_10006detail6reduce18DeviceReduceKernelINS2_10policy_hubIfjN4cuda3__47maximumIvEEE10Policy1000EPfjS8_fNS5_3std3__410__identityEEEvT0_PT3_T1_NS0_13GridEvenShareISI_EET2_T4__param_3+24];
	mov.u32 	%r3, %ctaid.x;
	shl.b32 	%r4, %r2, 12;
	shl.b32 	%r5, %r3, 12;
	and.b64  	%rd3, %rd1, 15;
	setp.ne.s64 	%p1, %rd3, 0;
	@%p1 bra 	$L__BB4_36;
	sub.s32 	%r6, %r1, %r5;
	setp.gt.u32 	%p125, %r6, 4095;
	@%p125 bra 	$L__BB4_20;
	mov.u32 	%r7, %tid.x;
	setp.ge.u32 	%p190, %r7, %r6;
	mov.f32 	%f419, 0f00000000;
	mov.u32 	%r448, %r7;
	@%p190 bra 	$L__BB4_4;
	add.s32 	%r359, %r5, %r7;
	mul.wide.u32 	%rd97, %r359, 4;
	add.s64 	%rd96, %rd1, %rd97;
	// begin inline asm
	ld.global.nc.u32 %r358, [%rd96];
	// end inline asm
	mov.b32 	%f419, %r358;
	add.s32 	%r448, %r7, 256;
$L__BB4_4:
	setp.ge.u32 	%p191, %r448, %r6;
	@%p191 bra 	$L__BB4_11;
	not.b32 	%r360, %r448;
	add.s32 	%r10, %r1, %r360;
	and.b32  	%r361, %r10, 768;
	setp.eq.s32 	%p192, %r361, 768;
	@%p192 bra 	$L__BB4_8;
	add.s32 	%r446, %r448, %r5;
	shr.u32 	%r362, %r10, 8;
	add.s32 	%r363, %r362, 1;
	and.b32  	%r364, %r363, 3;
	neg.s32 	%r445, %r364;
$L__BB4_7:
	.pragma "nounroll";
	mul.wide.u32 	%rd99, %r446, 4;
	add.s64 	%rd98, %rd1, %rd99;
	// begin inline asm
	ld.global.nc.u32 %r365, [%rd98];
	// end inline asm
	mov.b32 	%f333, %r365;
	setp.lt.f32 	%p193, %f419, %f333;
	selp.f32 	%f419, %f333, %f419, %p193;
	add.s32 	%r448, %r448, 256;
	add.s32 	%r446, %r446, 256;
	add.s32 	%r445, %r445, 1;
	setp.ne.s32 	%p194, %r445, 0;
	@%p194 bra 	$L__BB4_7;
$L__BB4_8:
	sub.s32 	%r366, %r10, %r5;
	setp.lt.u32 	%p195, %r366, 768;
	@%p195 bra 	$L__BB4_11;
	add.s32 	%r450, %r448, 512;
	add.s32 	%r449, %r448, %r5;
$L__BB4_10:
	mul.wide.u32 	%rd104, %r449, 4;
	add.s64 	%rd100, %rd1, %rd104;
	// begin inline asm
	ld.global.nc.u32 %r367, [%rd100];
	// end inline asm
	mov.b32 	%f334, %r367;
	setp.lt.f32 	%p196, %f419, %f334;
	selp.f32 	%f335, %f334, %f419, %p196;
	add.s32 	%r371, %r449, 256;
	mul.wide.u32 	%rd105, %r371, 4;
	add.s64 	%rd101, %rd1, %rd105;
	// begin inline asm
	ld.global.nc.u32 %r368, [%rd101];
	// end inline asm
	mov.b32 	%f336, %r368;
	setp.lt.f32 	%p197, %f335, %f336;
	selp.f32 	%f337, %f336, %f335, %p197;
	add.s32 	%r372, %r449, 512;
	mul.wide.u32 	%rd106, %r372, 4;
	add.s64 	%rd102, %rd1, %rd106;
	// begin inline asm
	ld.global.nc.u32 %r369, [%rd102];
	// end inline asm
	mov.b32 	%f338, %r369;
	setp.lt.f32 	%p198, %f337, %f338;
	selp.f32 	%f339, %f338, %f337, %p198;
	add.s32 	%r373, %r449, 768;
	mul.wide.u32 	%rd107, %r373, 4;
	add.s64 	%rd103, %rd1, %rd107;
	// begin inline asm
	ld.global.nc.u32 %r370, [%rd103];
	// end inline asm
	mov.b32 	%f340, %r370;
	setp.lt.f32 	%p199, %f339, %f340;
	selp.f32 	%f419, %f340, %f339, %p199;
	add.s32 	%r24, %r450, 1024;
	add.s32 	%r374, %r450, 512;
	add.s32 	%r449, %r449, 1024;
	setp.lt.s32 	%p200, %r374, %r6;
	mov.u32 	%r450, %r24;
	@%p200 bra 	$L__BB4_10;
$L__BB4_11:
	setp.lt.u32 	%p201, %r6, 256;
	@%p201 bra 	$L__BB4_16;
	// begin inline asm
	mov.u32 %r413, %laneid;
	// end inline asm
	mov.b32 	%r415, %f419;
	mov.b32 	%r416, 1;
	mov.b32 	%r437, 31;
	mov.b32 	%r438, -1;
	// begin inline asm
	shfl.sync.down.b32 %r414, %r415, %r416, %r437, %r438;
	// end inline asm
	mov.b32 	%f388, %r414;
	setp.gt.s32 	%p229, %r413, 30;
	setp.lt.f32 	%p230, %f419, %f388;
	selp.f32 	%f389, %f388, %f419, %p230;
	selp.f32 	%f390, %f419, %f389, %p229;
	mov.b32 	%r420, %f390;
	mov.b32 	%r421, 2;
	// begin inline asm
	shfl.sync.down.b32 %r419, %r420, %r421, %r437, %r438;
	// end inline asm
	mov.b32 	%f391, %r419;
	setp.gt.s32 	%p231, %r413, 29;
	setp.lt.f32 	%p232, %f390, %f391;
	selp.f32 	%f392, %f391, %f390, %p232;
	selp.f32 	%f393, %f390, %f392, %p231;
	mov.b32 	%r425, %f393;
	mov.b32 	%r426, 4;
	// begin inline asm
	shfl.sync.down.b32 %r424, %r425, %r426, %r437, %r438;
	// end inline asm
	mov.b32 	%f394, %r424;
	setp.gt.s32 	%p233, %r413, 27;
	setp.lt.f32 	%p234, %f393, %f394;
	selp.f32 	%f395, %f394, %f393, %p234;
	selp.f32 	%f396, %f393, %f395, %p233;
	mov.b32 	%r430, %f396;
	mov.b32 	%r431, 8;
	// begin inline asm
	shfl.sync.down.b32 %r429, %r430, %r431, %r437, %r438;
	// end inline asm
	mov.b32 	%f397, %r429;
	setp.gt.s32 	%p235, %r413, 23;
	setp.lt.f32 	%p236, %f396, %f397;
	selp.f32 	%f398, %f397, %f396, %p236;
	selp.f32 	%f399, %f396, %f398, %p235;
	mov.b32 	%r435, %f399;
	mov.b32 	%r436, 16;
	// begin inline asm
	shfl.sync.down.b32 %r434, %r435, %r436, %r437, %r438;
	// end inline asm
	mov.b32 	%f400, %r434;
	setp.gt.s32 	%p237, %r413, 15;
	setp.lt.f32 	%p238, %f399, %f400;
	selp.f32 	%f10, %f400, %f399, %p238;
	selp.f32 	%f438, %f399, %f10, %p237;
	setp.ne.s32 	%p239, %r413, 0;
	@%p239 bra 	$L__BB4_14;
	shr.u32 	%r439, %r7, 3;
	and.b32  	%r440, %r439, 124;
	mov.u32 	%r441, _ZZN3cub18CUB_300001_SM_10006detail6reduce18DeviceReduceKernelINS2_10policy_hubIfjN4cuda3__47maximumIvEEE10Policy1000EPfjS8_fNS5_3std3__410__identityEEEvT0_PT3_T1_NS0_13GridEvenShareISI_EET2_T4_E12temp_storage;
	add.s32 	%r442, %r441, %r440;
	st.shared.f32 	[%r442+8], %f10;
$L__BB4_14:
	bar.sync 	0;
	setp.ne.s32 	%p240, %r7, 0;
	@%p240 bra 	$L__BB4_71;
	ld.shared.f32 	%f401, [_ZZN3cub18CUB_300001_SM_10006detail6reduce18DeviceReduceKernelINS2_10policy_hubIfjN4cuda3__47maximumIvEEE10Policy1000EPfjS8_fNS5_3std3__410__identityEEEvT0_PT3_T1_NS0_13GridEvenShareISI_EET2_T4_E12temp_storage+12];
	setp.lt.f32 	%p241, %f438, %f401;
	selp.f32 	%f402, %f401, %f438, %p241;
	ld.shared.f32 	%f403, [_ZZN3cub18CUB_300001_SM_10006detail6reduce18DeviceReduceKernelINS2_10policy_hubIfjN4cuda3__47maximumIvEEE10Policy1000EPfjS8_fNS5_3std3__410__identityEEEvT0_PT3_T1_NS0_13GridEvenShareISI_EET2_T4_E12temp_storage+16];
	setp.lt.f32 	%p242, %f402, %f403;
	selp.f32 	%f404, %f403, %f402, %p242;
	ld.shared.f32 	%f405, [_ZZN3cub18CUB_300001_SM_10006detail6reduce18DeviceReduceKernelINS2_10policy_hubIfjN4cuda3__47maximumIvEEE10Policy1000EPfjS8_fNS5_3std3__410__identityEEEvT0_PT3_T1_NS0_13GridEvenShareISI_EET2_T4_E12temp_storage+20];
	setp.lt.f32 	%p243, %f404, %f405;
	selp.f32 	%f406, %f405, %f404, %p243;
	ld.shared.f32 	%f407, [_ZZN3cub18CUB_300001_SM_10006detail6reduce18DeviceReduceKernelINS2_10policy_hubIfjN4cuda3__47maximumIvEEE10Policy1000EPfjS8_fNS5_3std3__410__identityEEEvT0_PT3_T1_NS0_13GridEvenShareISI_EET2_T4_E12temp_storage+24];
	setp.lt.f32 	%p244, %f406, %f407;
	selp.f32 	%f408, %f407, %f406, %p244;
	ld.shared.f32 	%f409, [_ZZN3cub18CUB_300001_SM_10006detail6reduce18DeviceReduceKernelINS2_10policy_hubIfjN4cuda3__47maximumIvEEE10Policy1000EPfjS8_fNS5_3std3__410__identityEEEvT0_PT3_T1_NS0_13GridEvenShareISI_EET2_T4_E12temp_storage+28];
	setp.lt.f32 	%p245, %f408, %f409;
	selp.f32 	%f410, %f409, %f408, %p245;
	ld.shared.f32 	%f411, [_ZZN3cub18CUB_300001_SM_10006detail6reduce18DeviceReduceKernelINS2_10policy_hubIfjN4cuda3__47maximumIvEEE10Policy1000EPfjS8_fNS5_3std3__410__identityEEEvT0_PT3_T1_NS0_13GridEvenShareISI_EET2_T4_E12temp_storage+32];
	setp.lt.f32 	%p246, %f410, %f411;
	selp.f32 	%f412, %f411, %f410, %p246;
	ld.shared.f32 	%f413, [_ZZN3cub18CUB_300001_SM_10006detail6reduce18DeviceReduceKernelINS2_10policy_hubIfjN4cuda3__47maximumIvEEE10Policy1000EPfjS8_fNS5_3std3__410__identityEEEvT0_PT3_T1_NS0_13GridEvenShareISI_EET2_T4_E12temp_storage+36];
	setp.lt.f32 	%p247, %f412, %f413;
	selp.f32 	%f438, %f413, %f412, %p247;
	bra.uni 	$L__BB4_71;
$L__BB4_16:
	// begin inline asm
	mov.u32 %r375, %laneid;
	// end inline asm
	and.b32  	%r401, %r7, 992;
	add.s32 	%r402, %r401, 32;
	setp.gt.u32 	%p202, %r402, %r6;
	not.b32 	%r403, %r401;
	add.s32 	%r404, %r6, %r403;
	selp.b32 	%r399, %r404, 31, %p202;
	mov.b32 	%r377, %f419;
	mov.b32 	%r378, 1;
	mov.b32 	%r400, -1;
	// begin inline asm
	shfl.sync.down.b32 %r376, %r377, %r378, %r399, %r400;
	// end inline asm
	mov.b32 	%f341, %r376;
	setp.lt.s32 	%p203, %r375, %r399;
	setp.lt.f32 	%p204, %f419, %f341;
	selp.f32 	%f342, %f341, %f419, %p204;
	selp.f32 	%f343, %f342, %f419, %p203;
	mov.b32 	%r382, %f343;
	mov.b32 	%r383, 2;
	// begin inline asm
	shfl.sync.down.b32 %r381, %r382, %r383, %r399, %r400;
	// end inline asm
	mov.b32 	%f344, %r381;
	add.s32 	%r405, %r375, 2;
	setp.gt.s32 	%p205, %r405, %r399;
	setp.lt.f32 	%p206, %f343, %f344;
	selp.f32 	%f345, %f344, %f343, %p206;
	selp.f32 	%f346, %f343, %f345, %p205;
	mov.b32 	%r387, %f346;
	mov.b32 	%r388, 4;
	// begin inline asm
	shfl.sync.down.b32 %r386, %r387, %r388, %r399, %r400;
	// end inline asm
	mov.b32 	%f347, %r386;
	add.s32 	%r406, %r375, 4;
	setp.gt.s32 	%p207, %r406, %r399;
	setp.lt.f32 	%p208, %f346, %f347;
	selp.f32 	%f348, %f347, %f346, %p208;
	selp.f32 	%f349, %f346, %f348, %p207;
	mov.b32 	%r392, %f349;
	mov.b32 	%r393, 8;
	// begin inline asm
	shfl.sync.down.b32 %r391, %r392, %r393, %r399, %r400;
	// end inline asm
	mov.b32 	%f350, %r391;
	add.s32 	%r407, %r375, 8;
	setp.gt.s32 	%p209, %r407, %r399;
	setp.lt.f32 	%p210, %f349, %f350;
	selp.f32 	%f351, %f350, %f349, %p210;
	selp.f32 	%f352, %f349, %f351, %p209;
	mov.b32 	%r397, %f352;
	mov.b32 	%r398, 16;
	// begin inline asm
	shfl.sync.down.b32 %r396, %r397, %r398, %r399, %r400;
	// end inline asm
	mov.b32 	%f353, %r396;
	add.s32 	%r408, %r375, 16;
	setp.gt.s32 	%p211, %r408, %r399;
	setp.lt.f32 	%p212, %f352, %f353;
	selp.f32 	%f354, %f353, %f352, %p212;
	selp.f32 	%f438, %f352, %f354, %p211;
	setp.ne.s32 	%p213, %r375, 0;
	@%p213 bra 	$L__BB4_18;
	shr.u32 	%r409, %r7, 3;
	and.b32  	%r410, %r409, 124;
	mov.u32 	%r411, _ZZN3cub18CUB_300001_SM_10006detail6reduce18DeviceReduceKernelINS2_10policy_hubIfjN4cuda3__47maximumIvEEE10Policy1000EPfjS8_fNS5_3std3__410__identityEEEvT0_PT3_T1_NS0_13GridEvenShareISI_EET2_T4_E12temp_storage;
	add.s32 	%r412, %r411, %r410;
	st.shared.f32 	[%r412+8], %f438;
$L__BB4_18:
	bar.sync 	0;
	setp.ne.s32 	%p214, %r7, 0;
	@%p214 bra 	$L__BB4_71;
	setp.gt.u32 	%p215, %r6, 32;
	ld.shared.f32 	%f355, [_ZZN3cub18CUB_300001_SM_10006detail6reduce18DeviceReduceKernelINS2_10policy_hubIfjN4cuda3__47maximumIvEEE10Policy1000EPfjS8_fNS5_3std3__410__identityEEEvT0_PT3_T1_NS0_13GridEvenShareISI_EET2_T4_E12temp_storage+12];
	setp.lt.f32 	%p216, %f438, %f355;
	selp.f32 	%f357, %f355, %f438, %p216;
	selp.f32 	%f358, %f357, %f438, %p215;
	setp.gt.u32 	%p217, %r6, 64;
	ld.shared.f32 	%f360, [_ZZN3cub18CUB_300001_SM_10006detail6reduce18DeviceReduceKernelINS2_10policy_hubIfjN4cuda3__47maximumIvEEE10Policy1000EPfjS8_fNS5_3std3__410__identityEEEvT0_PT3_T1_NS0_13GridEvenShareISI_EET2_T4_E12temp_storage+16];
	setp.lt.f32 	%p218, %f358, %f360;
	selp.f32 	%f362, %f360, %f358, %p218;
	selp.f32 	%f363, %f362, %f358, %p217;
	setp.gt.u32 	%p219, %r6, 96;
	ld.shared.f32 	%f365, [_ZZN3cub18CUB_300001_SM_10006detail6reduce18DeviceReduceKernelINS2_10policy_hubIfjN4cuda3__47maximumIvEEE10Policy1000EPfjS8_fNS5_3std3__410__identityEEEvT0_PT3_T1_NS0_13GridEvenShareISI_EET2_T4_E12temp_storage+20];
	setp.lt.f32 	%p220, %f363, %f365;
	selp.f32 	%f367, %f365, %f363, %p220;
	selp.f32 	%f368, %f367, %f363, %p219;
	setp.gt.u32 	%p221, %r6, 128;
	ld.shared.f32 	%f370, [_ZZN3cub18CUB_300001_SM_10006detail6reduce18DeviceReduceKernelINS2_10policy_hubIfjN4cuda3__47maximumIvEEE10Policy1000EPfjS8_fNS5_3std3__410__identityEEEvT0_PT3_T1_NS0_13GridEvenShareISI_EET2_T4_E12temp_storage+24];
	setp.lt.f32 	%p222, %f368, %f370;
	selp.f32 	%f372, %f370, %f368, %p222;
	selp.f32 	%f373, %f372, %f368, %p221;
	setp.gt.u32 	%p223, %r6, 160;
	ld.shared.f32 	%f375, [_ZZN3cub18CUB_300001_SM_10006detail6reduce18DeviceReduceKernelINS2_10policy_hubIfjN4cuda3__47maximumIvEEE10Policy1000EPfjS8_fNS5_3std3__410__identityEEEvT0_PT3_T1_NS0_13GridEvenShareISI_EET2_T4_E12temp_storage+28];
	setp.lt.f32 	%p224, %f373, %f375;
	selp.f32 	%f377, %f375, %f373, %p224;
	selp.f32 	%f378, %f377, %f373, %p223;
	setp.gt.u32 	%p225, %r6, 192;
	ld.shared.f32 	%f380, [_ZZN3cub18CUB_300001_SM_10006detail6reduce18DeviceReduceKernelINS2_10policy_hubIfjN4cuda3__47maximumIvEEE10Policy1000EPfjS8_fNS5_3std3__410__identityEEEvT0_PT3_T1_NS0_13GridEvenShareISI_EET2_T4_E12temp_storage+32];
	setp.lt.f32 	%p226, %f378, %f380;
	selp.f32 	%f382, %f380, %f378, %p226;
	selp.f32 	%f383, %f382, %f378, %p225;
	setp.gt.u32 	%p227, %r6, 224;
	ld.shared.f32 	%f385, [_ZZN3cub18CUB_300001_SM_10006detail6reduce18DeviceReduceKernelINS2_10policy_hubIfjN4cuda3__47maximumIvEEE10Policy1000EPfjS8_fNS5_3std3__410__identityEEEvT0_PT3_T1_NS0_13GridEvenShareISI_EET2_T4_E12temp_storage+36];
	setp.lt.f32 	%p228, %f383, %f385;
	selp.f32 	%f387, %f385, %f383, %p228;
	selp.f32 	%f438, %f387, %f383, %p227;
	bra.uni 	$L__BB4_71;
$L__BB4_20:
	mov.u32 	%r26, %tid.x;
	shl.b32 	%r27, %r26, 2;
	add.s32 	%r274, %r5, %r27;
	mul.wide.u32 	%rd72, %r274, 4;
	add.s64 	%rd62, %rd1, %rd72;
	// begin inline asm
	ld.global.nc.v2.u64 {%rd60, %rd61}, [%rd62];
	// end inline asm
	mov.b64 	{%r275, %r276}, %rd61;
	mov.b64 	{%r277, %r278}, %rd60;
	mov.b32 	%f235, %r278;
	mov.b32 	%f236, %r277;
	mov.b32 	%f237, %r276;
	mov.b32 	%f238, %r275;
	add.s64 	%rd65, %rd62, 4096;
	// begin inline asm
	ld.global.nc.v2.u64 {%rd63, %rd64}, [%rd65];
	// end inline asm
	mov.b64 	{%r279, %r280}, %rd64;
	mov.b64 	{%r281, %r282}, %rd63;
	mov.b32 	%f239, %r282;
	mov.b32 	%f240, %r281;
	mov.b32 	%f241, %r280;
	mov.b32 	%f242, %r279;
	add.s64 	%rd68, %rd62, 8192;
	// begin inline asm
	ld.global.nc.v2.u64 {%rd66, %rd67}, [%rd68];
	// end inline asm
	mov.b64 	{%r283, %r284}, %rd67;
	mov.b64 	{%r285, %r286}, %rd66;
	mov.b32 	%f243, %r286;
	mov.b32 	%f244, %r285;
	mov.b32 	%f245, %r284;
	mov.b32 	%f246, %r283;
	add.s64 	%rd71, %rd62, 12288;
	// begin inline asm
	ld.global.nc.v2.u64 {%rd69, %rd70}, [%rd71];
	// end inline asm
	mov.b64 	{%r287, %r288}, %rd70;
	mov.b64 	{%r289, %r290}, %rd69;
	mov.b32 	%f247, %r290;
	mov.b32 	%f248, %r289;
	mov.b32 	%f249, %r288;
	mov.b32 	%f250, %r287;
	setp.lt.f32 	%p126, %f236, %f235;
	selp.f32 	%f251, %f235, %f236, %p126;
	setp.lt.f32 	%p127, %f238, %f237;
	selp.f32 	%f252, %f237, %f238, %p127;
	setp.lt.f32 	%p128, %f240, %f239;
	selp.f32 	%f253, %f239, %f240, %p128;
	setp.lt.f32 	%p129, %f242, %f241;
	selp.f32 	%f254, %f241, %f242, %p129;
	setp.lt.f32 	%p130, %f244, %f243;
	selp.f32 	%f255, %f243, %f244, %p130;
	setp.lt.f32 	%p131, %f246, %f245;
	selp.f32 	%f256, %f245, %f246, %p131;
	setp.lt.f32 	%p132, %f248, %f247;
	selp.f32 	%f257, %f247, %f248, %p132;
	setp.lt.f32 	%p133, %f250, %f249;
	selp.f32 	%f258, %f249, %f250, %p133;
	setp.lt.f32 	%p134, %f251, %f252;
	selp.f32 	%f259, %f252, %f251, %p134;
	setp.lt.f32 	%p135, %f253, %f254;
	selp.f32 	%f260, %f254, %f253, %p135;
	setp.lt.f32 	%p136, %f255, %f256;
	selp.f32 	%f261, %f256, %f255, %p136;
	setp.lt.f32 	%p137, %f257, %f258;
	selp.f32 	%f262, %f258, %f257, %p137;
	setp.lt.f32 	%p138, %f259, %f260;
	selp.f32 	%f263, %f260, %f259, %p138;
	setp.lt.f32 	%p139, %f261, %f262;
	selp.f32 	%f264, %f262, %f261, %p139;
	setp.lt.f32 	%p140, %f263, %f264;
	selp.f32 	%f425, %f264, %f263, %p140;
	setp.lt.u32 	%p141, %r6, %r4;
	@%p141 bra 	$L__BB4_32;
	add.s32 	%r28, %r4, %r5;
	add.s32 	%r452, %r28, 256;
	add.s32 	%r451, %r28, %r26;
	mov.b32 	%r453, 0;
$L__BB4_22:
	add.s32 	%r5, %r5, %r4;
	add.s32 	%r292, %r1, -4096;
	setp.gt.u32 	%p142, %r5, %r292;
	@%p142 bra 	$L__BB4_24;
	add.s32 	%r293, %r5, %r27;
	mul.wide.u32 	%rd85, %r293, 4;
	add.s64 	%rd75, %rd1, %rd85;
	// begin inline asm
	ld.global.nc.v2.u64 {%rd73, %rd74}, [%rd75];
	// end inline asm
	mov.b64 	{%r294, %r295}, %rd74;
	mov.b64 	{%r296, %r297}, %rd73;
	mov.b32 	%f265, %r297;
	mov.b32 	%f266, %r296;
	mov.b32 	%f267, %r295;
	mov.b32 	%f268, %r294;
	add.s64 	%rd78, %rd75, 4096;
	// begin inline asm
	ld.global.nc.v2.u64 {%rd76, %rd77}, [%rd78];
	// end inline asm
	mov.b64 	{%r298, %r299}, %rd77;
	mov.b64 	{%r300, %r301}, %rd76;
	mov.b32 	%f269, %r301;
	mov.b32 	%f270, %r300;
	mov.b32 	%f271, %r299;
	mov.b32 	%f272, %r298;
	add.s64 	%rd81, %rd75, 8192;
	// begin inline asm
	ld.global.nc.v2.u64 {%rd79, %rd80}, [%rd81];
	// end inline asm
	mov.b64 	{%r302, %r303}, %rd80;
	mov.b64 	{%r304, %r305}, %rd79;
	mov.b32 	%f273, %r305;
	mov.b32 	%f274, %r304;
	mov.b32 	%f275, %r303;
	mov.b32 	%f276, %r302;
	add.s64 	%rd84, %rd75, 12288;
	// begin inline asm
	ld.global.nc.v2.u64 {%rd82, %rd83}, [%rd84];
	// end inline asm
	mov.b64 	{%r306, %r307}, %rd83;
	mov.b64 	{%r308, %r309}, %rd82;
	mov.b32 	%f277, %r309;
	mov.b32 	%f278, %r308;
	mov.b32 	%f279, %r307;
	mov.b32 	%f280, %r306;
	setp.lt.f32 	%p143, %f425, %f266;
	selp.f32 	%f281, %f266, %f425, %p143;
	setp.lt.f32 	%p144, %f265, %f268;
	selp.f32 	%f282, %f268, %f265, %p144;
	setp.lt.f32 	%p145, %f267, %f270;
	selp.f32 	%f283, %f270, %f267, %p145;
	setp.lt.f32 	%p146, %f269, %f272;
	selp.f32 	%f284, %f272, %f269, %p146;
	setp.lt.f32 	%p147, %f271, %f274;
	selp.f32 	%f285, %f274, %f271, %p147;
	setp.lt.f32 	%p148, %f273, %f276;
	selp.f32 	%f286, %f276, %f273, %p148;
	setp.lt.f32 	%p149, %f275, %f278;
	selp.f32 	%f287, %f278, %f275, %p149;
	setp.lt.f32 	%p150, %f277, %f280;
	selp.f32 	%f288, %f280, %f277, %p150;
	setp.lt.f32 	%p151, %f281, %f282;
	selp.f32 	%f289, %f282, %f281, %p151;
	setp.lt.f32 	%p152, %f283, %f284;
	selp.f32 	%f290, %f284, %f283, %p152;
	setp.lt.f32 	%p153, %f285, %f286;
	selp.f32 	%f291, %f286, %f285, %p153;
	setp.lt.f32 	%p154, %f287, %f288;
	selp.f32 	%f292, %f288, %f287, %p154;
	setp.lt.f32 	%p155, %f289, %f290;
	selp.f32 	%f293, %f290, %f289, %p155;
	setp.lt.f32 	%p156, %f291, %f292;
	selp.f32 	%f294, %f292, %f291, %p156;
	setp.lt.f32 	%p157, %f293, %f294;
	selp.f32 	%f295, %f294, %f293, %p157;
	setp.lt.f32 	%p158, %f295, %f279;
	selp.f32 	%f425, %f279, %f295, %p158;
	sub.s32 	%r310, %r1, %r5;
	setp.lt.u32 	%p159, %r310, %r4;
	add.s32 	%r453, %r453, 1;
	add.s32 	%r452, %r452, %r4;
	add.s32 	%r451, %r451, %r4;
	@%p159 bra 	$L__BB4_32;
	bra.uni 	$L__BB4_22;
$L__BB4_24:
	setp.le.u32 	%p160, %r1, %r5;
	@%p160 bra 	$L__BB4_32;
	sub.s32 	%r39, %r1, %r5;
	setp.ge.s32 	%p161, %r26, %r39;
	@%p161 bra 	$L__BB4_32;
	not.b32 	%r311, %r26;
	add.s32 	%r312, %r1, %r311;
	sub.s32 	%r313, %r312, %r28;
	mul.lo.s32 	%r314, %r2, %r453;
	shl.b32 	%r315, %r314, 12;
	sub.s32 	%r40, %r313, %r315;
	shr.u32 	%r316, %r312, 8;
	add.s32 	%r41, %r316, 1;
	and.b32  	%r317, %r312, 768;
	setp.eq.s32 	%p162, %r317, 768;
	mov.u32 	%r458, %r26;
	@%p162 bra 	$L__BB4_29;
	and.b32  	%r318, %r41, 3;
	neg.s32 	%r455, %r318;
	mov.u32 	%r458, %r26;
$L__BB4_28:
	.pragma "nounroll";
	mul.wide.u32 	%rd87, %r451, 4;
	add.s64 	%rd86, %rd1, %rd87;
	// begin inline asm
	ld.global.nc.u32 %r319, [%rd86];
	// end inline asm
	mov.b32 	%f297, %r319;
	setp.lt.f32 	%p163, %f425, %f297;
	selp.f32 	%f425, %f297, %f425, %p163;
	add.s32 	%r458, %r458, 256;
	add.s32 	%r451, %r451, 256;
	add.s32 	%r455, %r455, 1;
	setp.ne.s32 	%p164, %r455, 0;
	@%p164 bra 	$L__BB4_28;
$L__BB4_29:
	setp.lt.u32 	%p165, %r40, 768;
	@%p165 bra 	$L__BB4_32;
	add.s32 	%r460, %r458, 512;
	add.s32 	%r459, %r458, %r452;
$L__BB4_31:
	add.s32 	%r324, %r459, -256;
	mul.wide.u32 	%rd92, %r324, 4;
	add.s64 	%rd88, %rd1, %rd92;
	// begin inline asm
	ld.global.nc.u32 %r320, [%rd88];
	// end inline asm
	mov.b32 	%f298, %r320;
	setp.lt.f32 	%p166, %f425, %f298;
	selp.f32 	%f299, %f298, %f425, %p166;
	mul.wide.u32 	%rd93, %r459, 4;
	add.s64 	%rd89, %rd1, %rd93;
	// begin inline asm
	ld.global.nc.u32 %r321, [%rd89];
	// end inline asm
	mov.b32 	%f300, %r321;
	setp.lt.f32 	%p167, %f299, %f300;
	selp.f32 	%f301, %f300, %f299, %p167;
	add.s32 	%r325, %r459, 256;
	mul.wide.u32 	%rd94, %r325, 4;
	add.s64 	%rd90, %rd1, %rd94;
	// begin inline asm
	ld.global.nc.u32 %r322, [%rd90];
	// end inline asm
	mov.b32 	%f302, %r322;
	setp.lt.f32 	%p168, %f301, %f302;
	selp.f32 	%f303, %f302, %f301, %p168;
	add.s32 	%r326, %r459, 512;
	mul.wide.u32 	%rd95, %r326, 4;
	add.s64 	%rd91, %rd1, %rd95;
	// begin inline asm
	ld.global.nc.u32 %r323, [%rd91];
	// end inline asm
	mov.b32 	%f304, %r323;
	setp.lt.f32 	%p169, %f303, %f304;
	selp.f32 	%f425, %f304, %f303, %p169;
	add.s32 	%r54, %r460, 1024;
	add.s32 	%r327, %r460, 512;
	add.s32 	%r459, %r459, 1024;
	setp.lt.s32 	%p170, %r327, %r39;
	mov.u32 	%r460, %r54;
	@%p170 bra 	$L__BB4_31;
$L__BB4_32:
	// begin inline asm
	mov.u32 %r328, %laneid;
	// end inline asm
	mov.b32 	%r330, %f425;
	mov.b32 	%r331, 1;
	mov.b32 	%r352, 31;
	mov.b32 	%r353, -1;
	// begin inline asm
	shfl.sync.down.b32 %r329, %r330, %r331, %r352, %r353;
	// end inline asm
	mov.b32 	%f305, %r329;
	setp.gt.s32 	%p171, %r328, 30;
	setp.lt.f32 	%p172, %f425, %f305;
	selp.f32 	%f306, %f305, %f425, %p172;
	selp.f32 	%f307, %f425, %f306, %p171;
	mov.b32 	%r335, %f307;
	mov.b32 	%r336, 2;
	// begin inline asm
	shfl.sync.down.b32 %r334, %r335, %r336, %r352, %r353;
	// end inline asm
	mov.b32 	%f308, %r334;
	setp.gt.s32 	%p173, %r328, 29;
	setp.lt.f32 	%p174, %f307, %f308;
	selp.f32 	%f309, %f308, %f307, %p174;
	selp.f32 	%f310, %f307, %f309, %p173;
	mov.b32 	%r340, %f310;
	mov.b32 	%r341, 4;
	// begin inline asm
	shfl.sync.down.b32 %r339, %r340, %r341, %r352, %r353;
	// end inline asm
	mov.b32 	%f311, %r339;
	setp.gt.s32 	%p175, %r328, 27;
	setp.lt.f32 	%p176, %f310, %f311;
	selp.f32 	%f312, %f311, %f310, %p176;
	selp.f32 	%f313, %f310, %f312, %p175;
	mov.b32 	%r345, %f313;
	mov.b32 	%r346, 8;
	// begin inline asm
	shfl.sync.down.b32 %r344, %r345, %r346, %r352, %r353;
	// end inline asm
	mov.b32 	%f314, %r344;
	setp.gt.s32 	%p177, %r328, 23;
	setp.lt.f32 	%p178, %f313, %f314;
	selp.f32 	%f315, %f314, %f313, %p178;
	selp.f32 	%f316, %f313, %f315, %p177;
	mov.b32 	%r350, %f316;
	mov.b32 	%r351, 16;
	// begin inline asm
	shfl.sync.down.b32 %r349, %r350, %r351, %r352, %r353;
	// end inline asm
	mov.b32 	%f317, %r349;
	setp.gt.s32 	%p179, %r328, 15;
	setp.lt.f32 	%p180, %f316, %f317;
	selp.f32 	%f25, %f317, %f316, %p180;
	selp.f32 	%f438, %f316, %f25, %p179;
	setp.ne.s32 	%p181, %r328, 0;
	@%p181 bra 	$L__BB4_34;
	shr.u32 	%r354, %r26, 3;
	and.b32  	%r355, %r354, 124;
	mov.u32 	%r356, _ZZN3cub18CUB_300001_SM_10006detail6reduce18DeviceReduceKernelINS2_10policy_hubIfjN4cuda3__47maximumIvEEE10Policy1000EPfjS8_fNS5_3std3__410__identityEEEvT0_PT3_T1_NS0_13GridEvenShareISI_EET2_T4_E12temp_storage;
	add.s32 	%r357, %r356, %r355;
	st.shared.f32 	[%r357+8], %f25;
$L__BB4_34:
	bar.sync 	0;
	setp.ne.s32 	%p182, %r26, 0;
	@%p182 bra 	$L__BB4_71;
	ld.shared.f32 	%f318, [_ZZN3cub18CUB_300001_SM_10006detail6reduce18DeviceReduceKernelINS2_10policy_hubIfjN4cuda3__47maximumIvEEE10Policy1000EPfjS8_fNS5_3std3__410__identityEEEvT0_PT3_T1_NS0_13GridEvenShareISI_EET2_T4_E12temp_storage+12];
	setp.lt.f32 	%p183, %f438, %f318;
	selp.f32 	%f319, %f318, %f438, %p183;
	ld.shared.f32 	%f320, [_ZZN3cub18CUB_300001_SM_10006detail6reduce18DeviceReduceKernelINS2_10policy_hubIfjN4cuda3__47maximumIvEEE10Policy1000EPfjS8_fNS5_3std3__410__identityEEEvT0_PT3_T1_NS0_13GridEvenShareISI_EET2_T4_E12temp_storage+16];
	setp.lt.f32 	%p184, %f319, %f320;
	selp.f32 	%f321, %f320, %f319, %p184;
	ld.shared.f32 	%f322, [_ZZN3cub18CUB_300001_SM_10006detail6reduce18DeviceReduceKernelINS2_10policy_hubIfjN4cuda3__47maximumIvEEE10Policy1000EPfjS8_fNS5_3std3__410__identityEEEvT0_PT3_T1_NS0_13GridEvenShareISI_EET2_T4_E12temp_storage+20];
	setp.lt.f32 	%p185, %f321, %f322;
	selp.f32 	%f323, %f322, %f321, %p185;
	ld.shared.f32 	%f324, [_ZZN3cub18CUB_300001_SM_10006detail6reduce18DeviceReduceKernelINS2_10policy_hubIfjN4cuda3__47maximumIvEEE10Policy1000EPfjS8_fNS5_3std3__410__identityEEEvT0_PT3_T1_NS0_13GridEvenShareISI_EET2_T4_E12temp_storage+24];
	setp.lt.f32 	%p186, %f323, %f324;
	selp.f32 	%f325, %f324, %f323, %p186;
	ld.shared.f32 	%f326, [_ZZN3cub18CUB_300001_SM_10006detail6reduce18DeviceReduceKernelINS2_10policy_hubIfjN4cuda3__47maximumIvEEE10Policy1000EPfjS8_fNS5_3std3__410__identityEEEvT0_PT3_T1_NS0_13GridEvenShareISI_EET2_T4_E12temp_storage+28];
	setp.lt.f32 	%p187, %f325, %f326;
	selp.f32 	%f327, %f326, %f325, %p187;
	ld.shared.f32 	%f328, [_ZZN3cub18CUB_300001_SM_10006detail6reduce18DeviceReduceKernelINS2_10policy_hubIfjN4cuda3__47maximumIvEEE10Policy1000EPfjS8_fNS5_3std3__410__identityEEEvT0_PT3_T1_NS0_13GridEvenShareISI_EET2_T4_E12temp_storage+32];
	setp.lt.f32 	%p188, %f327, %f328;
	selp.f32 	%f329, %f328, %f327, %p188;
	ld.shared.f32 	%f330, [_ZZN3cub18CUB_300001_SM_10006detail6reduce18DeviceReduceKernelINS2_10policy_hubIfjN4cuda3__47maximumIvEEE10Policy1000EPfjS8_fNS5_3std3__410__identityEEEvT0_PT3_T1_NS0_13GridEvenShareISI_EET2_T4_E12temp_storage+36];
	setp.lt.f32 	%p189, %f329, %f330;
	selp.f32 	%f438, %f330, %f329, %p189;
	bra.uni 	$L__BB4_71;
$L__BB4_36:
	sub.s32 	%r56, %r1, %r5;
	setp.gt.u32 	%p2, %r56, 4095;
	@%p2 bra 	$L__BB4_55;
	mov.u32 	%r57, %tid.x;
	setp.ge.u32 	%p67, %r57, %r56;
	mov.f32 	%f431, 0f00000000;
	mov.u32 	%r465, %r57;
	@%p67 bra 	$L__BB4_39;
	add.s32 	%r190, %r5, %r57;
	mul.wide.u32 	%rd49, %r190, 4;
	add.s64 	%rd48, %rd1, %rd49;
	// begin inline asm
	ld.global.nc.u32 %r189, [%rd48];
	// end inline asm
	mov.b32 	%f431, %r189;
	add.s32 	%r465, %r57, 256;
$L__BB4_39:
	setp.ge.u32 	%p68, %r465, %r56;
	@%p68 bra 	$L__BB4_46;
	not.b32 	%r191, %r465;
	add.s32 	%r60, %r1, %r191;
	and.b32  	%r192, %r60, 768;
	setp.eq.s32 	%p69, %r192, 768;
	@%p69 bra 	$L__BB4_43;
	add.s32 	%r463, %r465, %r5;
	shr.u32 	%r193, %r60, 8;
	add.s32 	%r194, %r193, 1;
	and.b32  	%r195, %r194, 3;
	neg.s32 	%r462, %r195;
$L__BB4_42:
	.pragma "nounroll";
	mul.wide.u32 	%rd51, %r463, 4;
	add.s64 	%rd50, %rd1, %rd51;
	// begin inline asm
	ld.global.nc.u32 %r196, [%rd50];
	// end inline asm
	mov.b32 	%f154, %r196;
	setp.lt.f32 	%p70, %f431, %f154;
	selp.f32 	%f431, %f154, %f431, %p70;
	add.s32 	%r465, %r465, 256;
	add.s32 	%r463, %r463, 256;
	add.s32 	%r462, %r462, 1;
	setp.ne.s32 	%p71, %r462, 0;
	@%p71 bra 	$L__BB4_42;
$L__BB4_43:
	sub.s32 	%r197, %r60, %r5;
	setp.lt.u32 	%p72, %r197, 768;
	@%p72 bra 	$L__BB4_46;
	add.s32 	%r467, %r465, 512;
	add.s32 	%r466, %r465, %r5;
$L__BB4_45:
	mul.wide.u32 	%rd56, %r466, 4;
	add.s64 	%rd52, %rd1, %rd56;
	// begin inline asm
	ld.global.nc.u32 %r198, [%rd52];
	// end inline asm
	mov.b32 	%f155, %r198;
	setp.lt.f32 	%p73, %f431, %f155;
	selp.f32 	%f156, %f155, %f431, %p73;
	add.s32 	%r202, %r466, 256;
	mul.wide.u32 	%rd57, %r202, 4;
	add.s64 	%rd53, %rd1, %rd57;
	// begin inline asm
	ld.global.nc.u32 %r199, [%rd53];
	// end inline asm
	mov.b32 	%f157, %r199;
	setp.lt.f32 	%p74, %f156, %f157;
	selp.f32 	%f158, %f157, %f156, %p74;
	add.s32 	%r203, %r466, 512;
	mul.wide.u32 	%rd58, %r203, 4;
	add.s64 	%rd54, %rd1, %rd58;
	// begin inline asm
	ld.global.nc.u32 %r200, [%rd54];
	// end inline asm
	mov.b32 	%f159, %r200;
	setp.lt.f32 	%p75, %f158, %f159;
	selp.f32 	%f160, %f159, %f158, %p75;
	add.s32 	%r204, %r466, 768;
	mul.wide.u32 	%rd59, %r204, 4;
	add.s64 	%rd55, %rd1, %rd59;
	// begin inline asm
	ld.global.nc.u32 %r201, [%rd55];
	// end inline asm
	mov.b32 	%f161, %r201;
	setp.lt.f32 	%p76, %f160, %f161;
	selp.f32 	%f431, %f161, %f160, %p76;
	add.s32 	%r74, %r467, 1024;
	add.s32 	%r205, %r467, 512;
	add.s32 	%r466, %r466, 1024;
	setp.lt.s32 	%p77, %r205, %r56;
	mov.u32 	%r467, %r74;
	@%p77 bra 	$L__BB4_45;
$L__BB4_46:
	setp.lt.u32 	%p78, %r56, 256;
	@%p78 bra 	$L__BB4_51;
	// begin inline asm
	mov.u32 %r244, %laneid;
	// end inline asm
	mov.b32 	%r246, %f431;
	mov.b32 	%r247, 1;
	mov.b32 	%r268, 31;
	mov.b32 	%r269, -1;
	// begin inline asm
	shfl.sync.down.b32 %r245, %r246, %r247, %r268, %r269;
	// end inline asm
	mov.b32 	%f209, %r245;
	setp.gt.s32 	%p106, %r244, 30;
	setp.lt.f32 	%p107, %f431, %f209;
	selp.f32 	%f210, %f209, %f431, %p107;
	selp.f32 	%f211, %f431, %f210, %p106;
	mov.b32 	%r251, %f211;
	mov.b32 	%r252, 2;
	// begin inline asm
	shfl.sync.down.b32 %r250, %r251, %r252, %r268, %r269;
	// end inline asm
	mov.b32 	%f212, %r250;
	setp.gt.s32 	%p108, %r244, 29;
	setp.lt.f32 	%p109, %f211, %f212;
	selp.f32 	%f213, %f212, %f211, %p109;
	selp.f32 	%f214, %f211, %f213, %p108;
	mov.b32 	%r256, %f214;
	mov.b32 	%r257, 4;
	// begin inline asm
	shfl.sync.down.b32 %r255, %r256, %r257, %r268, %r269;
	// end inline asm
	mov.b32 	%f215, %r255;
	setp.gt.s32 	%p110, %r244, 27;
	setp.lt.f32 	%p111, %f214, %f215;
	selp.f32 	%f216, %f215, %f214, %p111;
	selp.f32 	%f217, %f214, %f216, %p110;
	mov.b32 	%r261, %f217;
	mov.b32 	%r262, 8;
	// begin inline asm
	shfl.sync.down.b32 %r260, %r261, %r262, %r268, %r269;
	// end inline asm
	mov.b32 	%f218, %r260;
	setp.gt.s32 	%p112, %r244, 23;
	setp.lt.f32 	%p113, %f217, %f218;
	selp.f32 	%f219, %f218, %f217, %p113;
	selp.f32 	%f220, %f217, %f219, %p112;
	mov.b32 	%r266, %f220;
	mov.b32 	%r267, 16;
	// begin inline asm
	shfl.sync.down.b32 %r265, %r266, %r267, %r268, %r269;
	// end inline asm
	mov.b32 	%f221, %r265;
	setp.gt.s32 	%p114, %r244, 15;
	setp.lt.f32 	%p115, %f220, %f221;
	selp.f32 	%f37, %f221, %f220, %p115;
	selp.f32 	%f438, %f220, %f37, %p114;
	setp.ne.s32 	%p116, %r244, 0;
	@%p116 bra 	$L__BB4_49;
	shr.u32 	%r270, %r57, 3;
	and.b32  	%r271, %r270, 124;
	mov.u32 	%r272, _ZZN3cub18CUB_300001_SM_10006detail6reduce18DeviceReduceKernelINS2_10policy_hubIfjN4cuda3__47maximumIvEEE10Policy1000EPfjS8_fNS5_3std3__410__identityEEEvT0_PT3_T1_NS0_13GridEvenShareISI_EET2_T4_E12temp_storage;
	add.s32 	%r273, %r272, %r271;
	st.shared.f32 	[%r273+8], %f37;
$L__BB4_49:
	bar.sync 	0;
	setp.ne.s32 	%p117, %r57, 0;
	@%p117 bra 	$L__BB4_71;
	ld.shared.f32 	%f222, [_ZZN3cub18CUB_300001_SM_10006detail6reduce18DeviceReduceKernelINS2_10policy_hubIfjN4cuda3__47maximumIvEEE10Policy1000EPfjS8_fNS5_3std3__410__identityEEEvT0_PT3_T1_NS0_13GridEvenShareISI_EET2_T4_E12temp_storage+12];
	setp.lt.f32 	%p118, %f438, %f222;
	selp.f32 	%f223, %f222, %f438, %p118;
	ld.shared.f32 	%f224, [_ZZN3cub18CUB_300001_SM_10006detail6reduce18DeviceReduceKernelINS2_10policy_hubIfjN4cuda3__47maximumIvEEE10Policy1000EPfjS8_fNS5_3std3__410__identityEEEvT0_PT3_T1_NS0_13GridEvenShareISI_EET2_T4_E12temp_storage+16];
	setp.lt.f32 	%p119, %f223, %f224;
	selp.f32 	%f225, %f224, %f223, %p119;
	ld.shared.f32 	%f226, [_ZZN3cub18CUB_300001_SM_10006detail6reduce18DeviceReduceKernelINS2_10policy_hubIfjN4cuda3__47maximumIvEEE10Policy1000EPfjS8_fNS5_3std3__410__identityEEEvT0_PT3_T1_NS0_13GridEvenShareISI_EET2_T4_E12temp_storage+20];
	setp.lt.f32 	%p120, %f225, %f226;
	selp.f32 	%f227, %f226, %f225, %p120;
	ld.shared.f32 	%f228, [_ZZN3cub18CUB_300001_SM_10006detail6reduce18DeviceReduceKernelINS2_10policy_hubIfjN4cuda3__47maximumIvEEE10Policy1000EPfjS8_fNS5_3std3__410__identityEEEvT0_PT3_T1_NS0_13GridEvenShareISI_EET2_T4_E12temp_storage+24];
	setp.lt.f32 	%p121, %f227, %f228;
	selp.f32 	%f229, %f228, %f227, %p121;
	ld.shared.f32 	%f230, [_ZZN3cub18CUB_300001_SM_10006detail6reduce18DeviceReduceKernelINS2_10policy_hubIfjN4cuda3__47maximumIvEEE10Policy1000EPfjS8_fNS5_3std3__410__identityEEEvT0_PT3_T1_NS0_13GridEvenShareISI_EET2_T4_E12temp_storage+28];
	setp.lt.f32 	%p122, %f229, %f230;
	selp.f32 	%f231, %f230, %f229, %p122;
	ld.shared.f32 	%f232, [_ZZN3cub18CUB_300001_SM_10006detail6reduce18DeviceReduceKernelINS2_10policy_hubIfjN4cuda3__47maximumIvEEE10Policy1000EPfjS8_fNS5_3std3__410__identityEEEvT0_PT3_T1_NS0_13GridEvenShareISI_EET2_T4_E12temp_storage+32];
	setp.lt.f32 	%p123, %f231, %f232;
	selp.f32 	%f233, %f232, %f231, %p123;
	ld.shared.f32 	%f234, [_ZZN3cub18CUB_300001_SM_10006detail6reduce18DeviceReduceKernelINS2_10policy_hubIfjN4cuda3__47maximumIvEEE10Policy1000EPfjS8_fNS5_3std3__410__identityEEEvT0_PT3_T1_NS0_13GridEvenShareISI_EET2_T4_E12temp_storage+36];
	setp.lt.f32 	%p124, %f233, %f234;
	selp.f32 	%f438, %f234, %f233, %p124;
	bra.uni 	$L__BB4_71;
$L__BB4_51:
	// begin inline asm
	mov.u32 %r206, %laneid;
	// end inline asm
	and.b32  	%r232, %r57, 992;
	add.s32 	%r233, %r232, 32;
	setp.gt.u32 	%p79, %r233, %r56;
	not.b32 	%r234, %r232;
	add.s32 	%r235, %r56, %r234;
	selp.b32 	%r230, %r235, 31, %p79;
	mov.b32 	%r208, %f431;
	mov.b32 	%r209, 1;
	mov.b32 	%r231, -1;
	// begin inline asm
	shfl.sync.down.b32 %r207, %r208, %r209, %r230, %r231;
	// end inline asm
	mov.b32 	%f162, %r207;
	setp.lt.s32 	%p80, %r206, %r230;
	setp.lt.f32 	%p81, %f431, %f162;
	selp.f32 	%f163, %f162, %f431, %p81;
	selp.f32 	%f164, %f163, %f431, %p80;
	mov.b32 	%r213, %f164;
	mov.b32 	%r214, 2;
	// begin inline asm
	shfl.sync.down.b32 %r212, %r213, %r214, %r230, %r231;
	// end inline asm
	mov.b32 	%f165, %r212;
	add.s32 	%r236, %r206, 2;
	setp.gt.s32 	%p82, %r236, %r230;
	setp.lt.f32 	%p83, %f164, %f165;
	selp.f32 	%f166, %f165, %f164, %p83;
	selp.f32 	%f167, %f164, %f166, %p82;
	mov.b32 	%r218, %f167;
	mov.b32 	%r219, 4;
	// begin inline asm
	shfl.sync.down.b32 %r217, %r218, %r219, %r230, %r231;
	// end inline asm
	mov.b32 	%f168, %r217;
	add.s32 	%r237, %r206, 4;
	setp.gt.s32 	%p84, %r237, %r230;
	setp.lt.f32 	%p85, %f167, %f168;
	selp.f32 	%f169, %f168, %f167, %p85;
	selp.f32 	%f170, %f167, %f169, %p84;
	mov.b32 	%r223, %f170;
	mov.b32 	%r224, 8;
	// begin inline asm
	shfl.sync.down.b32 %r222, %r223, %r224, %r230, %r231;
	// end inline asm
	mov.b32 	%f171, %r222;
	add.s32 	%r238, %r206, 8;
	setp.gt.s32 	%p86, %r238, %r230;
	setp.lt.f32 	%p87, %f170, %f171;
	selp.f32 	%f172, %f171, %f170, %p87;
	selp.f32 	%f173, %f170, %f172, %p86;
	mov.b32 	%r228, %f173;
	mov.b32 	%r229, 16;
	// begin inline asm
	shfl.sync.down.b32 %r227, %r228, %r229, %r230, %r231;
	// end inline asm
	mov.b32 	%f174, %r227;
	add.s32 	%r239, %r206, 16;
	setp.gt.s32 	%p88, %r239, %r230;
	setp.lt.f32 	%p89, %f173, %f174;
	selp.f32 	%f175, %f174, %f173, %p89;
	selp.f32 	%f438, %f173, %f175, %p88;
	setp.ne.s32 	%p90, %r206, 0;
	@%p90 bra 	$L__BB4_53;
	shr.u32 	%r240, %r57, 3;
	and.b32  	%r241, %r240, 124;
	mov.u32 	%r242, _ZZN3cub18CUB_300001_SM_10006detail6reduce18DeviceReduceKernelINS2_10policy_hubIfjN4cuda3__47maximumIvEEE10Policy1000EPfjS8_fNS5_3std3__410__identityEEEvT0_PT3_T1_NS0_13GridEvenShareISI_EET2_T4_E12temp_storage;
	add.s32 	%r243, %r242, %r241;
	st.shared.f32 	[%r243+8], %f438;
$L__BB4_53:
	bar.sync 	0;
	setp.ne.s32 	%p91, %r57, 0;
	@%p91 bra 	$L__BB4_71;
	setp.gt.u32 	%p92, %r56, 32;
	ld.shared.f32 	%f176, [_ZZN3cub18CUB_300001_SM_10006detail6reduce18DeviceReduceKernelINS2_10policy_hubIfjN4cuda3__47maximumIvEEE10Policy1000EPfjS8_fNS5_3std3__410__identityEEEvT0_PT3_T1_NS0_13GridEvenShareISI_EET2_T4_E12temp_storage+12];
	setp.lt.f32 	%p93, %f438, %f176;
	selp.f32 	%f178, %f176, %f438, %p93;
	selp.f32 	%f179, %f178, %f438, %p92;
	setp.gt.u32 	%p94, %r56, 64;
	ld.shared.f32 	%f181, [_ZZN3cub18CUB_300001_SM_10006detail6reduce18DeviceReduceKernelINS2_10policy_hubIfjN4cuda3__47maximumIvEEE10Policy1000EPfjS8_fNS5_3std3__410__identityEEEvT0_PT3_T1_NS0_13GridEvenShareISI_EET2_T4_E12temp_storage+16];
	setp.lt.f32 	%p95, %f179, %f181;
	selp.f32 	%f183, %f181, %f179, %p95;
	selp.f32 	%f184, %f183, %f179, %p94;
	setp.gt.u32 	%p96, %r56, 96;
	ld.shared.f32 	%f186, [_ZZN3cub18CUB_300001_SM_10006detail6reduce18DeviceReduceKernelINS2_10policy_hubIfjN4cuda3__47maximumIvEEE10Policy1000EPfjS8_fNS5_3std3__410__identityEEEvT0_PT3_T1_NS0_13GridEvenShareISI_EET2_T4_E12temp_storage+20];
	setp.lt.f32 	%p97, %f184, %f186;
	selp.f32 	%f188, %f186, %f184, %p97;
	selp.f32 	%f189, %f188, %f184, %p96;
	setp.gt.u32 	%p98, %r56, 128;
	ld.shared.f32 	%f191, [_ZZN3cub18CUB_300001_SM_10006detail6reduce18DeviceReduceKernelINS2_10policy_hubIfjN4cuda3__47maximumIvEEE10Policy1000EPfjS8_fNS5_3std3__410__identityEEEvT0_PT3_T1_NS0_13GridEvenShareISI_EET2_T4_E12temp_storage+24];
	setp.lt.f32 	%p99, %f189, %f191;
	selp.f32 	%f193, %f191, %f189, %p99;
	selp.f32 	%f194, %f193, %f189, %p98;
	setp.gt.u32 	%p100, %r56, 160;
	ld.shared.f32 	%f196, [_ZZN3cub18CUB_300001_SM_10006detail6reduce18DeviceReduceKernelINS2_10policy_hubIfjN4cuda3__47maximumIvEEE10Policy1000EPfjS8_fNS5_3std3__410__identityEEEvT0_PT3_T1_NS0_13GridEvenShareISI_EET2_T4_E12temp_storage+28];
	setp.lt.f32 	%p101, %f194, %f196;
	selp.f32 	%f198, %f196, %f194, %p101;
	selp.f32 	%f199, %f198, %f194, %p100;
	setp.gt.u32 	%p102, %r56, 192;
	ld.shared.f32 	%f201, [_ZZN3cub18CUB_300001_SM_10006detail6reduce18DeviceReduceKernelINS2_10policy_hubIfjN4cuda3__47maximumIvEEE10Policy1000EPfjS8_fNS5_3std3__410__identityEEEvT0_PT3_T1_NS0_13GridEvenShareISI_EET2_T4_E12temp_storage+32];
	setp.lt.f32 	%p103, %f199, %f201;
	selp.f32 	%f203, %f201, %f199, %p103;
	selp.f32 	%f204, %f203, %f199, %p102;
	setp.gt.u32 	%p104, %r56, 224;
	ld.shared.f32 	%f206, [_ZZN3cub18CUB_300001_SM_10006detail6reduce18DeviceReduceKernelINS2_10policy_hubIfjN4cuda3__47maximumIvEEE10Policy1000EPfjS8_fNS5_3std3__410__identityEEEvT0_PT3_T1_NS0_13GridEvenShareISI_EET2_T4_E12temp_storage+36];
	setp.lt.f32 	%p105, %f204, %f206;
	selp.f32 	%f208, %f206, %f204, %p105;
	selp.f32 	%f438, %f208, %f204, %p104;
	bra.uni 	$L__BB4_71;
$L__BB4_55:
	mov.u32 	%r76, %tid.x;
	add.s32 	%r121, %r76, %r5;
	mul.wide.u32 	%rd20, %r121, 4;
	add.s64 	%rd4, %rd1, %rd20;
	// begin inline asm
	ld.global.nc.u32 %r105, [%rd4];
	// end inline asm
	mov.b32 	%f56, %r105;
	add.s64 	%rd5, %rd4, 1024;
	// begin inline asm
	ld.global.nc.u32 %r106, [%rd5];
	// end inline asm
	mov.b32 	%f57, %r106;
	add.s64 	%rd6, %rd4, 2048;
	// begin inline asm
	ld.global.nc.u32 %r107, [%rd6];
	// end inline asm
	mov.b32 	%f58, %r107;
	add.s64 	%rd7, %rd4, 3072;
	// begin inline asm
	ld.global.nc.u32 %r108, [%rd7];
	// end inline asm
	mov.b32 	%f59, %r108;
	add.s64 	%rd8, %rd4, 4096;
	// begin inline asm
	ld.global.nc.u32 %r109, [%rd8];
	// end inline asm
	mov.b32 	%f60, %r109;
	add.s64 	%rd9, %rd4, 5120;
	// begin inline asm
	ld.global.nc.u32 %r110, [%rd9];
	// end inline asm
	mov.b32 	%f61, %r110;
	add.s64 	%rd10, %rd4, 6144;
	// begin inline asm
	ld.global.nc.u32 %r111, [%rd10];
	// end inline asm
	mov.b32 	%f62, %r111;
	add.s64 	%rd11, %rd4, 7168;
	// begin inline asm
	ld.global.nc.u32 %r112, [%rd11];
	// end inline asm
	mov.b32 	%f63, %r112;
	add.s64 	%rd12, %rd4, 8192;
	// begin inline asm
	ld.global.nc.u32 %r113, [%rd12];
	// end inline asm
	mov.b32 	%f64, %r113;
	add.s64 	%rd13, %rd4, 9216;
	// begin inline asm
	ld.global.nc.u32 %r114, [%rd13];
	// end inline asm
	mov.b32 	%f65, %r114;
	add.s64 	%rd14, %rd4, 10240;
	// begin inline asm
	ld.global.nc.u32 %r115, [%rd14];
	// end inline asm
	mov.b32 	%f66, %r115;
	add.s64 	%rd15, %rd4, 11264;
	// begin inline asm
	ld.global.nc.u32 %r116, [%rd15];
	// end inline asm
	mov.b32 	%f67, %r116;
	add.s64 	%rd16, %rd4, 12288;
	// begin inline asm
	ld.global.nc.u32 %r117, [%rd16];
	// end inline asm
	mov.b32 	%f68, %r117;
	add.s64 	%rd17, %rd4, 13312;
	// begin inline asm
	ld.global.nc.u32 %r118, [%rd17];
	// end inline asm
	mov.b32 	%f69, %r118;
	add.s64 	%rd18, %rd4, 14336;
	// begin inline asm
	ld.global.nc.u32 %r119, [%rd18];
	// end inline asm
	mov.b32 	%f70, %r119;
	add.s64 	%rd19, %rd4, 15360;
	// begin inline asm
	ld.global.nc.u32 %r120, [%rd19];
	// end inline asm
	mov.b32 	%f71, %r120;
	setp.lt.f32 	%p3, %f56, %f57;
	selp.f32 	%f72, %f57, %f56, %p3;
	setp.lt.f32 	%p4, %f58, %f59;
	selp.f32 	%f73, %f59, %f58, %p4;
	setp.lt.f32 	%p5, %f60, %f61;
	selp.f32 	%f74, %f61, %f60, %p5;
	setp.lt.f32 	%p6, %f62, %f63;
	selp.f32 	%f75, %f63, %f62, %p6;
	setp.lt.f32 	%p7, %f64, %f65;
	selp.f32 	%f76, %f65, %f64, %p7;
	setp.lt.f32 	%p8, %f66, %f67;
	selp.f32 	%f77, %f67, %f66, %p8;
	setp.lt.f32 	%p9, %f68, %f69;
	selp.f32 	%f78, %f69, %f68, %p9;
	setp.lt.f32 	%p10, %f70, %f71;
	selp.f32 	%f79, %f71, %f70, %p10;
	setp.lt.f32 	%p11, %f72, %f73;
	selp.f32 	%f80, %f73, %f72, %p11;
	setp.lt.f32 	%p12, %f74, %f75;
	selp.f32 	%f81, %f75, %f74, %p12;
	setp.lt.f32 	%p13, %f76, %f77;
	selp.f32 	%f82, %f77, %f76, %p13;
	setp.lt.f32 	%p14, %f78, %f79;
	selp.f32 	%f83, %f79, %f78, %p14;
	setp.lt.f32 	%p15, %f80, %f81;
	selp.f32 	%f84, %f81, %f80, %p15;
	setp.lt.f32 	%p16, %f82, %f83;
	selp.f32 	%f85, %f83, %f82, %p16;
	setp.lt.f32 	%p17, %f84, %f85;
	selp.f32 	%f437, %f85, %f84, %p17;
	setp.lt.u32 	%p18, %r56, %r4;
	@%p18 bra 	$L__BB4_67;
	add.s32 	%r77, %r4, %r5;
	add.s32 	%r469, %r77, 256;
	add.s32 	%r468, %r77, %r76;
	mov.b32 	%r470, 0;
$L__BB4_57:
	add.s32 	%r5, %r5, %r4;
	add.s32 	%r123, %r1, -4096;
	setp.gt.u32 	%p19, %r5, %r123;
	@%p19 bra 	$L__BB4_59;
	add.s32 	%r140, %r76, %r5;
	mul.wide.u32 	%rd37, %r140, 4;
	add.s64 	%rd21, %rd1, %rd37;
	// begin inline asm
	ld.global.nc.u32 %r124, [%rd21];
	// end inline asm
	mov.b32 	%f86, %r124;
	add.s64 	%rd22, %rd21, 1024;
	// begin inline asm
	ld.global.nc.u32 %r125, [%rd22];
	// end inline asm
	mov.b32 	%f87, %r125;
	add.s64 	%rd23, %rd21, 2048;
	// begin inline asm
	ld.global.nc.u32 %r126, [%rd23];
	// end inline asm
	mov.b32 	%f88, %r126;
	add.s64 	%rd24, %rd21, 3072;
	// begin inline asm
	ld.global.nc.u32 %r127, [%rd24];
	// end inline asm
	mov.b32 	%f89, %r127;
	add.s64 	%rd25, %rd21, 4096;
	// begin inline asm
	ld.global.nc.u32 %r128, [%rd25];
	// end inline asm
	mov.b32 	%f90, %r128;
	add.s64 	%rd26, %rd21, 5120;
	// begin inline asm
	ld.global.nc.u32 %r129, [%rd26];
	// end inline asm
	mov.b32 	%f91, %r129;
	add.s64 	%rd27, %rd21, 6144;
	// begin inline asm
	ld.global.nc.u32 %r130, [%rd27];
	// end inline asm
	mov.b32 	%f92, %r130;
	add.s64 	%rd28, %rd21, 7168;
	// begin inline asm
	ld.global.nc.u32 %r131, [%rd28];
	// end inline asm
	mov.b32 	%f93, %r131;
	add.s64 	%rd29, %rd21, 8192;
	// begin inline asm
	ld.global.nc.u32 %r132, [%rd29];
	// end inline asm
	mov.b32 	%f94, %r132;
	add.s64 	%rd30, %rd21, 9216;
	// begin inline asm
	ld.global.nc.u32 %r133, [%rd30];
	// end inline asm
	mov.b32 	%f95, %r133;
	add.s64 	%rd31, %rd21, 10240;
	// begin inline asm
	ld.global.nc.u32 %r134, [%rd31];
	// end inline asm
	mov.b32 	%f96, %r134;
	add.s64 	%rd32, %rd21, 11264;
	// begin inline asm
	ld.global.nc.u32 %r135, [%rd32];
	// end inline asm
	mov.b32 	%f97, %r135;
	add.s64 	%rd33, %rd21, 12288;
	// begin inline asm
	ld.global.nc.u32 %r136, [%rd33];
	// end inline asm
	mov.b32 	%f98, %r136;
	add.s64 	%rd34, %rd21, 13312;
	// begin inline asm
	ld.global.nc.u32 %r137, [%rd34];
	// end inline asm
	mov.b32 	%f99, %r137;
	add.s64 	%rd35, %rd21, 14336;
	// begin inline asm
	ld.global.nc.u32 %r138, [%rd35];
	// end inline asm
	mov.b32 	%f100, %r138;
	add.s64 	%rd36, %rd21, 15360;
	// begin inline asm
	ld.global.nc.u32 %r139, [%rd36];
	// end inline asm
	mov.b32 	%f101, %r139;
	setp.lt.f32 	%p20, %f437, %f86;
	selp.f32 	%f102, %f86, %f437, %p20;
	setp.lt.f32 	%p21, %f87, %f88;
	selp.f32 	%f103, %f88, %f87, %p21;
	setp.lt.f32 	%p22, %f89, %f90;
	selp.f32 	%f104, %f90, %f89, %p22;
	setp.lt.f32 	%p23, %f91, %f92;
	selp.f32 	%f105, %f92, %f91, %p23;
	setp.lt.f32 	%p24, %f93, %f94;
	selp.f32 	%f106, %f94, %f93, %p24;
	setp.lt.f32 	%p25, %f95, %f96;
	selp.f32 	%f107, %f96, %f95, %p25;
	setp.lt.f32 	%p26, %f97, %f98;
	selp.f32 	%f108, %f98, %f97, %p26;
	setp.lt.f32 	%p27, %f99, %f100;
	selp.f32 	%f109, %f100, %f99, %p27;
	setp.lt.f32 	%p28, %f102, %f103;
	selp.f32 	%f110, %f103, %f102, %p28;
	setp.lt.f32 	%p29, %f104, %f105;
	selp.f32 	%f111, %f105, %f104, %p29;
	setp.lt.f32 	%p30, %f106, %f107;
	selp.f32 	%f112, %f107, %f106, %p30;
	setp.lt.f32 	%p31, %f108, %f109;
	selp.f32 	%f113, %f109, %f108, %p31;
	setp.lt.f32 	%p32, %f110, %f111;
	selp.f32 	%f114, %f111, %f110, %p32;
	setp.lt.f32 	%p33, %f112, %f113;
	selp.f32 	%f115, %f113, %f112, %p33;
	setp.lt.f32 	%p34, %f114, %f115;
	selp.f32 	%f116, %f115, %f114, %p34;
	setp.lt.f32 	%p35, %f116, %f101;
	selp.f32 	%f437, %f101, %f116, %p35;
	sub.s32 	%r141, %r1, %r5;
	setp.lt.u32 	%p36, %r141, %r4;
	add.s32 	%r470, %r470, 1;
	add.s32 	%r469, %r469, %r4;
	add.s32 	%r468, %r468, %r4;
	@%p36 bra 	$L__BB4_67;
	bra.uni 	$L__BB4_57;
$L__BB4_59:
	setp.le.u32 	%p37, %r1, %r5;
	@%p37 bra 	$L__BB4_67;
	sub.s32 	%r88, %r1, %r5;
	setp.ge.s32 	%p38, %r76, %r88;
	@%p38 bra 	$L__BB4_67;
	not.b32 	%r142, %r76;
	add.s32 	%r143, %r1, %r142;
	sub.s32 	%r144, %r143, %r77;
	mul.lo.s32 	%r145, %r2, %r470;
	shl.b32 	%r146, %r145, 12;
	sub.s32 	%r89, %r144, %r146;
	shr.u32 	%r147, %r143, 8;
	add.s32 	%r90, %r147, 1;
	and.b32  	%r148, %r143, 768;
	setp.eq.s32 	%p39, %r148, 768;
	mov.u32 	%r475, %r76;
	@%p39 bra 	$L__BB4_64;
	and.b32  	%r149, %r90, 3;
	neg.s32 	%r472, %r149;
	mov.u32 	%r475, %r76;
$L__BB4_63:
	.pragma "nounroll";
	mul.wide.u32 	%rd39, %r468, 4;
	add.s64 	%rd38, %rd1, %rd39;
	// begin inline asm
	ld.global.nc.u32 %r150, [%rd38];
	// end inline asm
	mov.b32 	%f118, %r150;
	setp.lt.f32 	%p40, %f437, %f118;
	selp.f32 	%f437, %f118, %f437, %p40;
	add.s32 	%r475, %r475, 256;
	add.s32 	%r468, %r468, 256;
	add.s32 	%r472, %r472, 1;
	setp.ne.s32 	%p41, %r472, 0;
	@%p41 bra 	$L__BB4_63;
$L__BB4_64:
	setp.lt.u32 	%p42, %r89, 768;
	@%p42 bra 	$L__BB4_67;
	add.s32 	%r477, %r475, 512;
	add.s32 	%r476, %r475, %r469;
$L__BB4_66:
	add.s32 	%r155, %r476, -256;
	mul.wide.u32 	%rd44, %r155, 4;
	add.s64 	%rd40, %rd1, %rd44;
	// begin inline asm
	ld.global.nc.u32 %r151, [%rd40];
	// end inline asm
	mov.b32 	%f119, %r151;
	setp.lt.f32 	%p43, %f437, %f119;
	selp.f32 	%f120, %f119, %f437, %p43;
	mul.wide.u32 	%rd45, %r476, 4;
	add.s64 	%rd41, %rd1, %rd45;
	// begin inline asm
	ld.global.nc.u32 %r152, [%rd41];
	// end inline asm
	mov.b32 	%f121, %r152;
	setp.lt.f32 	%p44, %f120, %f121;
	selp.f32 	%f122, %f121, %f120, %p44;
	add.s32 	%r156, %r476, 256;
	mul.wide.u32 	%rd46, %r156, 4;
	add.s64 	%rd42, %rd1, %rd46;
	// begin inline asm
	ld.global.nc.u32 %r153, [%rd42];
	// end inline asm
	mov.b32 	%f123, %r153;
	setp.lt.f32 	%p45, %f122, %f123;
	selp.f32 	%f124, %f123, %f122, %p45;
	add.s32 	%r157, %r476, 512;
	mul.wide.u32 	%rd47, %r157, 4;
	add.s64 	%rd43, %rd1, %rd47;
	// begin inline asm
	ld.global.nc.u32 %r154, [%rd43];
	// end inline asm
	mov.b32 	%f125, %r154;
	setp.lt.f32 	%p46, %f124, %f125;
	selp.f32 	%f437, %f125, %f124, %p46;
	add.s32 	%r103, %r477, 1024;
	add.s32 	%r158, %r477, 512;
	add.s32 	%r476, %r476, 1024;
	setp.lt.s32 	%p47, %r158, %r88;
	mov.u32 	%r477, %r103;
	@%p47 bra 	$L__BB4_66;
$L__BB4_67:
	// begin inline asm
	mov.u32 %r159, %laneid;
	// end inline asm
	mov.b32 	%r161, %f437;
	mov.b32 	%r162, 1;
	mov.b32 	%r183, 31;
	mov.b32 	%r184, -1;
	// begin inline asm
	shfl.sync.down.b32 %r160, %r161, %r162, %r183, %r184;
	// end inline asm
	mov.b32 	%f126, %r160;
	setp.gt.s32 	%p48, %r159, 30;
	setp.lt.f32 	%p49, %f437, %f126;
	selp.f32 	%f127, %f126, %f437, %p49;
	selp.f32 	%f128, %f437, %f127, %p48;
	mov.b32 	%r166, %f128;
	mov.b32 	%r167, 2;
	// begin inline asm
	shfl.sync.down.b32 %r165, %r166, %r167, %r183, %r184;
	// end inline asm
	mov.b32 	%f129, %r165;
	setp.gt.s32 	%p50, %r159, 29;
	setp.lt.f32 	%p51, %f128, %f129;
	selp.f32 	%f130, %f129, %f128, %p51;
	selp.f32 	%f131, %f128, %f130, %p50;
	mov.b32 	%r171, %f131;
	mov.b32 	%r172, 4;
	// begin inline asm
	shfl.sync.down.b32 %r170, %r171, %r172, %r183, %r184;
	// end inline asm
	mov.b32 	%f132, %r170;
	setp.gt.s32 	%p52, %r159, 27;
	setp.lt.f32 	%p53, %f131, %f132;
	selp.f32 	%f133, %f132, %f131, %p53;
	selp.f32 	%f134, %f131, %f133, %p52;
	mov.b32 	%r176, %f134;
	mov.b32 	%r177, 8;
	// begin inline asm
	shfl.sync.down.b32 %r175, %r176, %r177, %r183, %r184;
	// end inline asm
	mov.b32 	%f135, %r175;
	setp.gt.s32 	%p54, %r159, 23;
	setp.lt.f32 	%p55, %f134, %f135;
	selp.f32 	%f136, %f135, %f134, %p55;
	selp.f32 	%f137, %f134, %f136, %p54;
	mov.b32 	%r181, %f137;
	mov.b32 	%r182, 16;
	// begin inline asm
	shfl.sync.down.b32 %r180, %r181, %r182, %r183, %r184;
	// end inline asm
	mov.b32 	%f138, %r180;
	setp.gt.s32 	%p56, %r159, 15;
	setp.lt.f32 	%p57, %f137, %f138;
	selp.f32 	%f52, %f138, %f137, %p57;
	selp.f32 	%f438, %f137, %f52, %p56;
	setp.ne.s32 	%p58, %r159, 0;
	@%p58 bra 	$L__BB4_69;
	shr.u32 	%r185, %r76, 3;
	and.b32  	%r186, %r185, 124;
	mov.u32 	%r187, _ZZN3cub18CUB_300001_SM_10006detail6reduce18DeviceReduceKernelINS2_10policy_hubIfjN4cuda3__47maximumIvEEE10Policy1000EPfjS8_fNS5_3std3__410__identityEEEvT0_PT3_T1_NS0_13GridEvenShareISI_EET2_T4_E12temp_storage;
	add.s32 	%r188, %r187, %r186;
	st.shared.f32 	[%r188+8], %f52;
$L__BB4_69:
	bar.sync 	0;
	setp.ne.s32 	%p59, %r76, 0;
	@%p59 bra 	$L__BB4_71;
	ld.shared.f32 	%f139, [_ZZN3cub18CUB_300001_SM_10006detail6reduce18DeviceReduceKernelINS2_10policy_hubIfjN4cuda3__47maximumIvEEE10Policy1000EPfjS8_fNS5_3std3__410__identityEEEvT0_PT3_T1_NS0_13GridEvenShareISI_EET2_T4_E12temp_storage+12];
	setp.lt.f32 	%p60, %f438, %f139;
	selp.f32 	%f140, %f139, %f438, %p60;
	ld.shared.f32 	%f141, [_ZZN3cub18CUB_300001_SM_10006detail6reduce18DeviceReduceKernelINS2_10policy_hubIfjN4cuda3__47maximumIvEEE10Policy1000EPfjS8_fNS5_3std3__410__identityEEEvT0_PT3_T1_NS0_13GridEvenShareISI_EET2_T4_E12temp_storage+16];
	setp.lt.f32 	%p61, %f140, %f141;
	selp.f32 	%f142, %f141, %f140, %p61;
	ld.shared.f32 	%f143, [_ZZN3cub18CUB_300001_SM_10006detail6reduce18DeviceReduceKernelINS2_10policy_hubIfjN4cuda3__47maximumIvEEE10Policy1000EPfjS8_fNS5_3std3__410__identityEEEvT0_PT3_T1_NS0_13GridEvenShareISI_EET2_T4_E12temp_storage+20];
	setp.lt.f32 	%p62, %f142, %f143;
	selp.f32 	%f144, %f143, %f142, %p62;
	ld.shared.f32 	%f145, [_ZZN3cub18CUB_300001_SM_10006detail6reduce18DeviceReduceKernelINS2_10policy_hubIfjN4cuda3__47maximumIvEEE10Policy1000EPfjS8_fNS5_3std3__410__identityEEEvT0_PT3_T1_NS0_13GridEvenShareISI_EET2_T4_E12temp_storage+24];
	setp.lt.f32 	%p63, %f144, %f145;
	selp.f32 	%f146, %f145, %f144, %p63;
	ld.shared.f32 	%f147, [_ZZN3cub18CUB_300001_SM_10006detail6reduce18DeviceReduceKernelINS2_10policy_hubIfjN4cuda3__47maximumIvEEE10Policy1000EPfjS8_fNS5_3std3__410__identityEEEvT0_PT3_T1_NS0_13GridEvenShareISI_EET2_T4_E12temp_storage+28];
	setp.lt.f32 	%p64, %f146, %f147;
	selp.f32 	%f148, %f147, %f146, %p64;
	ld.shared.f32 	%f149, [_ZZN3cub18CUB_300001_SM_10006detail6reduce18DeviceReduceKernelINS2_10policy_hubIfjN4cuda3__47maximumIvEEE10Policy1000EPfjS8_fNS5_3std3__410__identityEEEvT0_PT3_T1_NS0_13GridEvenShareISI_EET2_T4_E12temp_storage+32];
	setp.lt.f32 	%p65, %f148, %f149;
	selp.f32 	%f150, %f149, %f148, %p65;
	ld.shared.f32 	%f151, [_ZZN3cub18CUB_300001_SM_10006detail6reduce18DeviceReduceKernelINS2_10policy_hubIfjN4cuda3__47maximumIvEEE10Policy1000EPfjS8_fNS5_3std3__410__identityEEEvT0_PT3_T1_NS0_13GridEvenShareISI_EET2_T4_E12temp_storage+36];
	setp.lt.f32 	%p66, %f150, %f151;
	selp.f32 	%f438, %f151, %f150, %p66;
$L__BB4_71:
	mov.u32 	%r443, %tid.x;
	setp.ne.s32 	%p248, %r443, 0;
	@%p248 bra 	$L__BB4_73;
	ld.param.u64 	%rd111, [_ZN3cub18CUB_300001_SM_10006detail6reduce18DeviceReduceKernelINS2_10policy_hubIfjN4cuda3__47maximumIvEEE10Policy1000EPfjS8_fNS5_3std3__410__identityEEEvT0_PT3_T1_NS0_13GridEvenShareISI_EET2_T4__param_1];
	cvta.to.global.u64 	%rd108, %rd111;
	mul.wide.u32 	%rd109, %r3, 4;
	add.s64 	%rd110, %rd108, %rd109;
	st.global.f32 	[%rd110], %f438;
$L__BB4_73:
	ret;

}
	// .globl	_ZN3cub18CUB_300001_SM_10006detail6reduce28DeviceReduceSingleTileKernelINS2_10policy_hubIfjN4cuda3__47maximumIvEEE10Policy1000EPfSB_iS8_ffNS5_3std3__410__identityEEEvT0_T1_T2_T3_T4_T6_
.visible .entry _ZN3cub18CUB_300001_SM_10006detail6reduce28DeviceReduceSingleTileKernelINS2_10policy_hubIfjN4cuda3__47maximumIvEEE10Policy1000EPfSB_iS8_ffNS5_3std3__410__identityEEEvT0_T1_T2_T3_T4_T6_(
	.param .u64 .ptr .align 1 _ZN3cub18CUB_300001_SM_10006detail6reduce28DeviceReduceSingleTileKernelINS2_10policy_hubIfjN4cuda3__47maximumIvEEE10Policy1000EPfSB_iS8_ffNS5_3std3__410__identityEEEvT0_T1_T2_T3_T4_T6__param_0,
	.param .u64 .ptr .align 1 _ZN3cub18CUB_300001_SM_10006detail6reduce28DeviceReduceSingleTileKernelINS2_10policy_hubIfjN4cuda3__47maximumIvEEE10Policy1000EPfSB_iS8_ffNS5_3std3__410__identityEEEvT0_T1_T2_T3_T4_T6__param_1,
	.param .u32 _ZN3cub18CUB_300001_SM_10006detail6reduce28DeviceReduceSingleTileKernelINS2_10policy_hubIfjN4cuda3__47maximumIvEEE10Policy1000EPfSB_iS8_ffNS5_3std3__410__identityEEEvT0_T1_T2_T3_T4_T6__param_2,
	.param .align 1 .b8 _ZN3cub18CUB_300001_SM_10006detail6reduce28DeviceReduceSingleTileKernelINS2_10policy_hubIfjN4cuda3__47maximumIvEEE10Policy1000EPfSB_iS8_ffNS5_3std3__410__identityEEEvT0_T1_T2_T3_T4_T6__param_3[1],
	.param .f32 _ZN3cub18CUB_300001_SM_10006detail6reduce28DeviceReduceSingleTileKernelINS2_10policy_hubIfjN4cuda3__47maximumIvEEE10Policy1000EPfSB_iS8_ffNS5_3std3__410__identityEEEvT0_T1_T2_T3_T4_T6__param_4,
	.param .align 1 .b8 _ZN3cub18CUB_300001_SM_10006detail6reduce28DeviceReduceSingleTileKernelINS2_10policy_hubIfjN4cuda3__47maximumIvEEE10Policy1000EPfSB_iS8_ffNS5_3std3__410__identityEEEvT0_T1_T2_T3_T4_T6__param_5[1]
)
.maxntid 256
.minnctapersm 1
{
	.reg .pred 	%p<252>;
	.reg .b32 	%r<407>;
	.reg .b32 	%f<445>;
	.reg .b64 	%rd<125>;
	// demoted variable
	.shared .align 4 .b8 _ZZN3cub18CUB_300001_SM_10006detail6reduce28DeviceReduceSingleTileKernelINS2_10policy_hubIfjN4cuda3__47maximumIvEEE10Policy1000EPfSB_iS8_ffNS5_3std3__410__identityEEEvT0_T1_T2_T3_T4_T6_E12temp_storage[44];
	ld.param.u64 	%rd16, [_ZN3cub18CUB_300001_SM_10006detail6reduce28DeviceReduceSingleTileKernelINS2_10policy_hubIfjN4cuda3__47maximumIvEEE10Policy1000EPfSB_iS8_ffNS5_3std3__410__identityEEEvT0_T1_T2_T3_T4_T6__param_0];
	ld.param.u64 	%rd17, [_ZN3cub18CUB_300001_SM_10006detail6reduce28DeviceReduceSingleTileKernelINS2_10policy_hubIfjN4cuda3__47maximumIvEEE10Policy1000EPfSB_iS8_ffNS5_3std3__410__identityEEEvT0_T1_T2_T3_T4_T6__param_1];
	ld.param.u32 	%r67, [_ZN3cub18CUB_300001_SM_10006detail6reduce28DeviceReduceSingleTileKernelINS2_10policy_hubIfjN4cuda3__47maximumIvEEE10Policy1000EPfSB_iS8_ffNS5_3std3__410__identityEEEvT0_T1_T2_T3_T4_T6__param_2];
	ld.param.f32 	%f58, [_ZN3cub18CUB_300001_SM_10006detail6reduce28DeviceReduceSingleTileKernelINS2_10policy_hubIfjN4cuda3__47maximumIvEEE10Policy1000EPfSB_iS8_ffNS5_3std3__410__identityEEEvT0_T1_T2_T3_T4_T6__param_4];
	cvta.to.global.u64 	%rd1, %rd17;
	setp.ne.s32 	%p1, %r67, 0;
	@%p1 bra 	$L__BB5_3;
	mov.u32 	%r380, %tid.x;
	setp.ne.s32 	%p251, %r380, 0;
	@%p251 bra 	$L__BB5_74;
	st.global.f32 	[%rd1], %f58;
	bra.uni 	$L__BB5_74;
$L__BB5_3:
	and.b64  	%rd18, %rd16, 15;
	setp.ne.s64 	%p2, %rd18, 0;
	@%p2 bra 	$L__BB5_38;
	setp.gt.s32 	%p126, %r67, 4095;
	@%p126 bra 	$L__BB5_22;
	mov.u32 	%r1, %tid.x;
	setp.ge.s32 	%p191, %r1, %r67;
	mov.f32 	%f423, 0f00000000;
	mov.u32 	%r384, %r1;
	@%p191 bra 	$L__BB5_7;
	mul.wide.u32 	%rd113, %r1, 4;
	add.s64 	%rd112, %rd16, %rd113;
	// begin inline asm
	ld.global.nc.u32 %r300, [%rd112];
	// end inline asm
	mov.b32 	%f423, %r300;
	add.s32 	%r384, %r1, 256;
$L__BB5_7:
	setp.ge.s32 	%p192, %r384, %r67;
	@%p192 bra 	$L__BB5_13;
	not.b32 	%r301, %r384;
	add.s32 	%r4, %r67, %r301;
	and.b32  	%r302, %r4, 768;
	setp.eq.s32 	%p193, %r302, 768;
	@%p193 bra 	$L__BB5_11;
	mul.wide.u32 	%rd114, %r384, 4;
	add.s64 	%rd121, %rd16, %rd114;
	shr.u32 	%r303, %r4, 8;
	add.s32 	%r304, %r303, 1;
	and.b32  	%r305, %r304, 3;
	neg.s32 	%r382, %r305;
$L__BB5_10:
	.pragma "nounroll";
	// begin inline asm
	ld.global.nc.u32 %r306, [%rd121];
	// end inline asm
	mov.b32 	%f336, %r306;
	setp.lt.f32 	%p194, %f423, %f336;
	selp.f32 	%f423, %f336, %f423, %p194;
	add.s32 	%r384, %r384, 256;
	add.s64 	%rd121, %rd121, 1024;
	add.s32 	%r382, %r382, 1;
	setp.ne.s32 	%p195, %r382, 0;
	@%p195 bra 	$L__BB5_10;
$L__BB5_11:
	setp.lt.u32 	%p196, %r4, 768;
	@%p196 bra 	$L__BB5_13;
$L__BB5_12:
	mul.wide.s32 	%rd120, %r384, 4;
	add.s64 	%rd116, %rd16, %rd120;
	// begin inline asm
	ld.global.nc.u32 %r307, [%rd116];
	// end inline asm
	mov.b32 	%f337, %r307;
	setp.lt.f32 	%p197, %f423, %f337;
	selp.f32 	%f338, %f337, %f423, %p197;
	add.s64 	%rd117, %rd116, 1024;
	// begin inline asm
	ld.global.nc.u32 %r308, [%rd117];
	// end inline asm
	mov.b32 	%f339, %r308;
	setp.lt.f32 	%p198, %f338, %f339;
	selp.f32 	%f340, %f339, %f338, %p198;
	add.s64 	%rd118, %rd116, 2048;
	// begin inline asm
	ld.global.nc.u32 %r309, [%rd118];
	// end inline asm
	mov.b32 	%f341, %r309;
	setp.lt.f32 	%p199, %f340, %f341;
	selp.f32 	%f342, %f341, %f340, %p199;
	add.s64 	%rd119, %rd116, 3072;
	// begin inline asm
	ld.global.nc.u32 %r310, [%rd119];
	// end inline asm
	mov.b32 	%f343, %r310;
	setp.lt.f32 	%p200, %f342, %f343;
	selp.f32 	%f423, %f343, %f342, %p200;
	add.s32 	%r384, %r384, 1024;
	setp.lt.s32 	%p201, %r384, %r67;
	@%p201 bra 	$L__BB5_12;
$L__BB5_13:
	setp.lt.s32 	%p202, %r67, 256;
	@%p202 bra 	$L__BB5_18;
	// begin inline asm
	mov.u32 %r349, %laneid;
	// end inline asm
	mov.b32 	%r351, %f423;
	mov.b32 	%r352, 1;
	mov.b32 	%r373, 31;
	mov.b32 	%r374, -1;
	// begin inline asm
	shfl.sync.down.b32 %r350, %r351, %r352, %r373, %r374;
	// end inline asm
	mov.b32 	%f391, %r350;
	setp.gt.s32 	%p230, %r349, 30;
	setp.lt.f32 	%p231, %f423, %f391;
	selp.f32 	%f392, %f391, %f423, %p231;
	selp.f32 	%f393, %f423, %f392, %p230;
	mov.b32 	%r356, %f393;
	mov.b32 	%r357, 2;
	// begin inline asm
	shfl.sync.down.b32 %r355, %r356, %r357, %r373, %r374;
	// end inline asm
	mov.b32 	%f394, %r355;
	setp.gt.s32 	%p232, %r349, 29;
	setp.lt.f32 	%p233, %f393, %f394;
	selp.f32 	%f395, %f394, %f393, %p233;
	selp.f32 	%f396, %f393, %f395, %p232;
	mov.b32 	%r361, %f396;
	mov.b32 	%r362, 4;
	// begin inline asm
	shfl.sync.down.b32 %r360, %r361, %r362, %r373, %r374;
	// end inline asm
	mov.b32 	%f397, %r360;
	setp.gt.s32 	%p234, %r349, 27;
	setp.lt.f32 	%p235, %f396, %f397;
	selp.f32 	%f398, %f397, %f396, %p235;
	selp.f32 	%f399, %f396, %f398, %p234;
	mov.b32 	%r366, %f399;
	mov.b32 	%r367, 8;
	// begin inline asm
	shfl.sync.down.b32 %r365, %r366, %r367, %r373, %r374;
	// end inline asm
	mov.b32 	%f400, %r365;
	setp.gt.s32 	%p236, %r349, 23;
	setp.lt.f32 	%p237, %f399, %f400;
	selp.f32 	%f401, %f400, %f399, %p237;
	selp.f32 	%f402, %f399, %f401, %p236;
	mov.b32 	%r371, %f402;
	mov.b32 	%r372, 16;
	// begin inline asm
	shfl.sync.down.b32 %r370, %r371, %r372, %r373, %r374;
	// end inline asm
	mov.b32 	%f403, %r370;
	setp.gt.s32 	%p238, %r349, 15;
	setp.lt.f32 	%p239, %f402, %f403;
	selp.f32 	%f10, %f403, %f402, %p239;
	selp.f32 	%f444, %f402, %f10, %p238;
	setp.ne.s32 	%p240, %r349, 0;
	@%p240 bra 	$L__BB5_16;
	shr.u32 	%r375, %r1, 3;
	and.b32  	%r376, %r375, 124;
	mov.u32 	%r377, _ZZN3cub18CUB_300001_SM_10006detail6reduce28DeviceReduceSingleTileKernelINS2_10policy_hubIfjN4cuda3__47maximumIvEEE10Policy1000EPfSB_iS8_ffNS5_3std3__410__identityEEEvT0_T1_T2_T3_T4_T6_E12temp_storage;
	add.s32 	%r378, %r377, %r376;
	st.shared.f32 	[%r378+8], %f10;
$L__BB5_16:
	bar.sync 	0;
	setp.ne.s32 	%p241, %r1, 0;
	@%p241 bra 	$L__BB5_72;
	ld.shared.f32 	%f404, [_ZZN3cub18CUB_300001_SM_10006detail6reduce28DeviceReduceSingleTileKernelINS2_10policy_hubIfjN4cuda3__47maximumIvEEE10Policy1000EPfSB_iS8_ffNS5_3std3__410__identityEEEvT0_T1_T2_T3_T4_T6_E12temp_storage+12];
	setp.lt.f32 	%p242, %f444, %f404;
	selp.f32 	%f405, %f404, %f444, %p242;
	ld.shared.f32 	%f406, [_ZZN3cub18CUB_300001_SM_10006detail6reduce28DeviceReduceSingleTileKernelINS2_10policy_hubIfjN4cuda3__47maximumIvEEE10Policy1000EPfSB_iS8_ffNS5_3std3__410__identityEEEvT0_T1_T2_T3_T4_T6_E12temp_storage+16];
	setp.lt.f32 	%p243, %f405, %f406;
	selp.f32 	%f407, %f406, %f405, %p243;
	ld.shared.f32 	%f408, [_ZZN3cub18CUB_300001_SM_10006detail6reduce28DeviceReduceSingleTileKernelINS2_10policy_hubIfjN4cuda3__47maximumIvEEE10Policy1000EPfSB_iS8_ffNS5_3std3__410__identityEEEvT0_T1_T2_T3_T4_T6_E12temp_storage+20];
	setp.lt.f32 	%p244, %f407, %f408;
	selp.f32 	%f409, %f408, %f407, %p244;
	ld.shared.f32 	%f410, [_ZZN3cub18CUB_300001_SM_10006detail6reduce28DeviceReduceSingleTileKernelINS2_10policy_hubIfjN4cuda3__47maximumIvEEE10Policy1000EPfSB_iS8_ffNS5_3std3__410__identityEEEvT0_T1_T2_T3_T4_T6_E12temp_storage+24];
	setp.lt.f32 	%p245, %f409, %f410;
	selp.f32 	%f411, %f410, %f409, %p245;
	ld.shared.f32 	%f412, [_ZZN3cub18CUB_300001_SM_10006detail6reduce28DeviceReduceSingleTileKernelINS2_10policy_hubIfjN4cuda3__47maximumIvEEE10Policy1000EPfSB_iS8_ffNS5_3std3__410__identityEEEvT0_T1_T2_T3_T4_T6_E12temp_storage+28];
	setp.lt.f32 	%p246, %f411, %f412;
	selp.f32 	%f413, %f412, %f411, %p246;
	ld.shared.f32 	%f414, [_ZZN3cub18CUB_300001_SM_10006detail6reduce28DeviceReduceSingleTileKernelINS2_10policy_hubIfjN4cuda3__47maximumIvEEE10Policy1000EPfSB_iS8_ffNS5_3std3__410__identityEEEvT0_T1_T2_T3_T4_T6_E12temp_storage+32];
	setp.lt.f32 	%p247, %f413, %f414;
	selp.f32 	%f415, %f414, %f413, %p247;
	ld.shared.f32 	%f416, [_ZZN3cub18CUB_300001_SM_10006detail6reduce28DeviceReduceSingleTileKernelINS2_10policy_hubIfjN4cuda3__47maximumIvEEE10Policy1000EPfSB_iS8_ffNS5_3std3__410__identityEEEvT0_T1_T2_T3_T4_T6_E12temp_storage+36];
	setp.lt.f32 	%p248, %f415, %f416;
	selp.f32 	%f444, %f416, %f415, %p248;
	bra.uni 	$L__BB5_72;
$L__BB5_18:
	// begin inline asm
	mov.u32 %r311, %laneid;
	// end inline asm
	and.b32  	%r337, %r1, 992;
	add.s32 	%r338, %r337, 32;
	setp.gt.s32 	%p203, %r338, %r67;
	not.b32 	%r339, %r337;
	add.s32 	%r340, %r67, %r339;
	selp.b32 	%r335, %r340, 31, %p203;
	mov.b32 	%r313, %f423;
	mov.b32 	%r314, 1;
	mov.b32 	%r336, -1;
	// begin inline asm
	shfl.sync.down.b32 %r312, %r313, %r314, %r335, %r336;
	// end inline asm
	mov.b32 	%f344, %r312;
	setp.lt.s32 	%p204, %r311, %r335;
	setp.lt.f32 	%p205, %f423, %f344;
	selp.f32 	%f345, %f344, %f423, %p205;
	selp.f32 	%f346, %f345, %f423, %p204;
	mov.b32 	%r318, %f346;
	mov.b32 	%r319, 2;
	// begin inline asm
	shfl.sync.down.b32 %r317, %r318, %r319, %r335, %r336;
	// end inline asm
	mov.b32 	%f347, %r317;
	add.s32 	%r341, %r311, 2;
	setp.gt.s32 	%p206, %r341, %r335;
	setp.lt.f32 	%p207, %f346, %f347;
	selp.f32 	%f348, %f347, %f346, %p207;
	selp.f32 	%f349, %f346, %f348, %p206;
	mov.b32 	%r323, %f349;
	mov.b32 	%r324, 4;
	// begin inline asm
	shfl.sync.down.b32 %r322, %r323, %r324, %r335, %r336;
	// end inline asm
	mov.b32 	%f350, %r322;
	add.s32 	%r342, %r311, 4;
	setp.gt.s32 	%p208, %r342, %r335;
	setp.lt.f32 	%p209, %f349, %f350;
	selp.f32 	%f351, %f350, %f349, %p209;
	selp.f32 	%f352, %f349, %f351, %p208;
	mov.b32 	%r328, %f352;
	mov.b32 	%r329, 8;
	// begin inline asm
	shfl.sync.down.b32 %r327, %r328, %r329, %r335, %r336;
	// end inline asm
	mov.b32 	%f353, %r327;
	add.s32 	%r343, %r311, 8;
	setp.gt.s32 	%p210, %r343, %r335;
	setp.lt.f32 	%p211, %f352, %f353;
	selp.f32 	%f354, %f353, %f352, %p211;
	selp.f32 	%f355, %f352, %f354, %p210;
	mov.b32 	%r333, %f355;
	mov.b32 	%r334, 16;
	// begin inline asm
	shfl.sync.down.b32 %r332, %r333, %r334, %r335, %r336;
	// end inline asm
	mov.b32 	%f356, %r332;
	add.s32 	%r344, %r311, 16;
	setp.gt.s32 	%p212, %r344, %r335;
	setp.lt.f32 	%p213, %f355, %f356;
	selp.f32 	%f357, %f356, %f355, %p213;
	selp.f32 	%f444, %f355, %f357, %p212;
	setp.ne.s32 	%p214, %r311, 0;
	@%p214 bra 	$L__BB5_20;
	shr.u32 	%r345, %r1, 3;
	and.b32  	%r346, %r345, 124;
	mov.u32 	%r347, _ZZN3cub18CUB_300001_SM_10006detail6reduce28DeviceReduceSingleTileKernelINS2_10policy_hubIfjN4cuda3__47maximumIvEEE10Policy1000EPfSB_iS8_ffNS5_3std3__410__identityEEEvT0_T1_T2_T3_T4_T6_E12temp_storage;
	add.s32 	%r348, %r347, %r346;
	st.shared.f32 	[%r348+8], %f444;
$L__BB5_20:
	bar.sync 	0;
	setp.ne.s32 	%p215, %r1, 0;
	@%p215 bra 	$L__BB5_72;
	setp.gt.s32 	%p216, %r67, 32;
	ld.shared.f32 	%f358, [_ZZN3cub18CUB_300001_SM_10006detail6reduce28DeviceReduceSingleTileKernelINS2_10policy_hubIfjN4cuda3__47maximumIvEEE10Policy1000EPfSB_iS8_ffNS5_3std3__410__identityEEEvT0_T1_T2_T3_T4_T6_E12temp_storage+12];
	setp.lt.f32 	%p217, %f444, %f358;
	selp.f32 	%f360, %f358, %f444, %p217;
	selp.f32 	%f361, %f360, %f444, %p216;
	setp.gt.s32 	%p218, %r67, 64;
	ld.shared.f32 	%f363, [_ZZN3cub18CUB_300001_SM_10006detail6reduce28DeviceReduceSingleTileKernelINS2_10policy_hubIfjN4cuda3__47maximumIvEEE10Policy1000EPfSB_iS8_ffNS5_3std3__410__identityEEEvT0_T1_T2_T3_T4_T6_E12temp_storage+16];
	setp.lt.f32 	%p219, %f361, %f363;
	selp.f32 	%f365, %f363, %f361, %p219;
	selp.f32 	%f366, %f365, %f361, %p218;
	setp.gt.s32 	%p220, %r67, 96;
	ld.shared.f32 	%f368, [_ZZN3cub18CUB_300001_SM_10006detail6reduce28DeviceReduceSingleTileKernelINS2_10policy_hubIfjN4cuda3__47maximumIvEEE10Policy1000EPfSB_iS8_ffNS5_3std3__410__identityEEEvT0_T1_T2_T3_T4_T6_E12temp_storage+20];
	setp.lt.f32 	%p221, %f366, %f368;
	selp.f32 	%f370, %f368, %f366, %p221;
	selp.f32 	%f371, %f370, %f366, %p220;
	setp.gt.s32 	%p222, %r67, 128;
	ld.shared.f32 	%f373, [_ZZN3cub18CUB_300001_SM_10006detail6reduce28DeviceReduceSingleTileKernelINS2_10policy_hubIfjN4cuda3__47maximumIvEEE10Policy1000EPfSB_iS8_ffNS5_3std3__410__identityEEEvT0_T1_T2_T3_T4_T6_E12temp_storage+24];
	setp.lt.f32 	%p223, %f371, %f373;
	selp.f32 	%f375, %f373, %f371, %p223;
	selp.f32 	%f376, %f375, %f371, %p222;
	setp.gt.s32 	%p224, %r67, 160;
	ld.shared.f32 	%f378, [_ZZN3cub18CUB_300001_SM_10006detail6reduce28DeviceReduceSingleTileKernelINS2_10policy_hubIfjN4cuda3__47maximumIvEEE10Policy1000EPfSB_iS8_ffNS5_3std3__410__identityEEEvT0_T1_T2_T3_T4_T6_E12temp_storage+28];
	setp.lt.f32 	%p225, %f376, %f378;
	selp.f32 	%f380, %f378, %f376, %p225;
	selp.f32 	%f381, %f380, %f376, %p224;
	setp.gt.s32 	%p226, %r67, 192;
	ld.shared.f32 	%f383, [_ZZN3cub18CUB_300001_SM_10006detail6reduce28DeviceReduceSingleTileKernelINS2_10policy_hubIfjN4cuda3__47maximumIvEEE10Policy1000EPfSB_iS8_ffNS5_3std3__410__identityEEEvT0_T1_T2_T3_T4_T6_E12temp_storage+32];
	setp.lt.f32 	%p227, %f381, %f383;
	selp.f32 	%f385, %f383, %f381, %p227;
	selp.f32 	%f386, %f385, %f381, %p226;
	setp.gt.s32 	%p228, %r67, 224;
	ld.shared.f32 	%f388, [_ZZN3cub18CUB_300001_SM_10006detail6reduce28DeviceReduceSingleTileKernelINS2_10policy_hubIfjN4cuda3__47maximumIvEEE10Policy1000EPfSB_iS8_ffNS5_3std3__410__identityEEEvT0_T1_T2_T3_T4_T6_E12temp_storage+36];
	setp.lt.f32 	%p229, %f386, %f388;
	selp.f32 	%f390, %f388, %f386, %p229;
	selp.f32 	%f444, %f390, %f386, %p228;
	bra.uni 	$L__BB5_72;
$L__BB5_22:
	mov.u32 	%r13, %tid.x;
	shl.b32 	%r224, %r13, 2;
	mul.wide.u32 	%rd86, %r224, 4;
	add.s64 	%rd76, %rd16, %rd86;
	// begin inline asm
	ld.global.nc.v2.u64 {%rd74, %rd75}, [%rd76];
	// end inline asm
	mov.b64 	{%r225, %r226}, %rd75;
	mov.b64 	{%r227, %r228}, %rd74;
	mov.b32 	%f238, %r228;
	mov.b32 	%f239, %r227;
	mov.b32 	%f240, %r226;
	mov.b32 	%f241, %r225;
	add.s64 	%rd79, %rd76, 4096;
	// begin inline asm
	ld.global.nc.v2.u64 {%rd77, %rd78}, [%rd79];
	// end inline asm
	mov.b64 	{%r229, %r230}, %rd78;
	mov.b64 	{%r231, %r232}, %rd77;
	mov.b32 	%f242, %r232;
	mov.b32 	%f243, %r231;
	mov.b32 	%f244, %r230;
	mov.b32 	%f245, %r229;
	add.s64 	%rd82, %rd76, 8192;
	// begin inline asm
	ld.global.nc.v2.u64 {%rd80, %rd81}, [%rd82];
	// end inline asm
	mov.b64 	{%r233, %r234}, %rd81;
	mov.b64 	{%r235, %r236}, %rd80;
	mov.b32 	%f246, %r236;
	mov.b32 	%f247, %r235;
	mov.b32 	%f248, %r234;
	mov.b32 	%f249, %r233;
	add.s64 	%rd85, %rd76, 12288;
	// begin inline asm
	ld.global.nc.v2.u64 {%rd83, %rd84}, [%rd85];
	// end inline asm
	mov.b64 	{%r237, %r238}, %rd84;
	mov.b64 	{%r239, %r240}, %rd83;
	mov.b32 	%f250, %r240;
	mov.b32 	%f251, %r239;
	mov.b32 	%f252, %r238;
	mov.b32 	%f253, %r237;
	setp.lt.f32 	%p127, %f239, %f238;
	selp.f32 	%f254, %f238, %f239, %p127;
	setp.lt.f32 	%p128, %f241, %f240;
	selp.f32 	%f255, %f240, %f241, %p128;
	setp.lt.f32 	%p129, %f243, %f242;
	selp.f32 	%f256, %f242, %f243, %p129;
	setp.lt.f32 	%p130, %f245, %f244;
	selp.f32 	%f257, %f244, %f245, %p130;
	setp.lt.f32 	%p131, %f247, %f246;
	selp.f32 	%f258, %f246, %f247, %p131;
	setp.lt.f32 	%p132, %f249, %f248;
	selp.f32 	%f259, %f248, %f249, %p132;
	setp.lt.f32 	%p133, %f251, %f250;
	selp.f32 	%f260, %f250, %f251, %p133;
	setp.lt.f32 	%p134, %f253, %f252;
	selp.f32 	%f261, %f252, %f253, %p134;
	setp.lt.f32 	%p135, %f254, %f255;
	selp.f32 	%f262, %f255, %f254, %p135;
	setp.lt.f32 	%p136, %f256, %f257;
	selp.f32 	%f263, %f257, %f256, %p136;
	setp.lt.f32 	%p137, %f258, %f259;
	selp.f32 	%f264, %f259, %f258, %p137;
	setp.lt.f32 	%p138, %f260, %f261;
	selp.f32 	%f265, %f261, %f260, %p138;
	setp.lt.f32 	%p139, %f262, %f263;
	selp.f32 	%f266, %f263, %f262, %p139;
	setp.lt.f32 	%p140, %f264, %f265;
	selp.f32 	%f267, %f265, %f264, %p140;
	setp.lt.f32 	%p141, %f266, %f267;
	selp.f32 	%f430, %f267, %f266, %p141;
	setp.lt.u32 	%p142, %r67, 8192;
	mov.b32 	%r387, 4096;
	@%p142 bra 	$L__BB5_26;
	add.s32 	%r14, %r67, -4096;
	mov.b32 	%r387, 4096;
$L__BB5_24:
	mul.wide.s32 	%rd99, %r387, 4;
	add.s64 	%rd89, %rd76, %rd99;
	// begin inline asm
	ld.global.nc.v2.u64 {%rd87, %rd88}, [%rd89];
	// end inline asm
	mov.b64 	{%r242, %r243}, %rd88;
	mov.b64 	{%r244, %r245}, %rd87;
	mov.b32 	%f268, %r245;
	mov.b32 	%f269, %r244;
	mov.b32 	%f270, %r243;
	mov.b32 	%f271, %r242;
	add.s64 	%rd92, %rd89, 4096;
	// begin inline asm
	ld.global.nc.v2.u64 {%rd90, %rd91}, [%rd92];
	// end inline asm
	mov.b64 	{%r246, %r247}, %rd91;
	mov.b64 	{%r248, %r249}, %rd90;
	mov.b32 	%f272, %r249;
	mov.b32 	%f273, %r248;
	mov.b32 	%f274, %r247;
	mov.b32 	%f275, %r246;
	add.s64 	%rd95, %rd89, 8192;
	// begin inline asm
	ld.global.nc.v2.u64 {%rd93, %rd94}, [%rd95];
	// end inline asm
	mov.b64 	{%r250, %r251}, %rd94;
	mov.b64 	{%r252, %r253}, %rd93;
	mov.b32 	%f276, %r253;
	mov.b32 	%f277, %r252;
	mov.b32 	%f278, %r251;
	mov.b32 	%f279, %r250;
	add.s64 	%rd98, %rd89, 12288;
	// begin inline asm
	ld.global.nc.v2.u64 {%rd96, %rd97}, [%rd98];
	// end inline asm
	mov.b64 	{%r254, %r255}, %rd97;
	mov.b64 	{%r256, %r257}, %rd96;
	mov.b32 	%f280, %r257;
	mov.b32 	%f281, %r256;
	mov.b32 	%f282, %r255;
	mov.b32 	%f283, %r254;
	setp.lt.f32 	%p143, %f430, %f269;
	selp.f32 	%f284, %f269, %f430, %p143;
	setp.lt.f32 	%p144, %f268, %f271;
	selp.f32 	%f285, %f271, %f268, %p144;
	setp.lt.f32 	%p145, %f270, %f273;
	selp.f32 	%f286, %f273, %f270, %p145;
	setp.lt.f32 	%p146, %f272, %f275;
	selp.f32 	%f287, %f275, %f272, %p146;
	setp.lt.f32 	%p147, %f274, %f277;
	selp.f32 	%f288, %f277, %f274, %p147;
	setp.lt.f32 	%p148, %f276, %f279;
	selp.f32 	%f289, %f279, %f276, %p148;
	setp.lt.f32 	%p149, %f278, %f281;
	selp.f32 	%f290, %f281, %f278, %p149;
	setp.lt.f32 	%p150, %f280, %f283;
	selp.f32 	%f291, %f283, %f280, %p150;
	setp.lt.f32 	%p151, %f284, %f285;
	selp.f32 	%f292, %f285, %f284, %p151;
	setp.lt.f32 	%p152, %f286, %f287;
	selp.f32 	%f293, %f287, %f286, %p152;
	setp.lt.f32 	%p153, %f288, %f289;
	selp.f32 	%f294, %f289, %f288, %p153;
	setp.lt.f32 	%p154, %f290, %f291;
	selp.f32 	%f295, %f291, %f290, %p154;
	setp.lt.f32 	%p155, %f292, %f293;
	selp.f32 	%f296, %f293, %f292, %p155;
	setp.lt.f32 	%p156, %f294, %f295;
	selp.f32 	%f297, %f295, %f294, %p156;
	setp.lt.f32 	%p157, %f296, %f297;
	selp.f32 	%f298, %f297, %f296, %p157;
	setp.lt.f32 	%p158, %f298, %f282;
	selp.f32 	%f430, %f282, %f298, %p158;
	sub.s32 	%r258, %r67, %r387;
	setp.lt.s32 	%p159, %r258, 4096;
	@%p159 bra 	$L__BB5_34;
	add.s32 	%r387, %r387, 4096;
	setp.le.s32 	%p160, %r387, %r14;
	@%p160 bra 	$L__BB5_24;
$L__BB5_26:
	setp.le.s32 	%p161, %r67, %r387;
	@%p161 bra 	$L__BB5_34;
	sub.s32 	%r18, %r67, %r387;
	setp.ge.s32 	%p162, %r13, %r18;
	@%p162 bra 	$L__BB5_34;
	not.b32 	%r259, %r13;
	add.s32 	%r260, %r67, %r259;
	sub.s32 	%r19, %r260, %r387;
	and.b32  	%r261, %r19, 768;
	setp.eq.s32 	%p163, %r261, 768;
	mov.u32 	%r391, %r13;
	@%p163 bra 	$L__BB5_31;
	add.s32 	%r389, %r13, %r387;
	shr.u32 	%r262, %r19, 8;
	add.s32 	%r263, %r262, 1;
	and.b32  	%r264, %r263, 3;
	neg.s32 	%r388, %r264;
	mov.u32 	%r391, %r13;
$L__BB5_30:
	.pragma "nounroll";
	mul.wide.u32 	%rd101, %r389, 4;
	add.s64 	%rd100, %rd16, %rd101;
	// begin inline asm
	ld.global.nc.u32 %r265, [%rd100];
	// end inline asm
	mov.b32 	%f300, %r265;
	setp.lt.f32 	%p164, %f430, %f300;
	selp.f32 	%f430, %f300, %f430, %p164;
	add.s32 	%r391, %r391, 256;
	add.s32 	%r389, %r389, 256;
	add.s32 	%r388, %r388, 1;
	setp.ne.s32 	%p165, %r388, 0;
	@%p165 bra 	$L__BB5_30;
$L__BB5_31:
	setp.lt.u32 	%p166, %r19, 768;
	@%p166 bra 	$L__BB5_34;
	cvt.u64.u32 	%rd102, %r391;
	cvt.u64.u32 	%rd103, %r387;
	add.s64 	%rd104, %rd102, %rd103;
	shl.b64 	%rd105, %rd104, 2;
	add.s64 	%rd106, %rd105, %rd16;
	add.s64 	%rd122, %rd106, 2048;
	add.s32 	%r392, %r391, %r387;
$L__BB5_33:
	mul.wide.u32 	%rd111, %r392, 4;
	add.s64 	%rd107, %rd16, %rd111;
	// begin inline asm
	ld.global.nc.u32 %r266, [%rd107];
	// end inline asm
	mov.b32 	%f301, %r266;
	setp.lt.f32 	%p167, %f430, %f301;
	selp.f32 	%f302, %f301, %f430, %p167;
	add.s64 	%rd108, %rd122, -1024;
	// begin inline asm
	ld.global.nc.u32 %r267, [%rd108];
	// end inline asm
	mov.b32 	%f303, %r267;
	setp.lt.f32 	%p168, %f302, %f303;
	selp.f32 	%f304, %f303, %f302, %p168;
	// begin inline asm
	ld.global.nc.u32 %r268, [%rd122];
	// end inline asm
	mov.b32 	%f305, %r268;
	setp.lt.f32 	%p169, %f304, %f305;
	selp.f32 	%f306, %f305, %f304, %p169;
	add.s64 	%rd110, %rd122, 1024;
	// begin inline asm
	ld.global.nc.u32 %r269, [%rd110];
	// end inline asm
	mov.b32 	%f307, %r269;
	setp.lt.f32 	%p170, %f306, %f307;
	selp.f32 	%f430, %f307, %f306, %p170;
	add.s32 	%r391, %r391, 1024;
	add.s64 	%rd122, %rd122, 4096;
	add.s32 	%r392, %r392, 1024;
	setp.lt.s32 	%p171, %r391, %r18;
	@%p171 bra 	$L__BB5_33;
$L__BB5_34:
	// begin inline asm
	mov.u32 %r270, %laneid;
	// end inline asm
	mov.b32 	%r272, %f430;
	mov.b32 	%r273, 1;
	mov.b32 	%r294, 31;
	mov.b32 	%r295, -1;
	// begin inline asm
	shfl.sync.down.b32 %r271, %r272, %r273, %r294, %r295;
	// end inline asm
	mov.b32 	%f308, %r271;
	setp.gt.s32 	%p172, %r270, 30;
	setp.lt.f32 	%p173, %f430, %f308;
	selp.f32 	%f309, %f308, %f430, %p173;
	selp.f32 	%f310, %f430, %f309, %p172;
	mov.b32 	%r277, %f310;
	mov.b32 	%r278, 2;
	// begin inline asm
	shfl.sync.down.b32 %r276, %r277, %r278, %r294, %r295;
	// end inline asm
	mov.b32 	%f311, %r276;
	setp.gt.s32 	%p174, %r270, 29;
	setp.lt.f32 	%p175, %f310, %f311;
	selp.f32 	%f312, %f311, %f310, %p175;
	selp.f32 	%f313, %f310, %f312, %p174;
	mov.b32 	%r282, %f313;
	mov.b32 	%r283, 4;
	// begin inline asm
	shfl.sync.down.b32 %r281, %r282, %r283, %r294, %r295;
	// end inline asm
	mov.b32 	%f314, %r281;
	setp.gt.s32 	%p176, %r270, 27;
	setp.lt.f32 	%p177, %f313, %f314;
	selp.f32 	%f315, %f314, %f313, %p177;
	selp.f32 	%f316, %f313, %f315, %p176;
	mov.b32 	%r287, %f316;
	mov.b32 	%r288, 8;
	// begin inline asm
	shfl.sync.down.b32 %r286, %r287, %r288, %r294, %r295;
	// end inline asm
	mov.b32 	%f317, %r286;
	setp.gt.s32 	%p178, %r270, 23;
	setp.lt.f32 	%p179, %f316, %f317;
	selp.f32 	%f318, %f317, %f316, %p179;
	selp.f32 	%f319, %f316, %f318, %p178;
	mov.b32 	%r292, %f319;
	mov.b32 	%r293, 16;
	// begin inline asm
	shfl.sync.down.b32 %r291, %r292, %r293, %r294, %r295;
	// end inline asm
	mov.b32 	%f320, %r291;
	setp.gt.s32 	%p180, %r270, 15;
	setp.lt.f32 	%p181, %f319, %f320;
	selp.f32 	%f26, %f320, %f319, %p181;
	selp.f32 	%f444, %f319, %f26, %p180;
	setp.ne.s32 	%p182, %r270, 0;
	@%p182 bra 	$L__BB5_36;
	shr.u32 	%r296, %r13, 3;
	and.b32  	%r297, %r296, 124;
	mov.u32 	%r298, _ZZN3cub18CUB_300001_SM_10006detail6reduce28DeviceReduceSingleTileKernelINS2_10policy_hubIfjN4cuda3__47maximumIvEEE10Policy1000EPfSB_iS8_ffNS5_3std3__410__identityEEEvT0_T1_T2_T3_T4_T6_E12temp_storage;
	add.s32 	%r299, %r298, %r297;
	st.shared.f32 	[%r299+8], %f26;
$L__BB5_36:
	bar.sync 	0;
	setp.ne.s32 	%p183, %r13, 0;
	@%p183 bra 	$L__BB5_72;
	ld.shared.f32 	%f321, [_ZZN3cub18CUB_300001_SM_10006detail6reduce28DeviceReduceSingleTileKernelINS2_10policy_hubIfjN4cuda3__47maximumIvEEE10Policy1000EPfSB_iS8_ffNS5_3std3__410__identityEEEvT0_T1_T2_T3_T4_T6_E12temp_storage+12];
	setp.lt.f32 	%p184, %f444, %f321;
	selp.f32 	%f322, %f321, %f444, %p184;
	ld.shared.f32 	%f323, [_ZZN3cub18CUB_300001_SM_10006detail6reduce28DeviceReduceSingleTileKernelINS2_10policy_hubIfjN4cuda3__47maximumIvEEE10Policy1000EPfSB_iS8_ffNS5_3std3__410__identityEEEvT0_T1_T2_T3_T4_T6_E12temp_storage+16];
	setp.lt.f32 	%p185, %f322, %f323;
	selp.f32 	%f324, %f323, %f322, %p185;
	ld.shared.f32 	%f325, [_ZZN3cub18CUB_300001_SM_10006detail6reduce28DeviceReduceSingleTileKernelINS2_10policy_hubIfjN4cuda3__47maximumIvEEE10Policy1000EPfSB_iS8_ffNS5_3std3__410__identityEEEvT0_T1_T2_T3_T4_T6_E12temp_storage+20];
	setp.lt.f32 	%p186, %f324, %f325;
	selp.f32 	%f326, %f325, %f324, %p186;
	ld.shared.f32 	%f327, [_ZZN3cub18CUB_300001_SM_10006detail6reduce28DeviceReduceSingleTileKernelINS2_10policy_hubIfjN4cuda3__47maximumIvEEE10Policy1000EPfSB_iS8_ffNS5_3std3__410__identityEEEvT0_T1_T2_T3_T4_T6_E12temp_storage+24];
	setp.lt.f32 	%p187, %f326, %f327;
	selp.f32 	%f328, %f327, %f326, %p187;
	ld.shared.f32 	%f329, [_ZZN3cub18CUB_300001_SM_10006detail6reduce28DeviceReduceSingleTileKernelINS2_10policy_hubIfjN4cuda3__47maximumIvEEE10Policy1000EPfSB_iS8_ffNS5_3std3__410__identityEEEvT0_T1_T2_T3_T4_T6_E12temp_storage+28];
	setp.lt.f32 	%p188, %f328, %f329;
	selp.f32 	%f330, %f329, %f328, %p188;
	ld.shared.f32 	%f331, [_ZZN3cub18CUB_300001_SM_10006detail6reduce28DeviceReduceSingleTileKernelINS2_10policy_hubIfjN4cuda3__47maximumIvEEE10Policy1000EPfSB_iS8_ffNS5_3std3__410__identityEEEvT0_T1_T2_T3_T4_T6_E12temp_storage+32];
	setp.lt.f32 	%p189, %f330, %f331;
	selp.f32 	%f332, %f331, %f330, %p189;
	ld.shared.f32 	%f333, [_ZZN3cub18CUB_300001_SM_10006detail6reduce28DeviceReduceSingleTileKernelINS2_10policy_hubIfjN4cuda3__47maximumIvEEE10Policy1000EPfSB_iS8_ffNS5_3std3__410__identityEEEvT0_T1_T2_T3_T4_T6_E12temp_storage+36];
	setp.lt.f32 	%p190, %f332, %f333;
	selp.f32 	%f444, %f333, %f332, %p190;
	bra.uni 	$L__BB5_72;
$L__BB5_38:
	setp.gt.s32 	%p3, %r67, 4095;
	@%p3 bra 	$L__BB5_56;
	mov.u32 	%r34, %tid.x;
	setp.ge.s32 	%p68, %r34, %r67;
	mov.f32 	%f436, 0f00000000;
	mov.u32 	%r397, %r34;
	@%p68 bra 	$L__BB5_41;
	mul.wide.u32 	%rd66, %r34, 4;
	add.s64 	%rd65, %rd16, %rd66;
	// begin inline asm
	ld.global.nc.u32 %r144, [%rd65];
	// end inline asm
	mov.b32 	%f436, %r144;
	add.s32 	%r397, %r34, 256;
$L__BB5_41:
	setp.ge.s32 	%p69, %r397, %r67;
	@%p69 bra 	$L__BB5_47;
	not.b32 	%r145, %r397;
	add.s32 	%r37, %r67, %r145;
	and.b32  	%r146, %r37, 768;
	setp.eq.s32 	%p70, %r146, 768;
	@%p70 bra 	$L__BB5_45;
	mul.wide.u32 	%rd67, %r397, 4;
	add.s64 	%rd123, %rd16, %rd67;
	shr.u32 	%r147, %r37, 8;
	add.s32 	%r148, %r147, 1;
	and.b32  	%r149, %r148, 3;
	neg.s32 	%r395, %r149;
$L__BB5_44:
	.pragma "nounroll";
	// begin inline asm
	ld.global.nc.u32 %r150, [%rd123];
	// end inline asm
	mov.b32 	%f157, %r150;
	setp.lt.f32 	%p71, %f436, %f157;
	selp.f32 	%f436, %f157, %f436, %p71;
	add.s32 	%r397, %r397, 256;
	add.s64 	%rd123, %rd123, 1024;
	add.s32 	%r395, %r395, 1;
	setp.ne.s32 	%p72, %r395, 0;
	@%p72 bra 	$L__BB5_44;
$L__BB5_45:
	setp.lt.u32 	%p73, %r37, 768;
	@%p73 bra 	$L__BB5_47;
$L__BB5_46:
	mul.wide.s32 	%rd73, %r397, 4;
	add.s64 	%rd69, %rd16, %rd73;
	// begin inline asm
	ld.global.nc.u32 %r151, [%rd69];
	// end inline asm
	mov.b32 	%f158, %r151;
	setp.lt.f32 	%p74, %f436, %f158;
	selp.f32 	%f159, %f158, %f436, %p74;
	add.s64 	%rd70, %rd69, 1024;
	// begin inline asm
	ld.global.nc.u32 %r152, [%rd70];
	// end inline asm
	mov.b32 	%f160, %r152;
	setp.lt.f32 	%p75, %f159, %f160;
	selp.f32 	%f161, %f160, %f159, %p75;
	add.s64 	%rd71, %rd69, 2048;
	// begin inline asm
	ld.global.nc.u32 %r153, [%rd71];
	// end inline asm
	mov.b32 	%f162, %r153;
	setp.lt.f32 	%p76, %f161, %f162;
	selp.f32 	%f163, %f162, %f161, %p76;
	add.s64 	%rd72, %rd69, 3072;
	// begin inline asm
	ld.global.nc.u32 %r154, [%rd72];
	// end inline asm
	mov.b32 	%f164, %r154;
	setp.lt.f32 	%p77, %f163, %f164;
	selp.f32 	%f436, %f164, %f163, %p77;
	add.s32 	%r397, %r397, 1024;
	setp.lt.s32 	%p78, %r397, %r67;
	@%p78 bra 	$L__BB5_46;
$L__BB5_47:
	setp.lt.s32 	%p79, %r67, 256;
	@%p79 bra 	$L__BB5_52;
	// begin inline asm
	mov.u32 %r193, %laneid;
	// end inline asm
	mov.b32 	%r195, %f436;
	mov.b32 	%r196, 1;
	mov.b32 	%r217, 31;
	mov.b32 	%r218, -1;
	// begin inline asm
	shfl.sync.down.b32 %r194, %r195, %r196, %r217, %r218;
	// end inline asm
	mov.b32 	%f212, %r194;
	setp.gt.s32 	%p107, %r193, 30;
	setp.lt.f32 	%p108, %f436, %f212;
	selp.f32 	%f213, %f212, %f436, %p108;
	selp.f32 	%f214, %f436, %f213, %p107;
	mov.b32 	%r200, %f214;
	mov.b32 	%r201, 2;
	// begin inline asm
	shfl.sync.down.b32 %r199, %r200, %r201, %r217, %r218;
	// end inline asm
	mov.b32 	%f215, %r199;
	setp.gt.s32 	%p109, %r193, 29;
	setp.lt.f32 	%p110, %f214, %f215;
	selp.f32 	%f216, %f215, %f214, %p110;
	selp.f32 	%f217, %f214, %f216, %p109;
	mov.b32 	%r205, %f217;
	mov.b32 	%r206, 4;
	// begin inline asm
	shfl.sync.down.b32 %r204, %r205, %r206, %r217, %r218;
	// end inline asm
	mov.b32 	%f218, %r204;
	setp.gt.s32 	%p111, %r193, 27;
	setp.lt.f32 	%p112, %f217, %f218;
	selp.f32 	%f219, %f218, %f217, %p112;
	selp.f32 	%f220, %f217, %f219, %p111;
	mov.b32 	%r210, %f220;
	mov.b32 	%r211, 8;
	// begin inline asm
	shfl.sync.down.b32 %r209, %r210, %r211, %r217, %r218;
	// end inline asm
	mov.b32 	%f221, %r209;
	setp.gt.s32 	%p113, %r193, 23;
	setp.lt.f32 	%p114, %f220, %f221;
	selp.f32 	%f222, %f221, %f220, %p114;
	selp.f32 	%f223, %f220, %f222, %p113;
	mov.b32 	%r215, %f223;
	mov.b32 	%r216, 16;
	// begin inline asm
	shfl.sync.down.b32 %r214, %r215, %r216, %r217, %r218;
	// end inline asm
	mov.b32 	%f224, %r214;
	setp.gt.s32 	%p115, %r193, 15;
	setp.lt.f32 	%p116, %f223, %f224;
	selp.f32 	%f38, %f224, %f223, %p116;
	selp.f32 	%f444, %f223, %f38, %p115;
	setp.ne.s32 	%p117, %r193, 0;
	@%p117 bra 	$L__BB5_50;
	shr.u32 	%r219, %r34, 3;
	and.b32  	%r220, %r219, 124;
	mov.u32 	%r221, _ZZN3cub18CUB_300001_SM_10006detail6reduce28DeviceReduceSingleTileKernelINS2_10policy_hubIfjN4cuda3__47maximumIvEEE10Policy1000EPfSB_iS8_ffNS5_3std3__410__identityEEEvT0_T1_T2_T3_T4_T6_E12temp_storage;
	add.s32 	%r222, %r221, %r220;
	st.shared.f32 	[%r222+8], %f38;
$L__BB5_50:
	bar.sync 	0;
	setp.ne.s32 	%p118, %r34, 0;
	@%p118 bra 	$L__BB5_72;
	ld.shared.f32 	%f225, [_ZZN3cub18CUB_300001_SM_10006detail6reduce28DeviceReduceSingleTileKernelINS2_10policy_hubIfjN4cuda3__47maximumIvEEE10Policy1000EPfSB_iS8_ffNS5_3std3__410__identityEEEvT0_T1_T2_T3_T4_T6_E12temp_storage+12];
	setp.lt.f32 	%p119, %f444, %f225;
	selp.f32 	%f226, %f225, %f444, %p119;
	ld.shared.f32 	%f227, [_ZZN3cub18CUB_300001_SM_10006detail6reduce28DeviceReduceSingleTileKernelINS2_10policy_hubIfjN4cuda3__47maximumIvEEE10Policy1000EPfSB_iS8_ffNS5_3std3__410__identityEEEvT0_T1_T2_T3_T4_T6_E12temp_storage+16];
	setp.lt.f32 	%p120, %f226, %f227;
	selp.f32 	%f228, %f227, %f226, %p120;
	ld.shared.f32 	%f229, [_ZZN3cub18CUB_300001_SM_10006detail6reduce28DeviceReduceSingleTileKernelINS2_10policy_hubIfjN4cuda3__47maximumIvEEE10Policy1000EPfSB_iS8_ffNS5_3std3__410__identityEEEvT0_T1_T2_T3_T4_T6_E12temp_storage+20];
	setp.lt.f32 	%p121, %f228, %f229;
	selp.f32 	%f230, %f229, %f228, %p121;
	ld.shared.f32 	%f231, [_ZZN3cub18CUB_300001_SM_10006detail6reduce28DeviceReduceSingleTileKernelINS2_10policy_hubIfjN4cuda3__47maximumIvEEE10Policy1000EPfSB_iS8_ffNS5_3std3__410__identityEEEvT0_T1_T2_T3_T4_T6_E12temp_storage+24];
	setp.lt.f32 	%p122, %f230, %f231;
	selp.f32 	%f232, %f231, %f230, %p122;
	ld.shared.f32 	%f233, [_ZZN3cub18CUB_300001_SM_10006detail6reduce28DeviceReduceSingleTileKernelINS2_10policy_hubIfjN4cuda3__47maximumIvEEE10Policy1000EPfSB_iS8_ffNS5_3std3__410__identityEEEvT0_T1_T2_T3_T4_T6_E12temp_storage+28];
	setp.lt.f32 	%p123, %f232, %f233;
	selp.f32 	%f234, %f233, %f232, %p123;
	ld.shared.f32 	%f235, [_ZZN3cub18CUB_300001_SM_10006detail6reduce28DeviceReduceSingleTileKernelINS2_10policy_hubIfjN4cuda3__47maximumIvEEE10Policy1000EPfSB_iS8_ffNS5_3std3__410__identityEEEvT0_T1_T2_T3_T4_T6_E12temp_storage+32];
	setp.lt.f32 	%p124, %f234, %f235;
	selp.f32 	%f236, %f235, %f234, %p124;
	ld.shared.f32 	%f237, [_ZZN3cub18CUB_300001_SM_10006detail6reduce28DeviceReduceSingleTileKernelINS2_10policy_hubIfjN4cuda3__47maximumIvEEE10Policy1000EPfSB_iS8_ffNS5_3std3__410__identityEEEvT0_T1_T2_T3_T4_T6_E12temp_storage+36];
	setp.lt.f32 	%p125, %f236, %f237;
	selp.f32 	%f444, %f237, %f236, %p125;
	bra.uni 	$L__BB5_72;
$L__BB5_52:
	// begin inline asm
	mov.u32 %r155, %laneid;
	// end inline asm
	and.b32  	%r181, %r34, 992;
	add.s32 	%r182, %r181, 32;
	setp.gt.s32 	%p80, %r182, %r67;
	not.b32 	%r183, %r181;
	add.s32 	%r184, %r67, %r183;
	selp.b32 	%r179, %r184, 31, %p80;
	mov.b32 	%r157, %f436;
	mov.b32 	%r158, 1;
	mov.b32 	%r180, -1;
	// begin inline asm
	shfl.sync.down.b32 %r156, %r157, %r158, %r179, %r180;
	// end inline asm
	mov.b32 	%f165, %r156;
	setp.lt.s32 	%p81, %r155, %r179;
	setp.lt.f32 	%p82, %f436, %f165;
	selp.f32 	%f166, %f165, %f436, %p82;
	selp.f32 	%f167, %f166, %f436, %p81;
	mov.b32 	%r162, %f167;
	mov.b32 	%r163, 2;
	// begin inline asm
	shfl.sync.down.b32 %r161, %r162, %r163, %r179, %r180;
	// end inline asm
	mov.b32 	%f168, %r161;
	add.s32 	%r185, %r155, 2;
	setp.gt.s32 	%p83, %r185, %r179;
	setp.lt.f32 	%p84, %f167, %f168;
	selp.f32 	%f169, %f168, %f167, %p84;
	selp.f32 	%f170, %f167, %f169, %p83;
	mov.b32 	%r167, %f170;
	mov.b32 	%r168, 4;
	// begin inline asm
	shfl.sync.down.b32 %r166, %r167, %r168, %r179, %r180;
	// end inline asm
	mov.b32 	%f171, %r166;
	add.s32 	%r186, %r155, 4;
	setp.gt.s32 	%p85, %r186, %r179;
	setp.lt.f32 	%p86, %f170, %f171;
	selp.f32 	%f172, %f171, %f170, %p86;
	selp.f32 	%f173, %f170, %f172, %p85;
	mov.b32 	%r172, %f173;
	mov.b32 	%r173, 8;
	// begin inline asm
	shfl.sync.down.b32 %r171, %r172, %r173, %r179, %r180;
	// end inline asm
	mov.b32 	%f174, %r171;
	add.s32 	%r187, %r155, 8;
	setp.gt.s32 	%p87, %r187, %r179;
	setp.lt.f32 	%p88, %f173, %f174;
	selp.f32 	%f175, %f174, %f173, %p88;
	selp.f32 	%f176, %f173, %f175, %p87;
	mov.b32 	%r177, %f176;
	mov.b32 	%r178, 16;
	// begin inline asm
	shfl.sync.down.b32 %r176, %r177, %r178, %r179, %r180;
	// end inline asm
	mov.b32 	%f177, %r176;
	add.s32 	%r188, %r155, 16;
	setp.gt.s32 	%p89, %r188, %r179;
	setp.lt.f32 	%p90, %f176, %f177;
	selp.f32 	%f178, %f177, %f176, %p90;
	selp.f32 	%f444, %f176, %f178, %p89;
	setp.ne.s32 	%p91, %r155, 0;
	@%p91 bra 	$L__BB5_54;
	shr.u32 	%r189, %r34, 3;
	and.b32  	%r190, %r189, 124;
	mov.u32 	%r191, _ZZN3cub18CUB_300001_SM_10006detail6reduce28DeviceReduceSingleTileKernelINS2_10policy_hubIfjN4cuda3__47maximumIvEEE10Policy1000EPfSB_iS8_ffNS5_3std3__410__identityEEEvT0_T1_T2_T3_T4_T6_E12temp_storage;
	add.s32 	%r192, %r191, %r190;
	st.shared.f32 	[%r192+8], %f444;
$L__BB5_54:
	bar.sync 	0;
	setp.ne.s32 	%p92, %r34, 0;
	@%p92 bra 	$L__BB5_72;
	setp.gt.s32 	%p93, %r67, 32;
	ld.shared.f32 	%f179, [_ZZN3cub18CUB_300001_SM_10006detail6reduce28DeviceReduceSingleTileKernelINS2_10policy_hubIfjN4cuda3__47maximumIvEEE10Policy1000EPfSB_iS8_ffNS5_3std3__410__identityEEEvT0_T1_T2_T3_T4_T6_E12temp_storage+12];
	setp.lt.f32 	%p94, %f444, %f179;
	selp.f32 	%f181, %f179, %f444, %p94;
	selp.f32 	%f182, %f181, %f444, %p93;
	setp.gt.s32 	%p95, %r67, 64;
	ld.shared.f32 	%f184, [_ZZN3cub18CUB_300001_SM_10006detail6reduce28DeviceReduceSingleTileKernelINS2_10policy_hubIfjN4cuda3__47maximumIvEEE10Policy1000EPfSB_iS8_ffNS5_3std3__410__identityEEEvT0_T1_T2_T3_T4_T6_E12temp_storage+16];
	setp.lt.f32 	%p96, %f182, %f184;
	selp.f32 	%f186, %f184, %f182, %p96;
	selp.f32 	%f187, %f186, %f182, %p95;
	setp.gt.s32 	%p97, %r67, 96;
	ld.shared.f32 	%f189, [_ZZN3cub18CUB_300001_SM_10006detail6reduce28DeviceReduceSingleTileKernelINS2_10policy_hubIfjN4cuda3__47maximumIvEEE10Policy1000EPfSB_iS8_ffNS5_3std3__410__identityEEEvT0_T1_T2_T3_T4_T6_E12temp_storage+20];
	setp.lt.f32 	%p98, %f187, %f189;
	selp.f32 	%f191, %f189, %f187, %p98;
	selp.f32 	%f192, %f191, %f187, %p97;
	setp.gt.s32 	%p99, %r67, 128;
	ld.shared.f32 	%f194, [_ZZN3cub18CUB_300001_SM_10006detail6reduce28DeviceReduceSingleTileKernelINS2_10policy_hubIfjN4cuda3__47maximumIvEEE10Policy1000EPfSB_iS8_ffNS5_3std3__410__identityEEEvT0_T1_T2_T3_T4_T6_E12temp_storage+24];
	setp.lt.f32 	%p100, %f192, %f194;
	selp.f32 	%f196, %f194, %f192, %p100;
	selp.f32 	%f197, %f196, %f192, %p99;
	setp.gt.s32 	%p101, %r67, 160;
	ld.shared.f32 	%f199, [_ZZN3cub18CUB_300001_SM_10006detail6reduce28DeviceReduceSingleTileKernelINS2_10policy_hubIfjN4cuda3__47maximumIvEEE10Policy1000EPfSB_iS8_ffNS5_3std3__410__identityEEEvT0_T1_T2_T3_T4_T6_E12temp_storage+28];
	setp.lt.f32 	%p102, %f197, %f199;
	selp.f32 	%f201, %f199, %f197, %p102;
	selp.f32 	%f202, %f201, %f197, %p101;
	setp.gt.s32 	%p103, %r67, 192;
	ld.shared.f32 	%f204, [_ZZN3cub18CUB_300001_SM_10006detail6reduce28DeviceReduceSingleTileKernelINS2_10policy_hubIfjN4cuda3__47maximumIvEEE10Policy1000EPfSB_iS8_ffNS5_3std3__410__identityEEEvT0_T1_T2_T3_T4_T6_E12temp_storage+32];
	setp.lt.f32 	%p104, %f202, %f204;
	selp.f32 	%f206, %f204, %f202, %p104;
	selp.f32 	%f207, %f206, %f202, %p103;
	setp.gt.s32 	%p105, %r67, 224;
	ld.shared.f32 	%f209, [_ZZN3cub18CUB_300001_SM_10006detail6reduce28DeviceReduceSingleTileKernelINS2_10policy_hubIfjN4cuda3__47maximumIvEEE10Policy1000EPfSB_iS8_ffNS5_3std3__410__identityEEEvT0_T1_T2_T3_T4_T6_E12temp_storage+36];
	setp.lt.f32 	%p106, %f207, %f209;
	selp.f32 	%f211, %f209, %f207, %p106;
	selp.f32 	%f444, %f211, %f207, %p105;
	bra.uni 	$L__BB5_72;
$L__BB5_56:
	mov.u32 	%r46, %tid.x;
	mul.wide.u32 	%rd35, %r46, 4;
	add.s64 	%rd19, %rd16, %rd35;
	// begin inline asm
	ld.global.nc.u32 %r68, [%rd19];
	// end inline asm
	mov.b32 	%f59, %r68;
	add.s64 	%rd20, %rd19, 1024;
	// begin inline asm
	ld.global.nc.u32 %r69, [%rd20];
	// end inline asm
	mov.b32 	%f60, %r69;
	add.s64 	%rd21, %rd19, 2048;
	// begin inline asm
	ld.global.nc.u32 %r70, [%rd21];
	// end inline asm
	mov.b32 	%f61, %r70;
	add.s64 	%rd22, %rd19, 3072;
	// begin inline asm
	ld.global.nc.u32 %r71, [%rd22];
	// end inline asm
	mov.b32 	%f62, %r71;
	add.s64 	%rd23, %rd19, 4096;
	// begin inline asm
	ld.global.nc.u32 %r72, [%rd23];
	// end inline asm
	mov.b32 	%f63, %r72;
	add.s64 	%rd24, %rd19, 5120;
	// begin inline asm
	ld.global.nc.u32 %r73, [%rd24];
	// end inline asm
	mov.b32 	%f64, %r73;
	add.s64 	%rd25, %rd19, 6144;
	// begin inline asm
	ld.global.nc.u32 %r74, [%rd25];
	// end inline asm
	mov.b32 	%f65, %r74;
	add.s64 	%rd26, %rd19, 7168;
	// begin inline asm
	ld.global.nc.u32 %r75, [%rd26];
	// end inline asm
	mov.b32 	%f66, %r75;
	add.s64 	%rd27, %rd19, 8192;
	// begin inline asm
	ld.global.nc.u32 %r76, [%rd27];
	// end inline asm
	mov.b32 	%f67, %r76;
	add.s64 	%rd28, %rd19, 9216;
	// begin inline asm
	ld.global.nc.u32 %r77, [%rd28];
	// end inline asm
	mov.b32 	%f68, %r77;
	add.s64 	%rd29, %rd19, 10240;
	// begin inline asm
	ld.global.nc.u32 %r78, [%rd29];
	// end inline asm
	mov.b32 	%f69, %r78;
	add.s64 	%rd30, %rd19, 11264;
	// begin inline asm
	ld.global.nc.u32 %r79, [%rd30];
	// end inline asm
	mov.b32 	%f70, %r79;
	add.s64 	%rd31, %rd19, 12288;
	// begin inline asm
	ld.global.nc.u32 %r80, [%rd31];
	// end inline asm
	mov.b32 	%f71, %r80;
	add.s64 	%rd32, %rd19, 13312;
	// begin inline asm
	ld.global.nc.u32 %r81, [%rd32];
	// end inline asm
	mov.b32 	%f72, %r81;
	add.s64 	%rd33, %rd19, 14336;
	// begin inline asm
	ld.global.nc.u32 %r82, [%rd33];
	// end inline asm
	mov.b32 	%f73, %r82;
	add.s64 	%rd34, %rd19, 15360;
	// begin inline asm
	ld.global.nc.u32 %r83, [%rd34];
	// end inline asm
	mov.b32 	%f74, %r83;
	setp.lt.f32 	%p4, %f59, %f60;
	selp.f32 	%f75, %f60, %f59, %p4;
	setp.lt.f32 	%p5, %f61, %f62;
	selp.f32 	%f76, %f62, %f61, %p5;
	setp.lt.f32 	%p6, %f63, %f64;
	selp.f32 	%f77, %f64, %f63, %p6;
	setp.lt.f32 	%p7, %f65, %f66;
	selp.f32 	%f78, %f66, %f65, %p7;
	setp.lt.f32 	%p8, %f67, %f68;
	selp.f32 	%f79, %f68, %f67, %p8;
	setp.lt.f32 	%p9, %f69, %f70;
	selp.f32 	%f80, %f70, %f69, %p9;
	setp.lt.f32 	%p10, %f71, %f72;
	selp.f32 	%f81, %f72, %f71, %p10;
	setp.lt.f32 	%p11, %f73, %f74;
	selp.f32 	%f82, %f74, %f73, %p11;
	setp.lt.f32 	%p12, %f75, %f76;
	selp.f32 	%f83, %f76, %f75, %p12;
	setp.lt.f32 	%p13, %f77, %f78;
	selp.f32 	%f84, %f78, %f77, %p13;
	setp.lt.f32 	%p14, %f79, %f80;
	selp.f32 	%f85, %f80, %f79, %p14;
	setp.lt.f32 	%p15, %f81, %f82;
	selp.f32 	%f86, %f82, %f81, %p15;
	setp.lt.f32 	%p16, %f83, %f84;
	selp.f32 	%f87, %f84, %f83, %p16;
	setp.lt.f32 	%p17, %f85, %f86;
	selp.f32 	%f88, %f86, %f85, %p17;
	setp.lt.f32 	%p18, %f87, %f88;
	selp.f32 	%f443, %f88, %f87, %p18;
	setp.lt.u32 	%p19, %r67, 8192;
	mov.b32 	%r400, 4096;
	@%p19 bra 	$L__BB5_60;
	add.s32 	%r47, %r67, -4096;
	mov.b32 	%r400, 4096;
$L__BB5_58:
	mul.wide.s32 	%rd52, %r400, 4;
	add.s64 	%rd36, %rd19, %rd52;
	// begin inline asm
	ld.global.nc.u32 %r86, [%rd36];
	// end inline asm
	mov.b32 	%f89, %r86;
	add.s64 	%rd37, %rd36, 1024;
	// begin inline asm
	ld.global.nc.u32 %r87, [%rd37];
	// end inline asm
	mov.b32 	%f90, %r87;
	add.s64 	%rd38, %rd36, 2048;
	// begin inline asm
	ld.global.nc.u32 %r88, [%rd38];
	// end inline asm
	mov.b32 	%f91, %r88;
	add.s64 	%rd39, %rd36, 3072;
	// begin inline asm
	ld.global.nc.u32 %r89, [%rd39];
	// end inline asm
	mov.b32 	%f92, %r89;
	add.s64 	%rd40, %rd36, 4096;
	// begin inline asm
	ld.global.nc.u32 %r90, [%rd40];
	// end inline asm
	mov.b32 	%f93, %r90;
	add.s64 	%rd41, %rd36, 5120;
	// begin inline asm
	ld.global.nc.u32 %r91, [%rd41];
	// end inline asm
	mov.b32 	%f94, %r91;
	add.s64 	%rd42, %rd36, 6144;
	// begin inline asm
	ld.global.nc.u32 %r92, [%rd42];
	// end inline asm
	mov.b32 	%f95, %r92;
	add.s64 	%rd43, %rd36, 7168;
	// begin inline asm
	ld.global.nc.u32 %r93, [%rd43];
	// end inline asm
	mov.b32 	%f96, %r93;
	add.s64 	%rd44, %rd36, 8192;
	// begin inline asm
	ld.global.nc.u32 %r94, [%rd44];
	// end inline asm
	mov.b32 	%f97, %r94;
	add.s64 	%rd45, %rd36, 9216;
	// begin inline asm
	ld.global.nc.u32 %r95, [%rd45];
	// end inline asm
	mov.b32 	%f98, %r95;
	add.s64 	%rd46, %rd36, 10240;
	// begin inline asm
	ld.global.nc.u32 %r96, [%rd46];
	// end inline asm
	mov.b32 	%f99, %r96;
	add.s64 	%rd47, %rd36, 11264;
	// begin inline asm
	ld.global.nc.u32 %r97, [%rd47];
	// end inline asm
	mov.b32 	%f100, %r97;
	add.s64 	%rd48, %rd36, 12288;
	// begin inline asm
	ld.global.nc.u32 %r98, [%rd48];
	// end inline asm
	mov.b32 	%f101, %r98;
	add.s64 	%rd49, %rd36, 13312;
	// begin inline asm
	ld.global.nc.u32 %r99, [%rd49];
	// end inline asm
	mov.b32 	%f102, %r99;
	add.s64 	%rd50, %rd36, 14336;
	// begin inline asm
	ld.global.nc.u32 %r100, [%rd50];
	// end inline asm
	mov.b32 	%f103, %r100;
	add.s64 	%rd51, %rd36, 15360;
	// begin inline asm
	ld.global.nc.u32 %r101, [%rd51];
	// end inline asm
	mov.b32 	%f104, %r101;
	setp.lt.f32 	%p20, %f443, %f89;
	selp.f32 	%f105, %f89, %f443, %p20;
	setp.lt.f32 	%p21, %f90, %f91;
	selp.f32 	%f106, %f91, %f90, %p21;
	setp.lt.f32 	%p22, %f92, %f93;
	selp.f32 	%f107, %f93, %f92, %p22;
	setp.lt.f32 	%p23, %f94, %f95;
	selp.f32 	%f108, %f95, %f94, %p23;
	setp.lt.f32 	%p24, %f96, %f97;
	selp.f32 	%f109, %f97, %f96, %p24;
	setp.lt.f32 	%p25, %f98, %f99;
	selp.f32 	%f110, %f99, %f98, %p25;
	setp.lt.f32 	%p26, %f100, %f101;
	selp.f32 	%f111, %f101, %f100, %p26;
	setp.lt.f32 	%p27, %f102, %f103;
	selp.f32 	%f112, %f103, %f102, %p27;
	setp.lt.f32 	%p28, %f105, %f106;
	selp.f32 	%f113, %f106, %f105, %p28;
	setp.lt.f32 	%p29, %f107, %f108;
	selp.f32 	%f114, %f108, %f107, %p29;
	setp.lt.f32 	%p30, %f109, %f110;
	selp.f32 	%f115, %f110, %f109, %p30;
	setp.lt.f32 	%p31, %f111, %f112;
	selp.f32 	%f116, %f112, %f111, %p31;
	setp.lt.f32 	%p32, %f113, %f114;
	selp.f32 	%f117, %f114, %f113, %p32;
	setp.lt.f32 	%p33, %f115, %f116;
	selp.f32 	%f118, %f116, %f115, %p33;
	setp.lt.f32 	%p34, %f117, %f118;
	selp.f32 	%f119, %f118, %f117, %p34;
	setp.lt.f32 	%p35, %f119, %f104;
	selp.f32 	%f443, %f104, %f119, %p35;
	sub.s32 	%r102, %r67, %r400;
	setp.lt.s32 	%p36, %r102, 4096;
	@%p36 bra 	$L__BB5_68;
	add.s32 	%r400, %r400, 4096;
	setp.le.s32 	%p37, %r400, %r47;
	@%p37 bra 	$L__BB5_58;
$L__BB5_60:
	setp.le.s32 	%p38, %r67, %r400;
	@%p38 bra 	$L__BB5_68;
	sub.s32 	%r51, %r67, %r400;
	setp.ge.s32 	%p39, %r46, %r51;
	@%p39 bra 	$L__BB5_68;
	not.b32 	%r103, %r46;
	add.s32 	%r104, %r67, %r103;
	sub.s32 	%r52, %r104, %r400;
	and.b32  	%r105, %r52, 768;
	setp.eq.s32 	%p40, %r105, 768;
	mov.u32 	%r404, %r46;
	@%p40 bra 	$L__BB5_65;
	add.s32 	%r402, %r46, %r400;
	shr.u32 	%r106, %r52, 8;
	add.s32 	%r107, %r106, 1;
	and.b32  	%r108, %r107, 3;
	neg.s32 	%r401, %r108;
	mov.u32 	%r404, %r46;
$L__BB5_64:
	.pragma "nounroll";
	mul.wide.u32 	%rd54, %r402, 4;
	add.s64 	%rd53, %rd16, %rd54;
	// begin inline asm
	ld.global.nc.u32 %r109, [%rd53];
	// end inline asm
	mov.b32 	%f121, %r109;
	setp.lt.f32 	%p41, %f443, %f121;
	selp.f32 	%f443, %f121, %f443, %p41;
	add.s32 	%r404, %r404, 256;
	add.s32 	%r402, %r402, 256;
	add.s32 	%r401, %r401, 1;
	setp.ne.s32 	%p42, %r401, 0;
	@%p42 bra 	$L__BB5_64;
$L__BB5_65:
	setp.lt.u32 	%p43, %r52, 768;
	@%p43 bra 	$L__BB5_68;
	cvt.u64.u32 	%rd55, %r404;
	cvt.u64.u32 	%rd56, %r400;
	add.s64 	%rd57, %rd55, %rd56;
	shl.b64 	%rd58, %rd57, 2;
	add.s64 	%rd59, %rd58, %rd16;
	add.s64 	%rd124, %rd59, 2048;
	add.s32 	%r405, %r404, %r400;
$L__BB5_67:
	mul.wide.u32 	%rd64, %r405, 4;
	add.s64 	%rd60, %rd16, %rd64;
	// begin inline asm
	ld.global.nc.u32 %r110, [%rd60];
	// end inline asm
	mov.b32 	%f122, %r110;
	setp.lt.f32 	%p44, %f443, %f122;
	selp.f32 	%f123, %f122, %f443, %p44;
	add.s64 	%rd61, %rd124, -1024;
	// begin inline asm
	ld.global.nc.u32 %r111, [%rd61];
	// end inline asm
	mov.b32 	%f124, %r111;
	setp.lt.f32 	%p45, %f123, %f124;
	selp.f32 	%f125, %f124, %f123, %p45;
	// begin inline asm
	ld.global.nc.u32 %r112, [%rd124];
	// end inline asm
	mov.b32 	%f126, %r112;
	setp.lt.f32 	%p46, %f125, %f126;
	selp.f32 	%f127, %f126, %f125, %p46;
	add.s64 	%rd63, %rd124, 1024;
	// begin inline asm
	ld.global.nc.u32 %r113, [%rd63];
	// end inline asm
	mov.b32 	%f128, %r113;
	setp.lt.f32 	%p47, %f127, %f128;
	selp.f32 	%f443, %f128, %f127, %p47;
	add.s32 	%r404, %r404, 1024;
	add.s64 	%rd124, %rd124, 4096;
	add.s32 	%r405, %r405, 1024;
	setp.lt.s32 	%p48, %r404, %r51;
	@%p48 bra 	$L__BB5_67;
$L__BB5_68:
	// begin inline asm
	mov.u32 %r114, %laneid;
	// end inline asm
	mov.b32 	%r116, %f443;
	mov.b32 	%r117, 1;
	mov.b32 	%r138, 31;
	mov.b32 	%r139, -1;
	// begin inline asm
	shfl.sync.down.b32 %r115, %r116, %r117, %r138, %r139;
	// end inline asm
	mov.b32 	%f129, %r115;
	setp.gt.s32 	%p49, %r114, 30;
	setp.lt.f32 	%p50, %f443, %f129;
	selp.f32 	%f130, %f129, %f443, %p50;
	selp.f32 	%f131, %f443, %f130, %p49;
	mov.b32 	%r121, %f131;
	mov.b32 	%r122, 2;
	// begin inline asm
	shfl.sync.down.b32 %r120, %r121, %r122, %r138, %r139;
	// end inline asm
	mov.b32 	%f132, %r120;
	setp.gt.s32 	%p51, %r114, 29;
	setp.lt.f32 	%p52, %f131, %f132;
	selp.f32 	%f133, %f132, %f131, %p52;
	selp.f32 	%f134, %f131, %f133, %p51;
	mov.b32 	%r126, %f134;
	mov.b32 	%r127, 4;
	// begin inline asm
	shfl.sync.down.b32 %r125, %r126, %r127, %r138, %r139;
	// end inline asm
	mov.b32 	%f135, %r125;
	setp.gt.s32 	%p53, %r114, 27;
	setp.lt.f32 	%p54, %f134, %f135;
	selp.f32 	%f136, %f135, %f134, %p54;
	selp.f32 	%f137, %f134, %f136, %p53;
	mov.b32 	%r131, %f137;
	mov.b32 	%r132, 8;
	// begin inline asm
	shfl.sync.down.b32 %r130, %r131, %r132, %r138, %r139;
	// end inline asm
	mov.b32 	%f138, %r130;
	setp.gt.s32 	%p55, %r114, 23;
	setp.lt.f32 	%p56, %f137, %f138;
	selp.f32 	%f139, %f138, %f137, %p56;
	selp.f32 	%f140, %f137, %f139, %p55;
	mov.b32 	%r136, %f140;
	mov.b32 	%r137, 16;
	// begin inline asm
	shfl.sync.down.b32 %r135, %r136, %r137, %r138, %r139;
	// end inline asm
	mov.b32 	%f141, %r135;
	setp.gt.s32 	%p57, %r114, 15;
	setp.lt.f32 	%p58, %f140, %f141;
	selp.f32 	%f54, %f141, %f140, %p58;
	selp.f32 	%f444, %f140, %f54, %p57;
	setp.ne.s32 	%p59, %r114, 0;
	@%p59 bra 	$L__BB5_70;
	shr.u32 	%r140, %r46, 3;
	and.b32  	%r141, %r140, 124;
	mov.u32 	%r142, _ZZN3cub18CUB_300001_SM_10006detail6reduce28DeviceReduceSingleTileKernelINS2_10policy_hubIfjN4cuda3__47maximumIvEEE10Policy1000EPfSB_iS8_ffNS5_3std3__410__identityEEEvT0_T1_T2_T3_T4_T6_E12temp_storage;
	add.s32 	%r143, %r142, %r141;
	st.shared.f32 	[%r143+8], %f54;
$L__BB5_70:
	bar.sync 	0;
	setp.ne.s32 	%p60, %r46, 0;
	@%p60 bra 	$L__BB5_72;
	ld.shared.f32 	%f142, [_ZZN3cub18CUB_300001_SM_10006detail6reduce28DeviceReduceSingleTileKernelINS2_10policy_hubIfjN4cuda3__47maximumIvEEE10Policy1000EPfSB_iS8_ffNS5_3std3__410__identityEEEvT0_T1_T2_T3_T4_T6_E12temp_storage+12];
	setp.lt.f32 	%p61, %f444, %f142;
	selp.f32 	%f143, %f142, %f444, %p61;
	ld.shared.f32 	%f144, [_ZZN3cub18CUB_300001_SM_10006detail6reduce28DeviceReduceSingleTileKernelINS2_10policy_hubIfjN4cuda3__47maximumIvEEE10Policy1000EPfSB_iS8_ffNS5_3std3__410__identityEEEvT0_T1_T2_T3_T4_T6_E12temp_storage+16];
	setp.lt.f32 	%p62, %f143, %f144;
	selp.f32 	%f145, %f144, %f143, %p62;
	ld.shared.f32 	%f146, [_ZZN3cub18CUB_300001_SM_10006detail6reduce28DeviceReduceSingleTileKernelINS2_10policy_hubIfjN4cuda3__47maximumIvEEE10Policy1000EPfSB_iS8_ffNS5_3std3__410__identityEEEvT0_T1_T2_T3_T4_T6_E12temp_storage+20];
	setp.lt.f32 	%p63, %f145, %f146;
	selp.f32 	%f147, %f146, %f145, %p63;
	ld.shared.f32 	%f148, [_ZZN3cub18CUB_300001_SM_10006detail6reduce28DeviceReduceSingleTileKernelINS2_10policy_hubIfjN4cuda3__47maximumIvEEE10Policy1000EPfSB_iS8_ffNS5_3std3__410__identityEEEvT0_T1_T2_T3_T4_T6_E12temp_storage+24];
	setp.lt.f32 	%p64, %f147, %f148;
	selp.f32 	%f149, %f148, %f147, %p64;
	ld.shared.f32 	%f150, [_ZZN3cub18CUB_300001_SM_10006detail6reduce28DeviceReduceSingleTileKernelINS2_10policy_hubIfjN4cuda3__47maximumIvEEE10Policy1000EPfSB_iS8_ffNS5_3std3__410__identityEEEvT0_T1_T2_T3_T4_T6_E12temp_storage+28];
	setp.lt.f32 	%p65, %f149, %f150;
	selp.f32 	%f151, %f150, %f149, %p65;
	ld.shared.f32 	%f152, [_ZZN3cub18CUB_300001_SM_10006detail6reduce28DeviceReduceSingleTileKernelINS2_10policy_hubIfjN4cuda3__47maximumIvEEE10Policy1000EPfSB_iS8_ffNS5_3std3__410__identityEEEvT0_T1_T2_T3_T4_T6_E12temp_storage+32];
	setp.lt.f32 	%p66, %f151, %f152;
	selp.f32 	%f153, %f152, %f151, %p66;
	ld.shared.f32 	%f154, [_ZZN3cub18CUB_300001_SM_10006detail6reduce28DeviceReduceSingleTileKernelINS2_10policy_hubIfjN4cuda3__47maximumIvEEE10Policy1000EPfSB_iS8_ffNS5_3std3__410__identityEEEvT0_T1_T2_T3_T4_T6_E12temp_storage+36];
	setp.lt.f32 	%p67, %f153, %f154;
	selp.f32 	%f444, %f154, %f153, %p67;
$L__BB5_72:
	mov.u32 	%r379, %tid.x;
	setp.ne.s32 	%p249, %r379, 0;
	@%p249 bra 	$L__BB5_74;
	setp.lt.f32 	%p250, %f58, %f444;
	selp.f32 	%f417, %f444, %f58, %p250;
	st.global.f32 	[%rd1], %f417;
$L__BB5_74:
	ret;

}
.func  (.param .b64 func_retval0) __internal_accurate_pow(
	.param .b64 __internal_accurate_pow_param_0
)
{
	.reg .pred 	%p<8>;
	.reg .b32 	%r<49>;
	.reg .b32 	%f<3>;
	.reg .b64 	%fd<109>;

	ld.param.f64 	%fd10, [__internal_accurate_pow_param_0];
	{
	.reg .b32 %temp; 
	mov.b64 	{%temp, %r46}, %fd10;
	}
	{
	.reg .b32 %temp; 
	mov.b64 	{%r45, %temp}, %fd10;
	}
	shr.u32 	%r47, %r46, 20;
	setp.gt.u32 	%p1, %r46, 1048575;
	@%p1 bra 	$L__BB6_2;
	mul.f64 	%fd11, %fd10, 0d4350000000000000;
	{
	.reg .b32 %temp; 
	mov.b64 	{%temp, %r46}, %fd11;
	}
	{
	.reg .b32 %temp; 
	mov.b64 	{%r45, %temp}, %fd11;
	}
	shr.u32 	%r16, %r46, 20;
	add.s32 	%r47, %r16, -54;
$L__BB6_2:
	add.s32 	%r48, %r47, -1023;
	and.b32  	%r17, %r46, -2146435073;
	or.b32  	%r18, %r17, 1072693248;
	mov.b64 	%fd107, {%r45, %r18};
	setp.lt.u32 	%p2, %r18, 1073127583;
	@%p2 bra 	$L__BB6_4;
	{
	.reg .b32 %temp; 
	mov.b64 	{%r19, %temp}, %fd107;
	}
	{
	.reg .b32 %temp; 
	mov.b64 	{%temp, %r20}, %fd107;
	}
	add.s32 	%r21, %r20, -1048576;
	mov.b64 	%fd107, {%r19, %r21};
	add.s32 	%r48, %r47, -1022;
$L__BB6_4:
	add.f64 	%fd12, %fd107, 0dBFF0000000000000;
	add.f64 	%fd13, %fd107, 0d3FF0000000000000;
	rcp.approx.ftz.f64 	%fd14, %fd13;
	neg.f64 	%fd15, %fd13;
	fma.rn.f64 	%fd16, %fd15, %fd14, 0d3FF0000000000000;
	fma.rn.f64 	%fd17, %fd16, %fd16, %fd16;
	fma.rn.f64 	%fd18, %fd17, %fd14, %fd14;
	mul.f64 	%fd19, %fd12, %fd18;
	fma.rn.f64 	%fd20, %fd12, %fd18, %fd19;
	mul.f64 	%fd21, %fd20, %fd20;
	fma.rn.f64 	%fd22, %fd21, 0d3EB0F5FF7D2CAFE2, 0d3ED0F5D241AD3B5A;
	fma.rn.f64 	%fd23, %fd22, %fd21, 0d3EF3B20A75488A3F;
	fma.rn.f64 	%fd24, %fd23, %fd21, 0d3F1745CDE4FAECD5;
	fma.rn.f64 	%fd25, %fd24, %fd21, 0d3F3C71C7258A578B;
	fma.rn.f64 	%fd26, %fd25, %fd21, 0d3F6249249242B910;
	fma.rn.f64 	%fd27, %fd26, %fd21, 0d3F89999999999DFB;
	sub.f64 	%fd28, %fd12, %fd20;
	add.f64 	%fd29, %fd28, %fd28;
	neg.f64 	%fd30, %fd20;
	fma.rn.f64 	%fd31, %fd30, %fd12, %fd29;
	mul.f64 	%fd32, %fd18, %fd31;
	fma.rn.f64 	%fd33, %fd21, %fd27, 0d3FB5555555555555;
	mov.f64 	%fd34, 0d3FB5555555555555;
	sub.f64 	%fd35, %fd34, %fd33;
	fma.rn.f64 	%fd36, %fd21, %fd27, %fd35;
	add.f64 	%fd37, %fd36, 0dBC46A4CB00B9E7B0;
	add.f64 	%fd38, %fd33, %fd37;
	sub.f64 	%fd39, %fd33, %fd38;
	add.f64 	%fd40, %fd37, %fd39;
	mul.rn.f64 	%fd41, %fd20, %fd20;
	neg.f64 	%fd42, %fd41;
	fma.rn.f64 	%fd43, %fd20, %fd20, %fd42;
	{
	.reg .b32 %temp; 
	mov.b64 	{%r22, %temp}, %fd32;
	}
	{
	.reg .b32 %temp; 
	mov.b64 	{%temp, %r23}, %fd32;
	}
	add.s32 	%r24, %r23, 1048576;
	mov.b64 	%fd44, {%r22, %r24};
	fma.rn.f64 	%fd45, %fd20, %fd44, %fd43;
	mul.rn.f64 	%fd46, %fd41, %fd20;
	neg.f64 	%fd47, %fd46;
	fma.rn.f64 	%fd48, %fd41, %fd20, %fd47;
	fma.rn.f64 	%fd49, %fd41, %fd32, %fd48;
	fma.rn.f64 	%fd50, %fd45, %fd20, %fd49;
	mul.rn.f64 	%fd51, %fd38, %fd46;
	neg.f64 	%fd52, %fd51;
	fma.rn.f64 	%fd53, %fd38, %fd46, %fd52;
	fma.rn.f64 	%fd54, %fd38, %fd50, %fd53;
	fma.rn.f64 	%fd55, %fd40, %fd46, %fd54;
	add.f64 	%fd56, %fd51, %fd55;
	sub.f64 	%fd57, %fd51, %fd56;
	add.f64 	%fd58, %fd55, %fd57;
	add.f64 	%fd59, %fd20, %fd56;
	sub.f64 	%fd60, %fd20, %fd59;
	add.f64 	%fd61, %fd56, %fd60;
	add.f64 	%fd62, %fd58, %fd61;
	add.f64 	%fd63, %fd32, %fd62;
	add.f64 	%fd64, %fd59, %fd63;
	sub.f64 	%fd65, %fd59, %fd64;
	add.f64 	%fd66, %fd63, %fd65;
	xor.b32  	%r25, %r48, -2147483648;
	mov.b32 	%r26, 1127219200;
	mov.b64 	%fd67, {%r25, %r26};
	mov.b32 	%r27, -2147483648;
	mov.b64 	%fd68, {%r27, %r26};
	sub.f64 	%fd69, %fd67, %fd68;
	fma.rn.f64 	%fd70, %fd69, 0d3FE62E42FEFA39EF, %fd64;
	fma.rn.f64 	%fd71, %fd69, 0dBFE62E42FEFA39EF, %fd70;
	sub.f64 	%fd72, %fd71, %fd64;
	sub.f64 	%fd73, %fd66, %fd72;
	fma.rn.f64 	%fd74, %fd69, 0d3C7ABC9E3B39803F, %fd73;
	add.f64 	%fd75, %fd70, %fd74;
	sub.f64 	%fd76, %fd70, %fd75;
	add.f64 	%fd77, %fd74, %fd76;
	mov.f64 	%fd78, 0d4000000000000000;
	{
	.reg .b32 %temp; 
	mov.b64 	{%temp, %r28}, %fd78;
	}
	{
	.reg .b32 %temp; 
	mov.b64 	{%r29, %temp}, %fd78;
	}
	shl.b32 	%r30, %r28, 1;
	setp.gt.u32 	%p3, %r30, -33554433;
	and.b32  	%r31, %r28, -15728641;
	selp.b32 	%r32, %r31, %r28, %p3;
	mov.b64 	%fd79, {%r29, %r32};
	mul.rn.f64 	%fd80, %fd75, %fd79;
	neg.f64 	%fd81, %fd80;
	fma.rn.f64 	%fd82, %fd75, %fd79, %fd81;
	fma.rn.f64 	%fd83, %fd77, %fd79, %fd82;
	add.f64 	%fd4, %fd80, %fd83;
	sub.f64 	%fd84, %fd80, %fd4;
	add.f64 	%fd5, %fd83, %fd84;
	fma.rn.f64 	%fd85, %fd4, 0d3FF71547652B82FE, 0d4338000000000000;
	{
	.reg .b32 %temp; 
	mov.b64 	{%r13, %temp}, %fd85;
	}
	mov.f64 	%fd86, 0dC338000000000000;
	add.rn.f64 	%fd87, %fd85, %fd86;
	fma.rn.f64 	%fd88, %fd87, 0dBFE62E42FEFA39EF, %fd4;
	fma.rn.f64 	%fd89, %fd87, 0dBC7ABC9E3B39803F, %fd88;
	fma.rn.f64 	%fd90, %fd89, 0d3E5ADE1569CE2BDF, 0d3E928AF3FCA213EA;
	fma.rn.f64 	%fd91, %fd90, %fd89, 0d3EC71DEE62401315;
	fma.rn.f64 	%fd92, %fd91, %fd89, 0d3EFA01997C89EB71;
	fma.rn.f64 	%fd93, %fd92, %fd89, 0d3F2A01A014761F65;
	fma.rn.f64 	%fd94, %fd93, %fd89, 0d3F56C16C1852B7AF;
	fma.rn.f64 	%fd95, %fd94, %fd89, 0d3F81111111122322;
	fma.rn.f64 	%fd96, %fd95, %fd89, 0d3FA55555555502A1;
	fma.rn.f64 	%fd97, %fd96, %fd89, 0d3FC5555555555511;
	fma.rn.f64 	%fd98, %fd97, %fd89, 0d3FE000000000000B;
	fma.rn.f64 	%fd99, %fd98, %fd89, 0d3FF0000000000000;
	fma.rn.f64 	%fd100, %fd99, %fd89, 0d3FF0000000000000;
	{
	.reg .b32 %temp; 
	mov.b64 	{%r14, %temp}, %fd100;
	}
	{
	.reg .b32 %temp; 
	mov.b64 	{%temp, %r15}, %fd100;
	}
	shl.b32 	%r33, %r13, 20;
	add.s32 	%r34, %r33, %r15;
	mov.b64 	%fd108, {%r14, %r34};
	{
	.reg .b32 %temp; 
	mov.b64 	{%temp, %r35}, %fd4;
	}
	mov.b32 	%f2, %r35;
	abs.f32 	%f1, %f2;
	setp.lt.f32 	%p4, %f1, 0f4086232B;
	@%p4 bra 	$L__BB6_7;
	setp.lt.f64 	%p5, %fd4, 0d0000000000000000;
	add.f64 	%fd101, %fd4, 0d7FF0000000000000;
	selp.f64 	%fd108, 0d0000000000000000, %fd101, %p5;
	setp.geu.f32 	%p6, %f1, 0f40874800;
	@%p6 bra 	$L__BB6_7;
	shr.u32 	%r36, %r13, 31;
	add.s32 	%r37, %r13, %r36;
	shr.s32 	%r38, %r37, 1;
	shl.b32 	%r39, %r38, 20;
	add.s32 	%r40, %r15, %r39;
	mov.b64 	%fd102, {%r14, %r40};
	sub.s32 	%r41, %r13, %r38;
	shl.b32 	%r42, %r41, 20;
	add.s32 	%r43, %r42, 1072693248;
	mov.b32 	%r44, 0;
	mov.b64 	%fd103, {%r44, %r43};
	mul.f64 	%fd108, %fd103, %fd102;
$L__BB6_7:
	abs.f64 	%fd104, %fd108;
	setp.eq.f64 	%p7, %fd104, 0d7FF0000000000000;
	fma.rn.f64 	%fd105, %fd108, %fd5, %fd108;
	selp.f64 	%fd106, %fd108, %fd105, %p7;
	st.param.f64 	[func_retval0], %fd106;
	ret;

}


// ===== COMPILED SASS (sm_100) =====

	.target	sm_100

	.elftype	@"ET_EXEC"


//--------------------- .note.nv.tkinfo           --------------------------
	.section	.note.nv.tkinfo,"",@"SHT_NOTE"
	.sectionflags	@"SHF_NOTE_NV_TKINFO"
	.tkinfo
        /*0018*/ 	.word	0x00000002
        /*0030*/ 	.string	""
        /*0030*/ 	.string	"ptxas"
        /*0030*/ 	.string	"Cuda compilation tools, release 13.0, V13.0.88"
        /*0030*/ 	.string	"Build cuda_13.0.r13.0/compiler.36424714_0"
        /*0030*/ 	.string	"-arch sm_100 -m 64 "



//--------------------- .note.nv.cuinfo           --------------------------
	.section	.note.nv.cuinfo,"",@"SHT_NOTE"
	.sectionflags	@"SHF_NOTE_NV_CUINFO"
        /*0018*/ 	.short	0x0002
        /*001a*/ 	.short	0x0064
        /*001c*/ 	.short	0x0082
	.zero		2


//--------------------- .nv.info                  --------------------------
	.section	.nv.info,"",@"SHT_CUDA_INFO"
	.align	4


	//----- nvinfo : EIATTR_REGCOUNT
	.align		4
        /*0000*/ 	.byte	0x04, 0x2f
        /*0002*/ 	.short	(.L_41 - .L_40)
	.align		4
.L_40:
        /*0004*/ 	.word	index@(_Z15decisionKernel1PfS_S_fffi)
        /*0008*/ 	.word	0x00000018


	//----- nvinfo : EIATTR_FRAME_SIZE
	.align		4
.L_41:
        /*000c*/ 	.byte	0x04, 0x11
        /*000e*/ 	.short	(.L_43 - .L_42)
	.align		4
.L_42:
        /*0010*/ 	.word	index@($__internal_1_$__cuda_sm3x_div_rn_noftz_f32_slowpath)
        /*0014*/ 	.word	0x00000000


	//----- nvinfo : EIATTR_FRAME_SIZE
	.align		4
.L_43:
        /*0018*/ 	.byte	0x04, 0x11
        /*001a*/ 	.short	(.L_45 - .L_44)
	.align		4
.L_44:
        /*001c*/ 	.word	index@(_Z15decisionKernel1PfS_S_fffi)
        /*0020*/ 	.word	0x00000000


	//----- nvinfo : EIATTR_REGCOUNT
	.align		4
.L_45:
        /*0024*/ 	.byte	0x04, 0x2f
        /*0026*/ 	.short	(.L_47 - .L_46)
	.align		4
.L_46:
        /*0028*/ 	.word	index@(_Z15decisionKernel2PfS_S_ffffi)
        /*002c*/ 	.word	0x0000003a


	//----- nvinfo : EIATTR_FRAME_SIZE
	.align		4
.L_47:
        /*0030*/ 	.byte	0x04, 0x11
        /*0032*/ 	.short	(.L_49 - .L_48)
	.align		4
.L_48:
        /*0034*/ 	.word	index@($_Z15decisionKernel2PfS_S_ffffi$__internal_accurate_pow)
        /*0038*/ 	.word	0x00000000


	//----- nvinfo : EIATTR_FRAME_SIZE
	.align		4
.L_49:
        /*003c*/ 	.byte	0x04, 0x11
        /*003e*/ 	.short	(.L_51 - .L_50)
	.align		4
.L_50:
        /*0040*/ 	.word	index@($__internal_0_$__cuda_sm3x_div_rn_noftz_f32_slowpath)
        /*0044*/ 	.word	0x00000000


	//----- nvinfo : EIATTR_FRAME_SIZE
	.align		4
.L_51:
        /*0048*/ 	.byte	0x04, 0x11
        /*004a*/ 	.short	(.L_53 - .L_52)
	.align		4
.L_52:
        /*004c*/ 	.word	index@(_Z15decisionKernel2PfS_S_ffffi)
        /*0050*/ 	.word	0x00000000


	//----- nvinfo : EIATTR_REGCOUNT
	.align		4
.L_53:
        /*0054*/ 	.byte	0x04, 0x2f
        /*0056*/ 	.short	(.L_55 - .L_54)
	.align		4
.L_54:
        /*0058*/ 	.word	index@(_ZN3cub18CUB_300001_SM_10006detail11EmptyKernelIvEEvv)
        /*005c*/ 	.word	0x00000004


	//----- nvinfo : EIATTR_FRAME_SIZE
	.align		4
.L_55:
        /*0060*/ 	.byte	0x04, 0x11
        /*0062*/ 	.short	(.L_57 - .L_56)
	.align		4
.L_56:
        /*0064*/ 	.word	index@(_ZN3cub18CUB_300001_SM_10006detail11EmptyKernelIvEEvv)
        /*0068*/ 	.word	0x00000000


	//----- nvinfo : EIATTR_REGCOUNT
	.align		4
.L_57:
        /*006c*/ 	.byte	0x04, 0x2f
        /*006e*/ 	.short	(.L_59 - .L_58)
	.align		4
.L_58:
        /*0070*/ 	.word	index@(_ZN3cub18CUB_300001_SM_10006detail6reduce28DeviceReduceSingleTileKernelINS2_10policy_hubIfjN4cuda3__47maximumIvEEE10Policy1000EPfSB_jS8_ffNS5_3std3__410__identityEEEvT0_T1_T2_T3_T4_T6_)
        /*0074*/ 	.word	0x00000020


	//----- nvinfo : EIATTR_FRAME_SIZE
	.align		4
.L_59:
        /*0078*/ 	.byte	0x04, 0x11
        /*007a*/ 	.short	(.L_61 - .L_60)
	.align		4
.L_60:
        /*007c*/ 	.word	index@(_ZN3cub18CUB_300001_SM_10006detail6reduce28DeviceReduceSingleTileKernelINS2_10policy_hubIfjN4cuda3__47maximumIvEEE10Policy1000EPfSB_jS8_ffNS5_3std3__410__identityEEEvT0_T1_T2_T3_T4_T6_)
        /*0080*/ 	.word	0x00000000


	//----- nvinfo : EIATTR_REGCOUNT
	.align		4
.L_61:
        /*0084*/ 	.byte	0x04, 0x2f
        /*0086*/ 	.short	(.L_63 - .L_62)
	.align		4
.L_62:
        /*0088*/ 	.word	index@(_ZN3cub18CUB_300001_SM_10006detail6reduce18DeviceReduceKernelINS2_10policy_hubIfjN4cuda3__47maximumIvEEE10Policy1000EPfjS8_fNS5_3std3__410__identityEEEvT0_PT3_T1_NS0_13GridEvenShareISI_EET2_T4_)
        /*008c*/ 	.word	0x00000020


	//----- nvinfo : EIATTR_FRAME_SIZE
	.align		4
.L_63:
        /*0090*/ 	.byte	0x04, 0x11
        /*0092*/ 	.short	(.L_65 - .L_64)
	.align		4
.L_64:
        /*0094*/ 	.word	index@(_ZN3cub18CUB_300001_SM_10006detail6reduce18DeviceReduceKernelINS2_10policy_hubIfjN4cuda3__47maximumIvEEE10Policy1000EPfjS8_fNS5_3std3__410__identityEEEvT0_PT3_T1_NS0_13GridEvenShareISI_EET2_T4_)
        /*0098*/ 	.word	0x00000000


	//----- nvinfo : EIATTR_REGCOUNT
	.align		4
.L_65:
        /*009c*/ 	.byte	0x04, 0x2f
        /*009e*/ 	.short	(.L_67 - .L_66)
	.align		4
.L_66:
        /*00a0*/ 	.word	index@(_ZN3cub18CUB_300001_SM_10006detail6reduce28DeviceReduceSingleTileKernelINS2_10policy_hubIfjN4cuda3__47maximumIvEEE10Policy1000EPfSB_iS8_ffNS5_3std3__410__identityEEEvT0_T1_T2_T3_T4_T6_)
        /*00a4*/ 	.word	0x0000001e


	//----- nvinfo : EIATTR_FRAME_SIZE
	.align		4
.L_67:
        /*00a8*/ 	.byte	0x04, 0x11
        /*00aa*/ 	.short	(.L_69 - .L_68)
	.align		4
.L_68:
        /*00ac*/ 	.word	index@(_ZN3cub18CUB_300001_SM_10006detail6reduce28DeviceReduceSingleTileKernelINS2_10policy_hubIfjN4cuda3__47maximumIvEEE10Policy1000EPfSB_iS8_ffNS5_3std3__410__identityEEEvT0_T1_T2_T3_T4_T6_)
        /*00b0*/ 	.word	0x00000000


	//----- nvinfo : EIATTR_MIN_STACK_SIZE
	.align		4
.L_69:
        /*00b4*/ 	.byte	0x04, 0x12
        /*00b6*/ 	.short	(.L_71 - .L_70)
	.align		4
.L_70:
        /*00b8*/ 	.word	index@(_ZN3cub18CUB_300001_SM_10006detail6reduce28DeviceReduceSingleTileKernelINS2_10policy_hubIfjN4cuda3__47maximumIvEEE10Policy1000EPfSB_iS8_ffNS5_3std3__410__identityEEEvT0_T1_T2_T3_T4_T6_)
        /*00bc*/ 	.word	0x00000000


	//----- nvinfo : EIATTR_MIN_STACK_SIZE
	.align		4
.L_71:
        /*00c0*/ 	.byte	0x04, 0x12
        /*00c2*/ 	.short	(.L_73 - .L_72)
	.align		4
.L_72:
        /*00c4*/ 	.word	index@(_ZN3cub18CUB_300001_SM_10006detail6reduce18DeviceReduceKernelINS2_10policy_hubIfjN4cuda3__47maximumIvEEE10Policy1000EPfjS8_fNS5_3std3__410__identityEEEvT0_PT3_T1_NS0_13GridEvenShareISI_EET2_T4_)
        /*00c8*/ 	.word	0x00000000


	//----- nvinfo : EIATTR_MIN_STACK_SIZE
	.align		4
.L_73:
        /*00cc*/ 	.byte	0x04, 0x12
        /*00ce*/ 	.short	(.L_75 - .L_74)
	.align		4
.L_74:
        /*00d0*/ 	.word	index@(_ZN3cub18CUB_300001_SM_10006detail6reduce28DeviceReduceSingleTileKernelINS2_10policy_hubIfjN4cuda3__47maximumIvEEE10Policy1000EPfSB_jS8_ffNS5_3std3__410__identityEEEvT0_T1_T2_T3_T4_T6_)
        /*00d4*/ 	.word	0x00000000


	//----- nvinfo : EIATTR_MIN_STACK_SIZE
	.align		4
.L_75:
        /*00d8*/ 	.byte	0x04, 0x12
        /*00da*/ 	.short	(.L_77 - .L_76)
	.align		4
.L_76:
        /*00dc*/ 	.word	index@(_ZN3cub18CUB_300001_SM_10006detail11EmptyKernelIvEEvv)
        /*00e0*/ 	.word	0x00000000


	//----- nvinfo : EIATTR_MIN_STACK_SIZE
	.align		4
.L_77:
        /*00e4*/ 	.byte	0x04, 0x12
        /*00e6*/ 	.short	(.L_79 - .L_78)
	.align		4
.L_78:
        /*00e8*/ 	.word	index@(_Z15decisionKernel2PfS_S_ffffi)
        /*00ec*/ 	.word	0x00000000


	//----- nvinfo : EIATTR_MIN_STACK_SIZE
	.align		4
.L_79:
        /*00f0*/ 	.byte	0x04, 0x12
        /*00f2*/ 	.short	(.L_81 - .L_80)
	.align		4
.L_80:
        /*00f4*/ 	.word	index@(_Z15decisionKernel1PfS_S_fffi)
        /*00f8*/ 	.word	0x00000000
.L_81:


//--------------------- .nv.compat                --------------------------
	.section	.nv.compat,"",@"SHT_CUDA_COMPAT_INFO"
	.align	4
        /*0000*/ 	.byte	0x02, 0x09, 0x00, 0x00, 0x02, 0x02, 0x01, 0x00, 0x02, 0x05, 0x05, 0x00, 0x03, 0x07, 0x01, 0x01
        /*0010*/ 	.byte	0x02, 0x03, 0x00, 0x00, 0x02, 0x06, 0x01, 0x00, 0x04, 0x0b, 0x08, 0x00, 0x01, 0x00, 0x00, 0x00
        /*0020*/ 	.byte	0x00, 0x00, 0x00, 0x00


//--------------------- .nv.info._ZN3cub18CUB_300001_SM_10006detail6reduce28DeviceReduceSingleTileKernelINS2_10policy_hubIfjN4cuda3__47maximumIvEEE10Policy1000EPfSB_iS8_ffNS5_3std3__410__identityEEEvT0_T1_T2_T3_T4_T6_ --------------------------
	.section	.nv.info._ZN3cub18CUB_300001_SM_10006detail6reduce28DeviceReduceSingleTileKernelINS2_10policy_hubIfjN4cuda3__47maximumIvEEE10Policy1000EPfSB_iS8_ffNS5_3std3__410__identityEEEvT0_T1_T2_T3_T4_T6_,"",@"SHT_CUDA_INFO"
	.sectionflags	@""
	.align	4


	//----- nvinfo : EIATTR_CUDA_API_VERSION
	.align		4
        /*0000*/ 	.byte	0x04, 0x37
        /*0002*/ 	.short	(.L_83 - .L_82)
.L_82:
        /*0004*/ 	.word	0x00000082


	//----- nvinfo : EIATTR_KPARAM_INFO
	.align		4
.L_83:
        /*0008*/ 	.byte	0x04, 0x17
        /*000a*/ 	.short	(.L_85 - .L_84)
.L_84:
        /*000c*/ 	.word	0x00000000
        /*0010*/ 	.short	0x0005
        /*0012*/ 	.short	0x001c
        /*0014*/ 	.byte	0x00, 0xf0, 0x05, 0x00


	//----- nvinfo : EIATTR_KPARAM_INFO
	.align		4
.L_85:
        /*0018*/ 	.byte	0x04, 0x17
        /*001a*/ 	.short	(.L_87 - .L_86)
.L_86:
        /*001c*/ 	.word	0x00000000
        /*0020*/ 	.short	0x0004
        /*0022*/ 	.short	0x0018
        /*0024*/ 	.byte	0x00, 0xf0, 0x11, 0x00


	//----- nvinfo : EIATTR_KPARAM_INFO
	.align		4
.L_87:
        /*0028*/ 	.byte	0x04, 0x17
        /*002a*/ 	.short	(.L_89 - .L_88)
.L_88:
        /*002c*/ 	.word	0x00000000
        /*0030*/ 	.short	0x0003
        /*0032*/ 	.short	0x0014
        /*0034*/ 	.byte	0x00, 0xf0, 0x05, 0x00


	//----- nvinfo : EIATTR_KPARAM_INFO
	.align		4
.L_89:
        /*0038*/ 	.byte	0x04, 0x17
        /*003a*/ 	.short	(.L_91 - .L_90)
.L_90:
        /*003c*/ 	.word	0x00000000
        /*0040*/ 	.short	0x0002
        /*0042*/ 	.short	0x0010
        /*0044*/ 	.byte	0x00, 0xf0, 0x11, 0x00


	//----- nvinfo : EIATTR_KPARAM_INFO
	.align		4
.L_91:
        /*0048*/ 	.byte	0x04, 0x17
        /*004a*/ 	.short	(.L_93 - .L_92)
.L_92:
        /*004c*/ 	.word	0x00000000
        /*0050*/ 	.short	0x0001
        /*0052*/ 	.short	0x0008
        /*0054*/ 	.byte	0x00, 0xf5, 0x21, 0x00


	//----- nvinfo : EIATTR_KPARAM_INFO
	.align		4
.L_93:
        /*0058*/ 	.byte	0x04, 0x17
        /*005a*/ 	.short	(.L_95 - .L_94)
.L_94:
        /*005c*/ 	.word	0x00000000
        /*0060*/ 	.short	0x0000
        /*0062*/ 	.short	0x0000
        /*0064*/ 	.byte	0x00, 0xf5, 0x21, 0x00


	//----- nvinfo : EIATTR_SPARSE_MMA_MASK
	.align		4
.L_95:
        /*0068*/ 	.byte	0x03, 0x50
        /*006a*/ 	.short	0x0000


	//----- nvinfo : EIATTR_MAXREG_COUNT
	.align		4
        /*006c*/ 	.byte	0x03, 0x1b
        /*006e*/ 	.short	0x00ff


	//----- nvinfo : EIATTR_NUM_BARRIERS
	.align		4
        /*0070*/ 	.byte	0x02, 0x4c
        /*0072*/ 	.byte	0x01
	.zero		1


	//----- nvinfo : EIATTR_MERCURY_ISA_VERSION
	.align		4
        /*0074*/ 	.byte	0x03, 0x5f
        /*0076*/ 	.short	0x0101


	//----- nvinfo : EIATTR_COOP_GROUP_MASK_REGIDS
	.align		4
        /*0078*/ 	.byte	0x04, 0x29
        /*007a*/ 	.short	(.L_97 - .L_96)


	//   ....[0]....
.L_96:
        /*007c*/ 	.word	0xffffffff


	//   ....[1]....
        /*0080*/ 	.word	0xffffffff


	//   ....[2]....
        /*0084*/ 	.word	0xffffffff


	//   ....[3]....
        /*0088*/ 	.word	0xffffffff


	//   ....[4]....
        /*008c*/ 	.word	0xffffffff


	//   ....[5]....
        /*0090*/ 	.word	0xffffffff


	//   ....[6]....
        /*0094*/ 	.word	0xffffffff


	//   ....[7]....
        /*0098*/ 	.word	0xffffffff


	//   ....[8]....
        /*009c*/ 	.word	0xffffffff


	//   ....[9]....
        /*00a0*/ 	.word	0xffffffff


	//   ....[10]....
        /*00a4*/ 	.word	0xffffffff


	//   ....[11]....
        /*00a8*/ 	.word	0xffffffff


	//   ....[12]....
        /*00ac*/ 	.word	0xffffffff


	//   ....[13]....
        /*00b0*/ 	.word	0xffffffff


	//   ....[14]....
        /*00b4*/ 	.word	0xffffffff


	//   ....[15]....
        /*00b8*/ 	.word	0xffffffff


	//   ....[16]....
        /*00bc*/ 	.word	0xffffffff


	//   ....[17]....
        /*00c0*/ 	.word	0xffffffff


	//   ....[18]....
        /*00c4*/ 	.word	0xffffffff


	//   ....[19]....
        /*00c8*/ 	.word	0xffffffff


	//   ....[20]....
        /*00cc*/ 	.word	0xffffffff


	//   ....[21]....
        /*00d0*/ 	.word	0xffffffff


	//   ....[22]....
        /*00d4*/ 	.word	0xffffffff


	//   ....[23]....
        /*00d8*/ 	.word	0xffffffff


	//   ....[24]....
        /*00dc*/ 	.word	0xffffffff


	//   ....[25]....
        /*00e0*/ 	.word	0xffffffff


	//   ....[26]....
        /*00e4*/ 	.word	0xffffffff


	//   ....[27]....
        /*00e8*/ 	.word	0xffffffff


	//   ....[28]....
        /*00ec*/ 	.word	0xffffffff


	//   ....[29]....
        /*00f0*/ 	.word	0xffffffff


	//----- nvinfo : EIATTR_COOP_GROUP_INSTR_OFFSETS
	.align		4
.L_97:
        /*00f4*/ 	.byte	0x04, 0x28
        /*00f6*/ 	.short	(.L_99 - .L_98)


	//   ....[0]....
.L_98:
        /*00f8*/ 	.word	0x00000b50


	//   ....[1]....
        /*00fc*/ 	.word	0x00000bc0


	//   ....[2]....
        /*0100*/ 	.word	0x00000c40


	//   ....[3]....
        /*0104*/ 	.word	0x00000ca0


	//   ....[4]....
        /*0108*/ 	.word	0x00000ce0


	//   ....[5]....
        /*010c*/ 	.word	0x00000f20


	//   ....[6]....
        /*0110*/ 	.word	0x00000f90


	//   ....[7]....
        /*0114*/ 	.word	0x00000fe0


	//   ....[8]....
        /*0118*/ 	.word	0x00001040


	//   ....[9]....
        /*011c*/ 	.word	0x000010b0


	//   ....[10]....
        /*0120*/ 	.word	0x000022f0


	//   ....[11]....
        /*0124*/ 	.word	0x00002380


	//   ....[12]....
        /*0128*/ 	.word	0x000023e0


	//   ....[13]....
        /*012c*/ 	.word	0x00002430


	//   ....[14]....
        /*0130*/ 	.word	0x00002470


	//   ....[15]....
        /*0134*/ 	.word	0x00003080


	//   ....[16]....
        /*0138*/ 	.word	0x000030f0


	//   ....[17]....
        /*013c*/ 	.word	0x00003170


	//   ....[18]....
        /*0140*/ 	.word	0x000031d0


	//   ....[19]....
        /*0144*/ 	.word	0x00003210


	//   ....[20]....
        /*0148*/ 	.word	0x00003450


	//   ....[21]....
        /*014c*/ 	.word	0x000034c0


	//   ....[22]....
        /*0150*/ 	.word	0x00003510


	//   ....[23]....
        /*0154*/ 	.word	0x00003570


	//   ....[24]....
        /*0158*/ 	.word	0x000035f0


	//   ....[25]....
        /*015c*/ 	.word	0x000049a0


	//   ....[26]....
        /*0160*/ 	.word	0x00004a30


	//   ....[27]....
        /*0164*/ 	.word	0x00004a90


	//   ....[28]....
        /*0168*/ 	.word	0x00004ae0


	//   ....[29]....
        /*016c*/ 	.word	0x00004b20


	//----- nvinfo : EIATTR_VRC_CTA_INIT_COUNT
	.align		4
.L_99:
        /*0170*/ 	.byte	0x02, 0x4a
	.zero		1
	.zero		1


	//----- nvinfo : EIATTR_EXIT_INSTR_OFFSETS
	.align		4
        /*0174*/ 	.byte	0x04, 0x1c
        /*0176*/ 	.short	(.L_101 - .L_100)


	//   ....[0]....
.L_100:
        /*0178*/ 	.word	0x00000080


	//   ....[1]....
        /*017c*/ 	.word	0x000000c0


	//   ....[2]....
        /*0180*/ 	.word	0x00004cf0


	//   ....[3]....
        /*0184*/ 	.word	0x00004d50


	//----- nvinfo : EIATTR_MAX_THREADS
	.align		4
.L_101:
        /*0188*/ 	.byte	0x04, 0x05
        /*018a*/ 	.short	(.L_103 - .L_102)
.L_102:
        /*018c*/ 	.word	0x00000100
        /*0190*/ 	.word	0x00000001
        /*0194*/ 	.word	0x00000001


	//----- nvinfo : EIATTR_CRS_STACK_SIZE
	.align		4
.L_103:
        /*0198*/ 	.byte	0x04, 0x1e
        /*019a*/ 	.short	(.L_105 - .L_104)
.L_104:
        /*019c*/ 	.word	0x00000000


	//----- nvinfo : EIATTR_CBANK_PARAM_SIZE
	.align		4
.L_105:
        /*01a0*/ 	.byte	0x03, 0x19
        /*01a2*/ 	.short	0x001d


	//----- nvinfo : EIATTR_PARAM_CBANK
	.align		4
        /*01a4*/ 	.byte	0x04, 0x0a
        /*01a6*/ 	.short	(.L_107 - .L_106)
	.align		4
.L_106:
        /*01a8*/ 	.word	index@(.nv.constant0._ZN3cub18CUB_300001_SM_10006detail6reduce28DeviceReduceSingleTileKernelINS2_10policy_hubIfjN4cuda3__47maximumIvEEE10Policy1000EPfSB_iS8_ffNS5_3std3__410__identityEEEvT0_T1_T2_T3_T4_T6_)
        /*01ac*/ 	.short	0x0380
        /*01ae*/ 	.short	0x001d


	//----- nvinfo : EIATTR_SW_WAR
	.align		4
.L_107:
        /*01b0*/ 	.byte	0x04, 0x36
        /*01b2*/ 	.short	(.L_109 - .L_108)
.L_108:
        /*01b4*/ 	.word	0x00000008
.L_109:


//--------------------- .nv.info._ZN3cub18CUB_300001_SM_10006detail6reduce18DeviceReduceKernelINS2_10policy_hubIfjN4cuda3__47maximumIvEEE10Policy1000EPfjS8_fNS5_3std3__410__identityEEEvT0_PT3_T1_NS0_13GridEvenShareISI_EET2_T4_ --------------------------
	.section	.nv.info._ZN3cub18CUB_300001_SM_10006detail6reduce18DeviceReduceKernelINS2_10policy_hubIfjN4cuda3__47maximumIvEEE10Policy1000EPfjS8_fNS5_3std3__410__identityEEEvT0_PT3_T1_NS0_13GridEvenShareISI_EET2_T4_,"",@"SHT_CUDA_INFO"
	.sectionflags	@""
	.align	4


	//----- nvinfo : EIATTR_CUDA_API_VERSION
	.align		4
        /*0000*/ 	.byte	0x04, 0x37
        /*0002*/ 	.short	(.L_111 - .L_110)
.L_110:
        /*0004*/ 	.word	0x00000082


	//----- nvinfo : EIATTR_KPARAM_INFO
	.align		4
.L_111:
        /*0008*/ 	.byte	0x04, 0x17
        /*000a*/ 	.short	(.L_113 - .L_112)
.L_112:
        /*000c*/ 	.word	0x00000000
        /*0010*/ 	.short	0x0005
        /*0012*/ 	.short	0x003d
        /*0014*/ 	.byte	0x00, 0xf0, 0x05, 0x00


	//----- nvinfo : EIATTR_KPARAM_INFO
	.align		4
.L_113:
        /*0018*/ 	.byte	0x04, 0x17
        /*001a*/ 	.short	(.L_115 - .L_114)
.L_114:
        /*001c*/ 	.word	0x00000000
        /*0020*/ 	.short	0x0004
        /*0022*/ 	.short	0x003c
        /*0024*/ 	.byte	0x00, 0xf0, 0x05, 0x00


	//----- nvinfo : EIATTR_KPARAM_INFO
	.align		4
.L_115:
        /*0028*/ 	.byte	0x04, 0x17
        /*002a*/ 	.short	(.L_117 - .L_116)
.L_116:
        /*002c*/ 	.word	0x00000000
        /*0030*/ 	.short	0x0003
        /*0032*/ 	.short	0x0014
        /*0034*/ 	.byte	0x00, 0xf0, 0xa1, 0x00


	//----- nvinfo : EIATTR_KPARAM_INFO
	.align		4
.L_117:
        /*0038*/ 	.byte	0x04, 0x17
        /*003a*/ 	.short	(.L_119 - .L_118)
.L_118:
        /*003c*/ 	.word	0x00000000
        /*0040*/ 	.short	0x0002
        /*0042*/ 	.short	0x0010
        /*0044*/ 	.byte	0x00, 0xf0, 0x11, 0x00


	//----- nvinfo : EIATTR_KPARAM_INFO
	.align		4
.L_119:
        /*0048*/ 	.byte	0x04, 0x17
        /*004a*/ 	.short	(.L_121 - .L_120)
.L_120:
        /*004c*/ 	.word	0x00000000
        /*0050*/ 	.short	0x0001
        /*0052*/ 	.short	0x0008
        /*0054*/ 	.byte	0x00, 0xf5, 0x21, 0x00


	//----- nvinfo : EIATTR_KPARAM_INFO
	.align		4
.L_121:
        /*0058*/ 	.byte	0x04, 0x17
        /*005a*/ 	.short	(.L_123 - .L_122)
.L_122:
        /*005c*/ 	.word	0x00000000
        /*0060*/ 	.short	0x0000
        /*0062*/ 	.short	0x0000
        /*0064*/ 	.byte	0x00, 0xf5, 0x21, 0x00


	//----- nvinfo : EIATTR_SPARSE_MMA_MASK
	.align		4
.L_123:
        /*0068*/ 	.byte	0x03, 0x50
        /*006a*/ 	.short	0x0000


	//----- nvinfo : EIATTR_MAXREG_COUNT
	.align		4
        /*006c*/ 	.byte	0x03, 0x1b
        /*006e*/ 	.short	0x00ff


	//----- nvinfo : EIATTR_NUM_BARRIERS
	.align		4
        /*0070*/ 	.byte	0x02, 0x4c
        /*0072*/ 	.byte	0x01
	.zero		1


	//----- nvinfo : EIATTR_MERCURY_ISA_VERSION
	.align		4
        /*0074*/ 	.byte	0x03, 0x5f
        /*0076*/ 	.short	0x0101


	//----- nvinfo : EIATTR_COOP_GROUP_MASK_REGIDS
	.align		4
        /*0078*/ 	.byte	0x04, 0x29
        /*007a*/ 	.short	(.L_125 - .L_124)


	//   ....[0]....
.L_124:
        /*007c*/ 	.word	0xffffffff


	//   ....[1]....
        /*0080*/ 	.word	0xffffffff


	//   ....[2]....
        /*0084*/ 	.word	0xffffffff


	//   ....[3]....
        /*0088*/ 	.word	0xffffffff


	//   ....[4]....
        /*008c*/ 	.word	0xffffffff


	//   ....[5]....
        /*0090*/ 	.word	0xffffffff


	//   ....[6]....
        /*0094*/ 	.word	0xffffffff


	//   ....[7]....
        /*0098*/ 	.word	0xffffffff


	//   ....[8]....
        /*009c*/ 	.word	0xffffffff


	//   ....[9]....
        /*00a0*/ 	.word	0xffffffff


	//   ....[10]....
        /*00a4*/ 	.word	0xffffffff


	//   ....[11]....
        /*00a8*/ 	.word	0xffffffff


	//   ....[12]....
        /*00ac*/ 	.word	0xffffffff


	//   ....[13]....
        /*00b0*/ 	.word	0xffffffff


	//   ....[14]....
        /*00b4*/ 	.word	0xffffffff


	//   ....[15]....
        /*00b8*/ 	.word	0xffffffff


	//   ....[16]....
        /*00bc*/ 	.word	0xffffffff


	//   ....[17]....
        /*00c0*/ 	.word	0xffffffff


	//   ....[18]....
        /*00c4*/ 	.word	0xffffffff


	//   ....[19]....
        /*00c8*/ 	.word	0xffffffff


	//   ....[20]....
        /*00cc*/ 	.word	0xffffffff


	//   ....[21]....
        /*00d0*/ 	.word	0xffffffff


	//   ....[22]....
        /*00d4*/ 	.word	0xffffffff


	//   ....[23]....
        /*00d8*/ 	.word	0xffffffff


	//   ....[24]....
        /*00dc*/ 	.word	0xffffffff


	//   ....[25]....
        /*00e0*/ 	.word	0xffffffff


	//   ....[26]....
        /*00e4*/ 	.word	0xffffffff


	//   ....[27]....
        /*00e8*/ 	.word	0xffffffff


	//   ....[28]....
        /*00ec*/ 	.word	0xffffffff


	//   ....[29]....
        /*00f0*/ 	.word	0xffffffff


	//----- nvinfo : EIATTR_COOP_GROUP_INSTR_OFFSETS
	.align		4
.L_125:
        /*00f4*/ 	.byte	0x04, 0x28
        /*00f6*/ 	.short	(.L_127 - .L_126)


	//   ....[0]....
.L_126:
        /*00f8*/ 	.word	0x00000550


	//   ....[1]....
        /*00fc*/ 	.word	0x000005c0


	//   ....[2]....
        /*0100*/ 	.word	0x00000640


	//   ....[3]....
        /*0104*/ 	.word	0x000006a0


	//   ....[4]....
        /*0108*/ 	.word	0x000006e0


	//   ....[5]....
        /*010c*/ 	.word	0x00000920


	//   ....[6]....
        /*0110*/ 	.word	0x00000990


	//   ....[7]....
        /*0114*/ 	.word	0x000009e0


	//   ....[8]....
        /*0118*/ 	.word	0x00000a40


	//   ....[9]....
        /*011c*/ 	.word	0x00000ac0


	//   ....[10]....
        /*0120*/ 	.word	0x00001760


	//   ....[11]....
        /*0124*/ 	.word	0x000017f0


	//   ....[12]....
        /*0128*/ 	.word	0x00001850


	//   ....[13]....
        /*012c*/ 	.word	0x000018a0


	//   ....[14]....
        /*0130*/ 	.word	0x000018e0


	//   ....[15]....
        /*0134*/ 	.word	0x00001f60


	//   ....[16]....
        /*0138*/ 	.word	0x00001fd0


	//   ....[17]....
        /*013c*/ 	.word	0x00002050


	//   ....[18]....
        /*0140*/ 	.word	0x000020b0


	//   ....[19]....
        /*0144*/ 	.word	0x000020f0


	//   ....[20]....
        /*0148*/ 	.word	0x00002330


	//   ....[21]....
        /*014c*/ 	.word	0x000023a0


	//   ....[22]....
        /*0150*/ 	.word	0x000023f0


	//   ....[23]....
        /*0154*/ 	.word	0x00002450


	//   ....[24]....
        /*0158*/ 	.word	0x000024d0


	//   ....[25]....
        /*015c*/ 	.word	0x000032f0


	//   ....[26]....
        /*0160*/ 	.word	0x00003380


	//   ....[27]....
        /*0164*/ 	.word	0x000033e0


	//   ....[28]....
        /*0168*/ 	.word	0x00003430


	//   ....[29]....
        /*016c*/ 	.word	0x00003470


	//----- nvinfo : EIATTR_VRC_CTA_INIT_COUNT
	.align		4
.L_127:
        /*0170*/ 	.byte	0x02, 0x4a
	.zero		1
	.zero		1


	//----- nvinfo : EIATTR_EXIT_INSTR_OFFSETS
	.align		4
        /*0174*/ 	.byte	0x04, 0x1c
        /*0176*/ 	.short	(.L_129 - .L_128)


	//   ....[0]....
.L_128:
        /*0178*/ 	.word	0x00003640


	//   ....[1]....
        /*017c*/ 	.word	0x00003680


	//----- nvinfo : EIATTR_MAX_THREADS
	.align		4
.L_129:
        /*0180*/ 	.byte	0x04, 0x05
        /*0182*/ 	.short	(.L_131 - .L_130)
.L_130:
        /*0184*/ 	.word	0x00000100
        /*0188*/ 	.word	0x00000001
        /*018c*/ 	.word	0x00000001


	//----- nvinfo : EIATTR_CRS_STACK_SIZE
	.align		4
.L_131:
        /*0190*/ 	.byte	0x04, 0x1e
        /*0192*/ 	.short	(.L_133 - .L_132)
.L_132:
        /*0194*/ 	.word	0x00000000


	//----- nvinfo : EIATTR_CBANK_PARAM_SIZE
	.align		4
.L_133:
        /*0198*/ 	.byte	0x03, 0x19
        /*019a*/ 	.short	0x003e


	//----- nvinfo : EIATTR_PARAM_CBANK
	.align		4
        /*019c*/ 	.byte	0x04, 0x0a
        /*019e*/ 	.short	(.L_135 - .L_134)
	.align		4
.L_134:
        /*01a0*/ 	.word	index@(.nv.constant0._ZN3cub18CUB_300001_SM_10006detail6reduce18DeviceReduceKernelINS2_10policy_hubIfjN4cuda3__47maximumIvEEE10Policy1000EPfjS8_fNS5_3std3__410__identityEEEvT0_PT3_T1_NS0_13GridEvenShareISI_EET2_T4_)
        /*01a4*/ 	.short	0x0380
        /*01a6*/ 	.short	0x003e


	//----- nvinfo : EIATTR_SW_WAR
	.align		4
.L_135:
        /*01a8*/ 	.byte	0x04, 0x36
        /*01aa*/ 	.short	(.L_137 - .L_136)
.L_136:
        /*01ac*/ 	.word	0x00000008
.L_137:


//--------------------- .nv.info._ZN3cub18CUB_300001_SM_10006detail6reduce28DeviceReduceSingleTileKernelINS2_10policy_hubIfjN4cuda3__47maximumIvEEE10Policy1000EPfSB_jS8_ffNS5_3std3__410__identityEEEvT0_T1_T2_T3_T4_T6_ --------------------------
	.section	.nv.info._ZN3cub18CUB_300001_SM_10006detail6reduce28DeviceReduceSingleTileKernelINS2_10policy_hubIfjN4cuda3__47maximumIvEEE10Policy1000EPfSB_jS8_ffNS5_3std3__410__identityEEEvT0_T1_T2_T3_T4_T6_,"",@"SHT_CUDA_INFO"
	.sectionflags	@""
	.align	4


	//----- nvinfo : EIATTR_CUDA_API_VERSION
	.align		4
        /*0000*/ 	.byte	0x04, 0x37
        /*0002*/ 	.short	(.L_139 - .L_138)
.L_138:
        /*0004*/ 	.word	0x00000082


	//----- nvinfo : EIATTR_KPARAM_INFO
	.align		4
.L_139:
        /*0008*/ 	.byte	0x04, 0x17
        /*000a*/ 	.short	(.L_141 - .L_140)
.L_140:
        /*000c*/ 	.word	0x00000000
        /*0010*/ 	.short	0x0005
        /*0012*/ 	.short	0x001c
        /*0014*/ 	.byte	0x00, 0xf0, 0x05, 0x00


	//----- nvinfo : EIATTR_KPARAM_INFO
	.align		4
.L_141:
        /*0018*/ 	.byte	0x04, 0x17
        /*001a*/ 	.short	(.L_143 - .L_142)
.L_142:
        /*001c*/ 	.word	0x00000000
        /*0020*/ 	.short	0x0004
        /*0022*/ 	.short	0x0018
        /*0024*/ 	.byte	0x00, 0xf0, 0x11, 0x00


	//----- nvinfo : EIATTR_KPARAM_INFO
	.align		4
.L_143:
        /*0028*/ 	.byte	0x04, 0x17
        /*002a*/ 	.short	(.L_145 - .L_144)
.L_144:
        /*002c*/ 	.word	0x00000000
        /*0030*/ 	.short	0x0003
        /*0032*/ 	.short	0x0014
        /*0034*/ 	.byte	0x00, 0xf0, 0x05, 0x00


	//----- nvinfo : EIATTR_KPARAM_INFO
	.align		4
.L_145:
        /*0038*/ 	.byte	0x04, 0x17
        /*003a*/ 	.short	(.L_147 - .L_146)
.L_146:
        /*003c*/ 	.word	0x00000000
        /*0040*/ 	.short	0x0002
        /*0042*/ 	.short	0x0010
        /*0044*/ 	.byte	0x00, 0xf0, 0x11, 0x00


	//----- nvinfo : EIATTR_KPARAM_INFO
	.align		4
.L_147:
        /*0048*/ 	.byte	0x04, 0x17
        /*004a*/ 	.short	(.L_149 - .L_148)
.L_148:
        /*004c*/ 	.word	0x00000000
        /*0050*/ 	.short	0x0001
        /*0052*/ 	.short	0x0008
        /*0054*/ 	.byte	0x00, 0xf5, 0x21, 0x00


	//----- nvinfo : EIATTR_KPARAM_INFO
	.align		4
.L_149:
        /*0058*/ 	.byte	0x04, 0x17
        /*005a*/ 	.short	(.L_151 - .L_150)
.L_150:
        /*005c*/ 	.word	0x00000000
        /*0060*/ 	.short	0x0000
        /*0062*/ 	.short	0x0000
        /*0064*/ 	.byte	0x00, 0xf5, 0x21, 0x00


	//----- nvinfo : EIATTR_SPARSE_MMA_MASK
	.align		4
.L_151:
        /*0068*/ 	.byte	0x03, 0x50
        /*006a*/ 	.short	0x0000


	//----- nvinfo : EIATTR_MAXREG_COUNT
	.align		4
        /*006c*/ 	.byte	0x03, 0x1b
        /*006e*/ 	.short	0x00ff


	//----- nvinfo : EIATTR_NUM_BARRIERS
	.align		4
        /*0070*/ 	.byte	0x02, 0x4c
        /*0072*/ 	.byte	0x01
	.zero		1


	//----- nvinfo : EIATTR_MERCURY_ISA_VERSION
	.align		4
        /*0074*/ 	.byte	0x03, 0x5f
        /*0076*/ 	.short	0x0101


	//----- nvinfo : EIATTR_COOP_GROUP_MASK_REGIDS
	.align		4
        /*0078*/ 	.byte	0x04, 0x29
        /*007a*/ 	.short	(.L_153 - .L_152)


	//   ....[0]....
.L_152:
        /*007c*/ 	.word	0xffffffff


	//   ....[1]....
        /*0080*/ 	.word	0xffffffff


	//   ....[2]....
        /*0084*/ 	.word	0xffffffff


	//   ....[3]....
        /*0088*/ 	.word	0xffffffff


	//   ....[4]....
        /*008c*/ 	.word	0xffffffff


	//   ....[5]....
        /*0090*/ 	.word	0xffffffff


	//   ....[6]....
        /*0094*/ 	.word	0xffffffff


	//   ....[7]....
        /*0098*/ 	.word	0xffffffff


	//   ....[8]....
        /*009c*/ 	.word	0xffffffff


	//   ....[9]....
        /*00a0*/ 	.word	0xffffffff


	//   ....[10]....
        /*00a4*/ 	.word	0xffffffff


	//   ....[11]....
        /*00a8*/ 	.word	0xffffffff


	//   ....[12]....
        /*00ac*/ 	.word	0xffffffff


	//   ....[13]....
        /*00b0*/ 	.word	0xffffffff


	//   ....[14]....
        /*00b4*/ 	.word	0xffffffff


	//   ....[15]....
        /*00b8*/ 	.word	0xffffffff


	//   ....[16]....
        /*00bc*/ 	.word	0xffffffff


	//   ....[17]....
        /*00c0*/ 	.word	0xffffffff


	//   ....[18]....
        /*00c4*/ 	.word	0xffffffff


	//   ....[19]....
        /*00c8*/ 	.word	0xffffffff


	//   ....[20]....
        /*00cc*/ 	.word	0xffffffff


	//   ....[21]....
        /*00d0*/ 	.word	0xffffffff


	//   ....[22]....
        /*00d4*/ 	.word	0xffffffff


	//   ....[23]....
        /*00d8*/ 	.word	0xffffffff


	//   ....[24]....
        /*00dc*/ 	.word	0xffffffff


	//   ....[25]....
        /*00e0*/ 	.word	0xffffffff


	//   ....[26]....
        /*00e4*/ 	.word	0xffffffff


	//   ....[27]....
        /*00e8*/ 	.word	0xffffffff


	//   ....[28]....
        /*00ec*/ 	.word	0xffffffff


	//   ....[29]....
        /*00f0*/ 	.word	0xffffffff


	//----- nvinfo : EIATTR_COOP_GROUP_INSTR_OFFSETS
	.align		4
.L_153:
        /*00f4*/ 	.byte	0x04, 0x28
        /*00f6*/ 	.short	(.L_155 - .L_154)


	//   ....[0]....
.L_154:
        /*00f8*/ 	.word	0x00000ad0


	//   ....[1]....
        /*00fc*/ 	.word	0x00000b40


	//   ....[2]....
        /*0100*/ 	.word	0x00000bc0


	//   ....[3]....
        /*0104*/ 	.word	0x00000c20


	//   ....[4]....
        /*0108*/ 	.word	0x00000c60


	//   ....[5]....
        /*010c*/ 	.word	0x00000ea0


	//   ....[6]....
        /*0110*/ 	.word	0x00000f10


	//   ....[7]....
        /*0114*/ 	.word	0x00000f60


	//   ....[8]....
        /*0118*/ 	.word	0x00000fc0


	//   ....[9]....
        /*011c*/ 	.word	0x00001030


	//   ....[10]....
        /*0120*/ 	.word	0x00001bf0


	//   ....[11]....
        /*0124*/ 	.word	0x00001c80


	//   ....[12]....
        /*0128*/ 	.word	0x00001ce0


	//   ....[13]....
        /*012c*/ 	.word	0x00001d30


	//   ....[14]....
        /*0130*/ 	.word	0x00001d70


	//   ....[15]....
        /*0134*/ 	.word	0x00002900


	//   ....[16]....
        /*0138*/ 	.word	0x00002970


	//   ....[17]....
        /*013c*/ 	.word	0x000029f0


	//   ....[18]....
        /*0140*/ 	.word	0x00002a50


	//   ....[19]....
        /*0144*/ 	.word	0x00002a90


	//   ....[20]....
        /*0148*/ 	.word	0x00002cd0


	//   ....[21]....
        /*014c*/ 	.word	0x00002d40


	//   ....[22]....
        /*0150*/ 	.word	0x00002d90


	//   ....[23]....
        /*0154*/ 	.word	0x00002df0


	//   ....[24]....
        /*0158*/ 	.word	0x00002e70


	//   ....[25]....
        /*015c*/ 	.word	0x00003bc0


	//   ....[26]....
        /*0160*/ 	.word	0x00003c50


	//   ....[27]....
        /*0164*/ 	.word	0x00003cb0


	//   ....[28]....
        /*0168*/ 	.word	0x00003d00


	//   ....[29]....
        /*016c*/ 	.word	0x00003d40


	//----- nvinfo : EIATTR_VRC_CTA_INIT_COUNT
	.align		4
.L_155:
        /*0170*/ 	.byte	0x02, 0x4a
	.zero		1
	.zero		1


	//----- nvinfo : EIATTR_EXIT_INSTR_OFFSETS
	.align		4
        /*0174*/ 	.byte	0x04, 0x1c
        /*0176*/ 	.short	(.L_157 - .L_156)


	//   ....[0]....
.L_156:
        /*0178*/ 	.word	0x00000080


	//   ....[1]....
        /*017c*/ 	.word	0x000000c0


	//   ....[2]....
        /*0180*/ 	.word	0x00003f10


	//   ....[3]....
        /*0184*/ 	.word	0x00003f70


	//----- nvinfo : EIATTR_MAX_THREADS
	.align		4
.L_157:
        /*0188*/ 	.byte	0x04, 0x05
        /*018a*/ 	.short	(.L_159 - .L_158)
.L_158:
        /*018c*/ 	.word	0x00000100
        /*0190*/ 	.word	0x00000001
        /*0194*/ 	.word	0x00000001


	//----- nvinfo : EIATTR_CRS_STACK_SIZE
	.align		4
.L_159:
        /*0198*/ 	.byte	0x04, 0x1e
        /*019a*/ 	.short	(.L_161 - .L_160)
.L_160:
        /*019c*/ 	.word	0x00000000


	//----- nvinfo : EIATTR_CBANK_PARAM_SIZE
	.align		4
.L_161:
        /*01a0*/ 	.byte	0x03, 0x19
        /*01a2*/ 	.short	0x001d


	//----- nvinfo : EIATTR_PARAM_CBANK
	.align		4
        /*01a4*/ 	.byte	0x04, 0x0a
        /*01a6*/ 	.short	(.L_163 - .L_162)
	.align		4
.L_162:
        /*01a8*/ 	.word	index@(.nv.constant0._ZN3cub18CUB_300001_SM_10006detail6reduce28DeviceReduceSingleTileKernelINS2_10policy_hubIfjN4cuda3__47maximumIvEEE10Policy1000EPfSB_jS8_ffNS5_3std3__410__identityEEEvT0_T1_T2_T3_T4_T6_)
        /*01ac*/ 	.short	0x0380
        /*01ae*/ 	.short	0x001d


	//----- nvinfo : EIATTR_SW_WAR
	.align		4
.L_163:
        /*01b0*/ 	.byte	0x04, 0x36
        /*01b2*/ 	.short	(.L_165 - .L_164)
.L_164:
        /*01b4*/ 	.word	0x00000008
.L_165:


//--------------------- .nv.info._ZN3cub18CUB_300001_SM_10006detail11EmptyKernelIvEEvv --------------------------
	.section	.nv.info._ZN3cub18CUB_300001_SM_10006detail11EmptyKernelIvEEvv,"",@"SHT_CUDA_INFO"
	.sectionflags	@""
	.align	4


	//----- nvinfo : EIATTR_CUDA_API_VERSION
	.align		4
        /*0000*/ 	.byte	0x04, 0x37
        /*0002*/ 	.short	(.L_167 - .L_166)
.L_166:
        /*0004*/ 	.word	0x00000082


	//----- nvinfo : EIATTR_SPARSE_MMA_MASK
	.align		4
.L_167:
        /*0008*/ 	.byte	0x03, 0x50
        /*000a*/ 	.short	0x0000


	//----- nvinfo : EIATTR_MAXREG_COUNT
	.align		4
        /*000c*/ 	.byte	0x03, 0x1b
        /*000e*/ 	.short	0x00ff


	//----- nvinfo : EIATTR_MERCURY_ISA_VERSION
	.align		4
        /*0010*/ 	.byte	0x03, 0x5f
        /*0012*/ 	.short	0x0101


	//----- nvinfo : EIATTR_VRC_CTA_INIT_COUNT
	.align		4
        /*0014*/ 	.byte	0x02, 0x4a
	.zero		1
	.zero		1


	//----- nvinfo : EIATTR_EXIT_INSTR_OFFSETS
	.align		4
        /*0018*/ 	.byte	0x04, 0x1c
        /*001a*/ 	.short	(.L_169 - .L_168)


	//   ....[0]....
.L_168:
        /*001c*/ 	.word	0x00000010


	//----- nvinfo : EIATTR_SW_WAR
	.align		4
.L_169:
        /*0020*/ 	.byte	0x04, 0x36
        /*0022*/ 	.short	(.L_171 - .L_170)
.L_170:
        /*0024*/ 	.word	0x00000008
.L_171:


//--------------------- .nv.info._Z15decisionKernel2PfS_S_ffffi --------------------------
	.section	.nv.info._Z15decisionKernel2PfS_S_ffffi,"",@"SHT_CUDA_INFO"
	.sectionflags	@""
	.align	4


	//----- nvinfo : EIATTR_CUDA_API_VERSION
	.align		4
        /*0000*/ 	.byte	0x04, 0x37
        /*0002*/ 	.short	(.L_173 - .L_172)
.L_172:
        /*0004*/ 	.word	0x00000082


	//----- nvinfo : EIATTR_KPARAM_INFO
	.align		4
.L_173:
        /*0008*/ 	.byte	0x04, 0x17
        /*000a*/ 	.short	(.L_175 - .L_174)
.L_174:
        /*000c*/ 	.word	0x00000000
        /*0010*/ 	.short	0x0007
        /*0012*/ 	.short	0x0028
        /*0014*/ 	.byte	0x00, 0xf0, 0x11, 0x00


	//----- nvinfo : EIATTR_KPARAM_INFO
	.align		4
.L_175:
        /*0018*/ 	.byte	0x04, 0x17
        /*001a*/ 	.short	(.L_177 - .L_176)
.L_176:
        /*001c*/ 	.word	0x00000000
        /*0020*/ 	.short	0x0006
        /*0022*/ 	.short	0x0024
        /*0024*/ 	.byte	0x00, 0xf0, 0x11, 0x00


	//----- nvinfo : EIATTR_KPARAM_INFO
	.align		4
.L_177:
        /*0028*/ 	.byte	0x04, 0x17
        /*002a*/ 	.short	(.L_179 - .L_178)
.L_178:
        /*002c*/ 	.word	0x00000000
        /*0030*/ 	.short	0x0005
        /*0032*/ 	.short	0x0020
        /*0034*/ 	.byte	0x00, 0xf0, 0x11, 0x00


	//----- nvinfo : EIATTR_KPARAM_INFO
	.align		4
.L_179:
        /*0038*/ 	.byte	0x04, 0x17
        /*003a*/ 	.short	(.L_181 - .L_180)
.L_180:
        /*003c*/ 	.word	0x00000000
        /*0040*/ 	.short	0x0004
        /*0042*/ 	.short	0x001c
        /*0044*/ 	.byte	0x00, 0xf0, 0x11, 0x00


	//----- nvinfo : EIATTR_KPARAM_INFO
	.align		4
.L_181:
        /*0048*/ 	.byte	0x04, 0x17
        /*004a*/ 	.short	(.L_183 - .L_182)
.L_182:
        /*004c*/ 	.word	0x00000000
        /*0050*/ 	.short	0x0003
        /*0052*/ 	.short	0x0018
        /*0054*/ 	.byte	0x00, 0xf0, 0x11, 0x00


	//----- nvinfo : EIATTR_KPARAM_INFO
	.align		4
.L_183:
        /*0058*/ 	.byte	0x04, 0x17
        /*005a*/ 	.short	(.L_185 - .L_184)
.L_184:
        /*005c*/ 	.word	0x00000000
        /*0060*/ 	.short	0x0002
        /*0062*/ 	.short	0x0010
        /*0064*/ 	.byte	0x00, 0xf5, 0x21, 0x00


	//----- nvinfo : EIATTR_KPARAM_INFO
	.align		4
.L_185:
        /*0068*/ 	.byte	0x04, 0x17
        /*006a*/ 	.short	(.L_187 - .L_186)
.L_186:
        /*006c*/ 	.word	0x00000000
        /*0070*/ 	.short	0x0001
        /*0072*/ 	.short	0x0008
        /*0074*/ 	.byte	0x00, 0xf5, 0x21, 0x00


	//----- nvinfo : EIATTR_KPARAM_INFO
	.align		4
.L_187:
        /*0078*/ 	.byte	0x04, 0x17
        /*007a*/ 	.short	(.L_189 - .L_188)
.L_188:
        /*007c*/ 	.word	0x00000000
        /*0080*/ 	.short	0x0000
        /*0082*/ 	.short	0x0000
        /*0084*/ 	.byte	0x00, 0xf5, 0x21, 0x00


	//----- nvinfo : EIATTR_SPARSE_MMA_MASK
	.align		4
.L_189:
        /*0088*/ 	.byte	0x03, 0x50
        /*008a*/ 	.short	0x0000


	//----- nvinfo : EIATTR_MAXREG_COUNT
	.align		4
        /*008c*/ 	.byte	0x03, 0x1b
        /*008e*/ 	.short	0x00ff


	//----- nvinfo : EIATTR_NUM_BARRIERS
	.align		4
        /*0090*/ 	.byte	0x02, 0x4c
        /*0092*/ 	.byte	0x01
	.zero		1


	//----- nvinfo : EIATTR_MERCURY_ISA_VERSION
	.align		4
        /*0094*/ 	.byte	0x03, 0x5f
        /*0096*/ 	.short	0x0101


	//----- nvinfo : EIATTR_VRC_CTA_INIT_COUNT
	.align		4
        /*0098*/ 	.byte	0x02, 0x4a
	.zero		1
	.zero		1


	//----- nvinfo : EIATTR_EXIT_INSTR_OFFSETS
	.align		4
        /*009c*/ 	.byte	0x04, 0x1c
        /*009e*/ 	.short	(.L_191 - .L_190)


	//   ....[0]....
.L_190:
        /*00a0*/ 	.word	0x00000760


	//   ....[1]....
        /*00a4*/ 	.word	0x00000790


	//   ....[2]....
        /*00a8*/ 	.word	0x000007c0


	//   ....[3]....
        /*00ac*/ 	.word	0x00004a80


	//----- nvinfo : EIATTR_CRS_STACK_SIZE
	.align		4
.L_191:
        /*00b0*/ 	.byte	0x04, 0x1e
        /*00b2*/ 	.short	(.L_193 - .L_192)
.L_192:
        /*00b4*/ 	.word	0x00000000


	//----- nvinfo : EIATTR_CBANK_PARAM_SIZE
	.align		4
.L_193:
        /*00b8*/ 	.byte	0x03, 0x19
        /*00ba*/ 	.short	0x002c


	//----- nvinfo : EIATTR_PARAM_CBANK
	.align		4
        /*00bc*/ 	.byte	0x04, 0x0a
        /*00be*/ 	.short	(.L_195 - .L_194)
	.align		4
.L_194:
        /*00c0*/ 	.word	index@(.nv.constant0._Z15decisionKernel2PfS_S_ffffi)
        /*00c4*/ 	.short	0x0380
        /*00c6*/ 	.short	0x002c


	//----- nvinfo : EIATTR_SW_WAR
	.align		4
.L_195:
        /*00c8*/ 	.byte	0x04, 0x36
        /*00ca*/ 	.short	(.L_197 - .L_196)
.L_196:
        /*00cc*/ 	.word	0x00000008
.L_197:


//--------------------- .nv.info._Z15decisionKernel1PfS_S_fffi --------------------------
	.section	.nv.info._Z15decisionKernel1PfS_S_fffi,"",@"SHT_CUDA_INFO"
	.sectionflags	@""
	.align	4


	//----- nvinfo : EIATTR_CUDA_API_VERSION
	.align		4
        /*0000*/ 	.byte	0x04, 0x37
        /*0002*/ 	.short	(.L_199 - .L_198)
.L_198:
        /*0004*/ 	.word	0x00000082


	//----- nvinfo : EIATTR_KPARAM_INFO
	.align		4
.L_199:
        /*0008*/ 	.byte	0x04, 0x17
        /*000a*/ 	.short	(.L_201 - .L_200)
.L_200:
        /*000c*/ 	.word	0x00000000
        /*0010*/ 	.short	0x0006
        /*0012*/ 	.short	0x0024
        /*0014*/ 	.byte	0x00, 0xf0, 0x11, 0x00


	//----- nvinfo : EIATTR_KPARAM_INFO
	.align		4
.L_201:
        /*0018*/ 	.byte	0x04, 0x17
        /*001a*/ 	.short	(.L_203 - .L_202)
.L_202:
        /*001c*/ 	.word	0x00000000
        /*0020*/ 	.short	0x0005
        /*0022*/ 	.short	0x0020
        /*0024*/ 	.byte	0x00, 0xf0, 0x11, 0x00


	//----- nvinfo : EIATTR_KPARAM_INFO
	.align		4
.L_203:
        /*0028*/ 	.byte	0x04, 0x17
        /*002a*/ 	.short	(.L_205 - .L_204)
.L_204:
        /*002c*/ 	.word	0x00000000
        /*0030*/ 	.short	0x0004
        /*0032*/ 	.short	0x001c
        /*0034*/ 	.byte	0x00, 0xf0, 0x11, 0x00


	//----- nvinfo : EIATTR_KPARAM_INFO
	.align		4
.L_205:
        /*0038*/ 	.byte	0x04, 0x17
        /*003a*/ 	.short	(.L_207 - .L_206)
.L_206:
        /*003c*/ 	.word	0x00000000
        /*0040*/ 	.short	0x0003
        /*0042*/ 	.short	0x0018
        /*0044*/ 	.byte	0x00, 0xf0, 0x11, 0x00


	//----- nvinfo : EIATTR_KPARAM_INFO
	.align		4
.L_207:
        /*0048*/ 	.byte	0x04, 0x17
        /*004a*/ 	.short	(.L_209 - .L_208)
.L_208:
        /*004c*/ 	.word	0x00000000
        /*0050*/ 	.short	0x0002
        /*0052*/ 	.short	0x0010
        /*0054*/ 	.byte	0x00, 0xf5, 0x21, 0x00


	//----- nvinfo : EIATTR_KPARAM_INFO
	.align		4
.L_209:
        /*0058*/ 	.byte	0x04, 0x17
        /*005a*/ 	.short	(.L_211 - .L_210)
.L_210:
        /*005c*/ 	.word	0x00000000
        /*0060*/ 	.short	0x0001
        /*0062*/ 	.short	0x0008
        /*0064*/ 	.byte	0x00, 0xf5, 0x21, 0x00


	//----- nvinfo : EIATTR_KPARAM_INFO
	.align		4
.L_211:
        /*0068*/ 	.byte	0x04, 0x17
        /*006a*/ 	.short	(.L_213 - .L_212)
.L_212:
        /*006c*/ 	.word	0x00000000
        /*0070*/ 	.short	0x0000
        /*0072*/ 	.short	0x0000
        /*0074*/ 	.byte	0x00, 0xf5, 0x21, 0x00


	//----- nvinfo : EIATTR_SPARSE_MMA_MASK
	.align		4
.L_213:
        /*0078*/ 	.byte	0x03, 0x50
        /*007a*/ 	.short	0x0000


	//----- nvinfo : EIATTR_MAXREG_COUNT
	.align		4
        /*007c*/ 	.byte	0x03, 0x1b
        /*007e*/ 	.short	0x00ff


	//----- nvinfo : EIATTR_NUM_BARRIERS
	.align		4
        /*0080*/ 	.byte	0x02, 0x4c
        /*0082*/ 	.byte	0x01
	.zero		1


	//----- nvinfo : EIATTR_MERCURY_ISA_VERSION
	.align		4
        /*0084*/ 	.byte	0x03, 0x5f
        /*0086*/ 	.short	0x0101


	//----- nvinfo : EIATTR_VRC_CTA_INIT_COUNT
	.align		4
        /*0088*/ 	.byte	0x02, 0x4a
	.zero		1
	.zero		1


	//----- nvinfo : EIATTR_EXIT_INSTR_OFFSETS
	.align		4
        /*008c*/ 	.byte	0x04, 0x1c
        /*008e*/ 	.short	(.L_215 - .L_214)


	//   ....[0]....
.L_214:
        /*0090*/ 	.word	0x00000210


	//   ....[1]....
        /*0094*/ 	.word	0x00000260


	//   ....[2]....
        /*0098*/ 	.word	0x00000be0


	//----- nvinfo : EIATTR_CRS_STACK_SIZE
	.align		4
.L_215:
        /*009c*/ 	.byte	0x04, 0x1e
        /*009e*/ 	.short	(.L_217 - .L_216)
.L_216:
        /*00a0*/ 	.word	0x00000000


	//----- nvinfo : EIATTR_CBANK_PARAM_SIZE
	.align		4
.L_217:
        /*00a4*/ 	.byte	0x03, 0x19
        /*00a6*/ 	.short	0x0028


	//----- nvinfo : EIATTR_PARAM_CBANK
	.align		4
        /*00a8*/ 	.byte	0x04, 0x0a
        /*00aa*/ 	.short	(.L_219 - .L_218)
	.align		4
.L_218:
        /*00ac*/ 	.word	index@(.nv.constant0._Z15decisionKernel1PfS_S_fffi)
        /*00b0*/ 	.short	0x0380
        /*00b2*/ 	.short	0x0028


	//----- nvinfo : EIATTR_SW_WAR
	.align		4
.L_219:
        /*00b4*/ 	.byte	0x04, 0x36
        /*00b6*/ 	.short	(.L_221 - .L_220)
.L_220:
        /*00b8*/ 	.word	0x00000008
.L_221:


//--------------------- .nv.callgraph             --------------------------
	.section	.nv.callgraph,"",@"SHT_CUDA_CALLGRAPH"
	.align	4
	.sectionentsize	8
	.align		4
        /*0000*/ 	.word	0x00000000
	.align		4
        /*0004*/ 	.word	0xffffffff
	.align		4
        /*0008*/ 	.word	0x00000000
	.align		4
        /*000c*/ 	.word	0xfffffffe
	.align		4
        /*0010*/ 	.word	0x00000000
	.align		4
        /*0014*/ 	.word	0xfffffffd
	.align		4
        /*0018*/ 	.word	0x00000000
	.align		4
        /*001c*/ 	.word	0xfffffffc


//--------------------- .nv.constant4             --------------------------
	.section	.nv.constant4,"a",@progbits
	.align	8
	.align		8
.nv.constant4:
        /*0000*/ 	.dword	_ZN34_INTERNAL_1576ef21_4_k_cu_dce3f8764cuda3std3__45__cpo5beginE
	.align		8
        /*0008*/ 	.dword	_ZN34_INTERNAL_1576ef21_4_k_cu_dce3f8764cuda3std3__45__cpo3endE
	.align		8
        /*0010*/ 	.dword	_ZN34_INTERNAL_1576ef21_4_k_cu_dce3f8764cuda3std3__45__cpo6cbeginE
	.align		8
        /*0018*/ 	.dword	_ZN34_INTERNAL_1576ef21_4_k_cu_dce3f8764cuda3std3__45__cpo4cendE
	.align		8
        /*0020*/ 	.dword	_ZN34_INTERNAL_1576ef21_4_k_cu_dce3f8764cuda3std3__45__cpo6rbeginE
	.align		8
        /*0028*/ 	.dword	_ZN34_INTERNAL_1576ef21_4_k_cu_dce3f8764cuda3std3__45__cpo4rendE
	.align		8
        /*0030*/ 	.dword	_ZN34_INTERNAL_1576ef21_4_k_cu_dce3f8764cuda3std3__45__cpo7crbeginE
	.align		8
        /*0038*/ 	.dword	_ZN34_INTERNAL_1576ef21_4_k_cu_dce3f8764cuda3std3__45__cpo5crendE
	.align		8
        /*0040*/ 	.dword	_ZN34_INTERNAL_1576ef21_4_k_cu_dce3f8764cuda3std3__436_GLOBAL__N__1576ef21_4_k_cu_dce3f8766ignoreE
	.align		8
        /*0048*/ 	.dword	_ZN34_INTERNAL_1576ef21_4_k_cu_dce3f8764cuda3std3__419piecewise_constructE
	.align		8
        /*0050*/ 	.dword	_ZN34_INTERNAL_1576ef21_4_k_cu_dce3f8764cuda3std3__48in_placeE
	.align		8
        /*0058*/ 	.dword	_ZN34_INTERNAL_1576ef21_4_k_cu_dce3f8764cuda3std3__420unreachable_sentinelE
	.align		8
        /*0060*/ 	.dword	_ZN34_INTERNAL_1576ef21_4_k_cu_dce3f8764cuda3std3__47nulloptE
	.align		8
        /*0068*/ 	.dword	_ZN34_INTERNAL_1576ef21_4_k_cu_dce3f8764cuda3std3__48unexpectE
	.align		8
        /*0070*/ 	.dword	_ZN34_INTERNAL_1576ef21_4_k_cu_dce3f8764cuda3std6ranges3__45__cpo4swapE
	.align		8
        /*0078*/ 	.dword	_ZN34_INTERNAL_1576ef21_4_k_cu_dce3f8764cuda3std6ranges3__45__cpo9iter_moveE
	.align		8
        /*0080*/ 	.dword	_ZN34_INTERNAL_1576ef21_4_k_cu_dce3f8764cuda3std6ranges3__45__cpo5beginE
	.align		8
        /*0088*/ 	.dword	_ZN34_INTERNAL_1576ef21_4_k_cu_dce3f8764cuda3std6ranges3__45__cpo3endE
	.align		8
        /*0090*/ 	.dword	_ZN34_INTERNAL_1576ef21_4_k_cu_dce3f8764cuda3std6ranges3__45__cpo6cbeginE
	.align		8
        /*0098*/ 	.dword	_ZN34_INTERNAL_1576ef21_4_k_cu_dce3f8764cuda3std6ranges3__45__cpo4cendE
	.align		8
        /*00a0*/ 	.dword	_ZN34_INTERNAL_1576ef21_4_k_cu_dce3f8764cuda3std6ranges3__45__cpo7advanceE
	.align		8
        /*00a8*/ 	.dword	_ZN34_INTERNAL_1576ef21_4_k_cu_dce3f8764cuda3std6ranges3__45__cpo9iter_swapE
	.align		8
        /*00b0*/ 	.dword	_ZN34_INTERNAL_1576ef21_4_k_cu_dce3f8764cuda3std6ranges3__45__cpo4nextE
	.align		8
        /*00b8*/ 	.dword	_ZN34_INTERNAL_1576ef21_4_k_cu_dce3f8764cuda3std6ranges3__45__cpo4prevE
	.align		8
        /*00c0*/ 	.dword	_ZN34_INTERNAL_1576ef21_4_k_cu_dce3f8764cuda3std6ranges3__45__cpo4dataE
	.align		8
        /*00c8*/ 	.dword	_ZN34_INTERNAL_1576ef21_4_k_cu_dce3f8764cuda3std6ranges3__45__cpo5cdataE
	.align		8
        /*00d0*/ 	.dword	_ZN34_INTERNAL_1576ef21_4_k_cu_dce3f8764cuda3std6ranges3__45__cpo4sizeE
	.align		8
        /*00d8*/ 	.dword	_ZN34_INTERNAL_1576ef21_4_k_cu_dce3f8764cuda3std6ranges3__45__cpo5ssizeE
	.align		8
        /*00e0*/ 	.dword	_ZN34_INTERNAL_1576ef21_4_k_cu_dce3f8764cuda3std6ranges3__45__cpo8distanceE
	.align		8
        /*00e8*/ 	.dword	_ZN34_INTERNAL_1576ef21_4_k_cu_dce3f8766thrust24THRUST_300001_SM_1000_NS6system6detail10sequential3seqE
	.align		8
        /*00f0*/ 	.dword	_ZN34_INTERNAL_1576ef21_4_k_cu_dce3f8766thrust24THRUST_300001_SM_1000_NS12placeholders2_1E
	.align		8
        /*00f8*/ 	.dword	_ZN34_INTERNAL_1576ef21_4_k_cu_dce3f8766thrust24THRUST_300001_SM_1000_NS12placeholders2_2E
	.align		8
        /*0100*/ 	.dword	_ZN34_INTERNAL_1576ef21_4_k_cu_dce3f8766thrust24THRUST_300001_SM_1000_NS12placeholders2_3E
	.align		8
        /*0108*/ 	.dword	_ZN34_INTERNAL_1576ef21_4_k_cu_dce3f8766thrust24THRUST_300001_SM_1000_NS12placeholders2_4E
	.align		8
        /*0110*/ 	.dword	_ZN34_INTERNAL_1576ef21_4_k_cu_dce3f8766thrust24THRUST_300001_SM_1000_NS12placeholders2_5E
	.align		8
        /*0118*/ 	.dword	_ZN34_INTERNAL_1576ef21_4_k_cu_dce3f8766thrust24THRUST_300001_SM_1000_NS12placeholders2_6E
	.align		8
        /*0120*/ 	.dword	_ZN34_INTERNAL_1576ef21_4_k_cu_dce3f8766thrust24THRUST_300001_SM_1000_NS12placeholders2_7E
	.align		8
        /*0128*/ 	.dword	_ZN34_INTERNAL_1576ef21_4_k_cu_dce3f8766thrust24THRUST_300001_SM_1000_NS12placeholders2_8E
	.align		8
        /*0130*/ 	.dword	_ZN34_INTERNAL_1576ef21_4_k_cu_dce3f8766thrust24THRUST_300001_SM_1000_NS12placeholders2_9E
	.align		8
        /*0138*/ 	.dword	_ZN34_INTERNAL_1576ef21_4_k_cu_dce3f8766thrust24THRUST_300001_SM_1000_NS12placeholders3_10E


//--------------------- .text._ZN3cub18CUB_300001_SM_10006detail6reduce28DeviceReduceSingleTileKernelINS2_10policy_hubIfjN4cuda3__47maximumIvEEE10Policy1000EPfSB_iS8_ffNS5_3std3__410__identityEEEvT0_T1_T2_T3_T4_T6_ --------------------------
	.section	.text._ZN3cub18CUB_300001_SM_10006detail6reduce28DeviceReduceSingleTileKernelINS2_10policy_hubIfjN4cuda3__47maximumIvEEE10Policy1000EPfSB_iS8_ffNS5_3std3__410__identityEEEvT0_T1_T2_T3_T4_T6_,"ax",@progbits
	.align	128
        .global         _ZN3cub18CUB_300001_SM_10006detail6reduce28DeviceReduceSingleTileKernelINS2_10policy_hubIfjN4cuda3__47maximumIvEEE10Policy1000EPfSB_iS8_ffNS5_3std3__410__identityEEEvT0_T1_T2_T3_T4_T6_
        .type           _ZN3cub18CUB_300001_SM_10006detail6reduce28DeviceReduceSingleTileKernelINS2_10policy_hubIfjN4cuda3__47maximumIvEEE10Policy1000EPfSB_iS8_ffNS5_3std3__410__identityEEEvT0_T1_T2_T3_T4_T6_,@function
        .size           _ZN3cub18CUB_300001_SM_10006detail6reduce28DeviceReduceSingleTileKernelINS2_10policy_hubIfjN4cuda3__47maximumIvEEE10Policy1000EPfSB_iS8_ffNS5_3std3__410__identityEEEvT0_T1_T2_T3_T4_T6_,(.L_x_342 - _ZN3cub18CUB_300001_SM_10006detail6reduce28DeviceReduceSingleTileKernelINS2_10policy_hubIfjN4cuda3__47maximumIvEEE10Policy1000EPfSB_iS8_ffNS5_3std3__410__identityEEEvT0_T1_T2_T3_T4_T6_)
        .other          _ZN3cub18CUB_300001_SM_10006detail6reduce28DeviceReduceSingleTileKernelINS2_10policy_hubIfjN4cuda3__47maximumIvEEE10Policy1000EPfSB_iS8_ffNS5_3std3__410__identityEEEvT0_T1_T2_T3_T4_T6_,@"STO_CUDA_ENTRY STV_DEFAULT"
_ZN3cub18CUB_300001_SM_10006detail6reduce28DeviceReduceSingleTileKernelINS2_10policy_hubIfjN4cuda3__47maximumIvEEE10Policy1000EPfSB_iS8_ffNS5_3std3__410__identityEEEvT0_T1_T2_T3_T4_T6_:
.text._ZN3cub18CUB_300001_SM_10006detail6reduce28DeviceReduceSingleTileKernelINS2_10policy_hubIfjN4cuda3__47maximumIvEEE10Policy1000EPfSB_iS8_ffNS5_3std3__410__identityEEEvT0_T1_T2_T3_T4_T6_:
[----:B------:R-:W-:Y:S01]  /*0000*/  LDC R1, c[0x0][0x37c] ;  /* 0x0000df00ff017b82 */ /* 0x000fe20000000800 */
[----:B------:R-:W0:Y:S01]  /*0010*/  LDCU UR4, c[0x0][0x390] ;  /* 0x00007200ff0477ac */ /* 0x000e220008000800 */
[----:B------:R-:W1:Y:S01]  /*0020*/  LDCU.64 UR6, c[0x0][0x358] ;  /* 0x00006b00ff0677ac */ /* 0x000e620008000a00 */
[----:B0-----:R-:W-:-:S05]  /*0030*/  IMAD.U32 R20, RZ, RZ, UR4 ;  /* 0x00000004ff147e24 */ /* 0x001fca000f8e00ff */
[----:B------:R-:W-:-:S13]  /*0040*/  ISETP.NE.AND P0, PT, R20, RZ, PT ;  /* 0x000000ff1400720c */ /* 0x000fda0003f05270 */
[----:B-1----:R-:W-:Y:S05]  /*0050*/  @P0 BRA `(.L_x_0) ;  /* 0x00000000001c0947 */ /* 0x002fea0003800000 */
[----:B------:R-:W0:Y:S02]  /*0060*/  S2R R0, SR_TID.X ;  /* 0x0000000000007919 */ /* 0x000e240000002100 */
[----:B0-----:R-:W-:-:S13]  /*0070*/  ISETP.NE.AND P0, PT, R0, RZ, PT ;  /* 0x000000ff0000720c */ /* 0x001fda0003f05270 */
[----:B------:R-:W-:Y:S05]  /*0080*/  @P0 EXIT ;  /* 0x000000000000094d */ /* 0x000fea0003800000 */
[----:B------:R-:W0:Y:S08]  /*0090*/  LDC R5, c[0x0][0x398] ;  /* 0x0000e600ff057b82 */ /* 0x000e300000000800 */
[----:B------:R-:W0:Y:S02]  /*00a0*/  LDC.64 R2, c[0x0][0x388] ;  /* 0x0000e200ff027b82 */ /* 0x000e240000000a00 */
[----:B0-----:R-:W-:Y:S01]  /*00b0*/  STG.E desc[UR6][R2.64], R5 ;  /* 0x0000000502007986 */ /* 0x001fe2000c101906 */
[----:B------:R-:W-:Y:S05]  /*00c0*/  EXIT ;  /* 0x000000000000794d */ /* 0x000fea0003800000 */
.L_x_0:
[----:B------:R-:W0:Y:S01]  /*00d0*/  LDCU UR4, c[0x0][0x380] ;  /* 0x00007000ff0477ac */ /* 0x000e220008000800 */
[----:B------:R-:W-:Y:S01]  /*00e0*/  BSSY.RECONVERGENT B0, `(.L_x_1) ;  /* 0x00004c0000007945 */ /* 0x000fe20003800200 */
[----:B0-----:R-:W-:-:S09]  /*00f0*/  ULOP3.LUT UP0, URZ, UR4, 0xf, URZ, 0xc0, !UPT ;  /* 0x0000000f04ff7892 */ /* 0x001fd2000f80c0ff */
[----:B------:R-:W-:Y:S05]  /*0100*/  BRA.U UP0, `(.L_x_2) ;  /* 0x00000025004c7547 */ /* 0x000fea000b800000 */
[----:B------:R-:W-:-:S13]  /*0110*/  ISETP.GT.AND P0, PT, R20, 0xfff, PT ;  /* 0x00000fff1400780c */ /* 0x000fda0003f04270 */
[----:B------:R-:W-:Y:S05]  /*0120*/  @P0 BRA `(.L_x_3) ;  /* 0x00000010007c0947 */ /* 0x000fea0003800000 */
[----:B------:R-:W0:Y:S01]  /*0130*/  S2R R7, SR_TID.X ;  /* 0x0000000000077919 */ /* 0x000e220000002100 */
[----:B------:R-:W-:Y:S01]  /*0140*/  BSSY.RECONVERGENT B1, `(.L_x_4) ;  /* 0x0000009000017945 */ /* 0x000fe20003800200 */
[----:B------:R-:W-:Y:S01]  /*0150*/  IMAD.MOV.U32 R0, RZ, RZ, RZ ;  /* 0x000000ffff007224 */ /* 0x000fe200078e00ff */
[----:B0-----:R-:W-:Y:S01]  /*0160*/  ISETP.GE.AND P0, PT, R7, R20, PT ;  /* 0x000000140700720c */ /* 0x001fe20003f06270 */
[----:B------:R-:W-:-:S12]  /*0170*/  IMAD.MOV.U32 R9, RZ, RZ, R7 ;  /* 0x000000ffff097224 */ /* 0x000fd800078e0007 */
[----:B------:R-:W-:Y:S05]  /*0180*/  @P0 BRA `(.L_x_5) ;  /* 0x0000000000100947 */ /* 0x000fea0003800000 */
[----:B------:R-:W0:Y:S02]  /*0190*/  LDC.64 R2, c[0x0][0x380] ;  /* 0x0000e000ff027b82 */ /* 0x000e240000000a00 */
[----:B0-----:R-:W-:-:S05]  /*01a0*/  IMAD.WIDE.U32 R2, R7, 0x4, R2 ;  /* 0x0000000407027825 */ /* 0x001fca00078e0002 */
[----:B------:R0:W5:Y:S01]  /*01b0*/  LDG.E.CONSTANT R0, desc[UR6][R2.64] ;  /* 0x0000000602007981 */ /* 0x000162000c1e9900 */
[----:B------:R-:W-:-:S07]  /*01c0*/  VIADD R9, R7, 0x100 ;  /* 0x0000010007097836 */ /* 0x000fce0000000000 */
.L_x_5:
[----:B------:R-:W-:Y:S05]  /*01d0*/  BSYNC.RECONVERGENT B1 ;  /* 0x0000000000017941 */ /* 0x000fea0003800200 */
.L_x_4:
[----:B------:R-:W-:Y:S01]  /*01e0*/  ISETP.GE.AND P0, PT, R9, R20, PT ;  /* 0x000000140900720c */ /* 0x000fe20003f06270 */
[----:B------:R-:W-:-:S12]  /*01f0*/  BSSY.RECONVERGENT B1, `(.L_x_6) ;  /* 0x0000091000017945 */ /* 0x000fd80003800200 */
[----:B------:R-:W-:Y:S05]  /*0200*/  @P0 BRA `(.L_x_7) ;  /* 0x00000008003c0947 */ /* 0x000fea0003800000 */
[----:B0-----:R-:W-:Y:S01]  /*0210*/  LOP3.LUT R3, RZ, R9, RZ, 0x33, !PT ;  /* 0x00000009ff037212 */ /* 0x001fe200078e33ff */
[----:B------:R-:W-:Y:S04]  /*0220*/  BSSY.RECONVERGENT B2, `(.L_x_8) ;  /* 0x0000016000027945 */ /* 0x000fe80003800200 */
[----:B------:R-:W-:-:S05]  /*0230*/  IMAD.IADD R4, R3, 0x1, R20 ;  /* 0x0000000103047824 */ /* 0x000fca00078e0214 */
[C---:B------:R-:W-:Y:S02]  /*0240*/  LOP3.LUT R2, R4.reuse, 0x300, RZ, 0xc0, !PT ;  /* 0x0000030004027812 */ /* 0x040fe400078ec0ff */
[----:B------:R-:W-:Y:S02]  /*0250*/  ISETP.GE.U32.AND P0, PT, R4, 0x300, PT ;  /* 0x000003000400780c */ /* 0x000fe40003f06070 */
[----:B------:R-:W-:-:S13]  /*0260*/  ISETP.NE.AND P1, PT, R2, 0x300, PT ;  /* 0x000003000200780c */ /* 0x000fda0003f25270 */
[----:B------:R-:W-:Y:S05]  /*0270*/  @!P1 BRA `(.L_x_9) ;  /* 0x0000000000409947 */ /* 0x000fea0003800000 */
[----:B------:R-:W0:Y:S01]  /*0280*/  LDC.64 R2, c[0x0][0x380] ;  /* 0x0000e000ff027b82 */ /* 0x000e220000000a00 */
[----:B------:R-:W-:-:S04]  /*0290*/  LEA.HI R4, R4, 0x1, RZ, 0x18 ;  /* 0x0000000104047811 */ /* 0x000fc800078fc0ff */
[----:B------:R-:W-:-:S05]  /*02a0*/  LOP3.LUT R4, R4, 0x3, RZ, 0xc0, !PT ;  /* 0x0000000304047812 */ /* 0x000fca00078ec0ff */
[----:B------:R-:W-:Y:S02]  /*02b0*/  IMAD.MOV R4, RZ, RZ, -R4 ;  /* 0x000000ffff047224 */ /* 0x000fe400078e0a04 */
[----:B0-----:R-:W-:-:S04]  /*02c0*/  IMAD.WIDE.U32 R2, R9, 0x4, R2 ;  /* 0x0000000409027825 */ /* 0x001fc800078e0002 */
[----:B------:R-:W-:-:S07]  /*02d0*/  IMAD.MOV.U32 R5, RZ, RZ, R3 ;  /* 0x000000ffff057224 */ /* 0x000fce00078e0003 */
.L_x_10:
[----:B------:R-:W-:-:S06]  /*02e0*/  IMAD.MOV.U32 R3, RZ, RZ, R5 ;  /* 0x000000ffff037224 */ /* 0x000fcc00078e0005 */
[----:B------:R0:W2:Y:S01]  /*02f0*/  LDG.E.CONSTANT R3, desc[UR6][R2.64] ;  /* 0x0000000602037981 */ /* 0x0000a2000c1e9900 */
[----:B------:R-:W-:Y:S02]  /*0300*/  VIADD R4, R4, 0x1 ;  /* 0x0000000104047836 */ /* 0x000fe40000000000 */
[----:B------:R-:W-:-:S03]  /*0310*/  VIADD R9, R9, 0x100 ;  /* 0x0000010009097836 */ /* 0x000fc60000000000 */
[----:B------:R-:W-:Y:S02]  /*0320*/  ISETP.NE.AND P2, PT, R4, RZ, PT ;  /* 0x000000ff0400720c */ /* 0x000fe40003f45270 */
[----:B0-----:R-:W-:-:S05]  /*0330*/  IADD3 R2, P3, PT, R2, 0x400, RZ ;  /* 0x0000040002027810 */ /* 0x001fca0007f7e0ff */
[----:B------:R-:W-:Y:S01]  /*0340*/  IMAD.X R5, RZ, RZ, R5, P3 ;  /* 0x000000ffff057224 */ /* 0x000fe200018e0605 */
[----:B--2--5:R-:W-:-:S04]  /*0350*/  FSETP.GEU.AND P1, PT, R0, R3, PT ;  /* 0x000000030000720b */ /* 0x024fc80003f2e000 */
[----:B------:R-:W-:Y:S01]  /*0360*/  FSEL R0, R3, R0, !P1 ;  /* 0x0000000003007208 */ /* 0x000fe20004800000 */
[----:B------:R-:W-:Y:S08]  /*0370*/  @P2 BRA `(.L_x_10) ;  /* 0xfffffffc00d82947 */ /* 0x000ff0000383ffff */
.L_x_9:
[----:B------:R-:W-:Y:S05]  /*0380*/  BSYNC.RECONVERGENT B2 ;  /* 0x0000000000027941 */ /* 0x000fea0003800200 */
.L_x_8:
[----:B------:R-:W-:Y:S05]  /*0390*/  @!P0 BRA `(.L_x_7) ;  /* 0x0000000400d88947 */ /* 0x000fea0003800000 */
[----:B------:R-:W-:Y:S01]  /*03a0*/  IMAD.IADD R2, R20, 0x1, -R9 ;  /* 0x0000000114027824 */ /* 0x000fe200078e0a09 */
[----:B------:R-:W-:Y:S01]  /*03b0*/  BSSY.RECONVERGENT B2, `(.L_x_11) ;  /* 0x0000041000027945 */ /* 0x000fe20003800200 */
[----:B------:R-:W-:-:S03]  /*03c0*/  PLOP3.LUT P0, PT, PT, PT, PT, 0x80, 0x8 ;  /* 0x000000000008781c */ /* 0x000fc60003f0f070 */
[----:B------:R-:W-:-:S13]  /*03d0*/  ISETP.GT.AND P1, PT, R2, 0xc00, PT ;  /* 0x00000c000200780c */ /* 0x000fda0003f24270 */
[----:B------:R-:W-:Y:S05]  /*03e0*/  @!P1 BRA `(.L_x_12) ;  /* 0x0000000000f49947 */ /* 0x000fea0003800000 */
[----:B------:R-:W-:Y:S01]  /*03f0*/  PLOP3.LUT P0, PT, PT, PT, PT, 0x8, 0x80 ;  /* 0x000000000080781c */ /* 0x000fe20003f0e170 */
[----:B------:R-:W-:-:S12]  /*0400*/  VIADD R6, R20, 0xfffff400 ;  /* 0xfffff40014067836 */ /* 0x000fd80000000000 */
.L_x_13:
[----:B------:R-:W0:Y:S02]  /*0410*/  LDC.64 R2, c[0x0][0x380] ;  /* 0x0000e000ff027b82 */ /* 0x000e240000000a00 */
[----:B0-----:R-:W-:-:S05]  /*0420*/  IMAD.WIDE R22, R9, 0x4, R2 ;  /* 0x0000000409167825 */ /* 0x001fca00078e0202 */
[----:B------:R-:W2:Y:S04]  /*0430*/  LDG.E.CONSTANT R11, desc[UR6][R22.64] ;  /* 0x00000006160b7981 */ /* 0x000ea8000c1e9900 */
[----:B------:R-:W3:Y:S04]  /*0440*/  LDG.E.CONSTANT R8, desc[UR6][R22.64+0x400] ;  /* 0x0004000616087981 */ /* 0x000ee8000c1e9900 */
[----:B------:R-:W4:Y:S01]  /*0450*/  LDG.E.CONSTANT R10, desc[UR6][R22.64+0x800] ;  /* 0x00080006160a7981 */ /* 0x000f22000c1e9900 */
[----:B------:R-:W-:-:S03]  /*0460*/  VIADD R27, R9, 0x400 ;  /* 0x00000400091b7836 */ /* 0x000fc60000000000 */
[----:B------:R0:W4:Y:S01]  /*0470*/  LDG.E.CONSTANT R15, desc[UR6][R22.64+0xc00] ;  /* 0x000c0006160f7981 */ /* 0x000122000c1e9900 */
[----:B------:R-:W-:-:S05]  /*0480*/  IMAD.WIDE R26, R27, 0x4, R2 ;  /* 0x000000041b1a7825 */ /* 0x000fca00078e0202 */
[----:B------:R-:W4:Y:S04]  /*0490*/  LDG.E.CONSTANT R14, desc[UR6][R26.64] ;  /* 0x000000061a0e7981 */ /* 0x000f28000c1e9900 */
[----:B------:R-:W4:Y:S04]  /*04a0*/  LDG.E.CONSTANT R13, desc[UR6][R26.64+0x400] ;  /* 0x000400061a0d7981 */ /* 0x000f28000c1e9900 */
[----:B------:R-:W4:Y:S01]  /*04b0*/  LDG.E.CONSTANT R12, desc[UR6][R26.64+0x800] ;  /* 0x000800061a0c7981 */ /* 0x000f22000c1e9900 */
[----:B------:R-:W-:-:S03]  /*04c0*/  VIADD R5, R9, 0x800 ;  /* 0x0000080009057836 */ /* 0x000fc60000000000 */
[----:B------:R-:W4:Y:S01]  /*04d0*/  LDG.E.CONSTANT R19, desc[UR6][R26.64+0xc00] ;  /* 0x000c00061a137981 */ /* 0x000f22000c1e9900 */
[----:B------:R-:W-:-:S05]  /*04e0*/  IMAD.WIDE R4, R5, 0x4, R2 ;  /* 0x0000000405047825 */ /* 0x000fca00078e0202 */
[----:B------:R-:W4:Y:S04]  /*04f0*/  LDG.E.CONSTANT R18, desc[UR6][R4.64] ;  /* 0x0000000604127981 */ /* 0x000f28000c1e9900 */
[----:B------:R-:W4:Y:S04]  /*0500*/  LDG.E.CONSTANT R17, desc[UR6][R4.64+0x400] ;  /* 0x0004000604117981 */ /* 0x000f28000c1e9900 */
[----:B------:R-:W4:Y:S01]  /*0510*/  LDG.E.CONSTANT R16, desc[UR6][R4.64+0x800] ;  /* 0x0008000604107981 */ /* 0x000f22000c1e9900 */
[----:B0-----:R-:W-:-:S03]  /*0520*/  VIADD R23, R9, 0xc00 ;  /* 0x00000c0009177836 */ /* 0x001fc60000000000 */
[----:B------:R-:W4:Y:S01]  /*0530*/  LDG.E.CONSTANT R21, desc[UR6][R4.64+0xc00] ;  /* 0x000c000604157981 */ /* 0x000f22000c1e9900 */
[----:B------:R-:W-:-:S05]  /*0540*/  IMAD.WIDE R2, R23, 0x4, R2 ;  /* 0x0000000417027825 */ /* 0x000fca00078e0202 */
[----:B------:R-:W4:Y:S04]  /*0550*/  LDG.E.CONSTANT R24, desc[UR6][R2.64] ;  /* 0x0000000602187981 */ /* 0x000f28000c1e9900 */
[----:B------:R-:W4:Y:S04]  /*0560*/  LDG.E.CONSTANT R23, desc[UR6][R2.64+0x400] ;  /* 0x0004000602177981 */ /* 0x000f28000c1e9900 */
[----:B------:R-:W4:Y:S04]  /*0570*/  LDG.E.CONSTANT R22, desc[UR6][R2.64+0x800] ;  /* 0x0008000602167981 */ /* 0x000f28000c1e9900 */
[----:B------:R-:W4:Y:S01]  /*0580*/  LDG.E.CONSTANT R25, desc[UR6][R2.64+0xc00] ;  /* 0x000c000602197981 */ /* 0x000f22000c1e9900 */
[----:B------:R-:W-:-:S05]  /*0590*/  VIADD R9, R9, 0x1000 ;  /* 0x0000100009097836 */ /* 0x000fca0000000000 */
[----:B------:R-:W-:Y:S02]  /*05a0*/  ISETP.GE.AND P2, PT, R9, R6, PT ;  /* 0x000000060900720c */ /* 0x000fe40003f46270 */
[----:B--2--5:R-:W-:-:S04]  /*05b0*/  FSETP.GEU.AND P1, PT, R0, R11, PT ;  /* 0x0000000b0000720b */ /* 0x024fc80003f2e000 */
[----:B------:R-:W-:-:S04]  /*05c0*/  FSEL R11, R11, R0, !P1 ;  /* 0x000000000b0b7208 */ /* 0x000fc80004800000 */
[----:B---3--:R-:W-:-:S04]  /*05d0*/  FSETP.GEU.AND P1, PT, R11, R8, PT ;  /* 0x000000080b00720b */ /* 0x008fc80003f2e000 */
[----:B------:R-:W-:-:S04]  /*05e0*/  FSEL R11, R8, R11, !P1 ;  /* 0x0000000b080b7208 */ /* 0x000fc80004800000 */
[----:B----4-:R-:W-:-:S04]  /*05f0*/  FSETP.GEU.AND P1, PT, R11, R10, PT ;  /* 0x0000000a0b00720b */ /* 0x010fc80003f2e000 */
[----:B------:R-:W-:-:S04]  /*0600*/  FSEL R10, R10, R11, !P1 ;  /* 0x0000000b0a0a7208 */ /* 0x000fc80004800000 */
[----:B------:R-:W-:-:S04]  /*0610*/  FSETP.GEU.AND P1, PT, R10, R15, PT ;  /* 0x0000000f0a00720b */ /* 0x000fc80003f2e000 */
        /* <DEDUP_REMOVED lines=24> */
[----:B------:R-:W-:Y:S01]  /*07a0*/  FSEL R0, R25, R0, !P1 ;  /* 0x0000000019007208 */ /* 0x000fe20004800000 */
[----:B------:R-:W-:Y:S08]  /*07b0*/  @!P2 BRA `(.L_x_13) ;  /* 0xfffffffc0014a947 */ /* 0x000ff0000383ffff */
.L_x_12:
[----:B------:R-:W-:Y:S05]  /*07c0*/  BSYNC.RECONVERGENT B2 ;  /* 0x0000000000027941 */ /* 0x000fea0003800200 */
.L_x_11:
[----:B------:R-:W-:Y:S01]  /*07d0*/  IMAD.IADD R2, R20, 0x1, -R9 ;  /* 0x0000000114027824 */ /* 0x000fe200078e0a09 */
[----:B------:R-:W-:Y:S04]  /*07e0*/  BSSY.RECONVERGENT B2, `(.L_x_14) ;  /* 0x0000021000027945 */ /* 0x000fe80003800200 */
[----:B------:R-:W-:-:S13]  /*07f0*/  ISETP.GT.AND P1, PT, R2, 0x400, PT ;  /* 0x000004000200780c */ /* 0x000fda0003f24270 */
[----:B------:R-:W-:Y:S05]  /*0800*/  @!P1 BRA `(.L_x_15) ;  /* 0x0000000000789947 */ /* 0x000fea0003800000 */
[----:B------:R-:W0:Y:S02]  /*0810*/  LDC.64 R4, c[0x0][0x380] ;  /* 0x0000e000ff047b82 */ /* 0x000e240000000a00 */
[----:B0-----:R-:W-:-:S05]  /*0820*/  IMAD.WIDE R2, R9, 0x4, R4 ;  /* 0x0000000409027825 */ /* 0x001fca00078e0204 */
[----:B------:R-:W2:Y:S04]  /*0830*/  LDG.E.CONSTANT R11, desc[UR6][R2.64] ;  /* 0x00000006020b7981 */ /* 0x000ea8000c1e9900 */
[----:B------:R-:W3:Y:S04]  /*0840*/  LDG.E.CONSTANT R13, desc[UR6][R2.64+0x400] ;  /* 0x00040006020d7981 */ /* 0x000ee8000c1e9900 */
[----:B------:R-:W4:Y:S01]  /*0850*/  LDG.E.CONSTANT R15, desc[UR6][R2.64+0x800] ;  /* 0x00080006020f7981 */ /* 0x000f22000c1e9900 */
[----:B------:R-:W-:-:S03]  /*0860*/  VIADD R19, R9, 0x400 ;  /* 0x0000040009137836 */ /* 0x000fc60000000000 */
[----:B------:R-:W4:Y:S01]  /*0870*/  LDG.E.CONSTANT R17, desc[UR6][R2.64+0xc00] ;  /* 0x000c000602117981 */ /* 0x000f22000c1e9900 */
[----:B------:R-:W-:-:S05]  /*0880*/  IMAD.WIDE R4, R19, 0x4, R4 ;  /* 0x0000000413047825 */ /* 0x000fca00078e0204 */
[----:B------:R-:W4:Y:S04]  /*0890*/  LDG.E.CONSTANT R19, desc[UR6][R4.64] ;  /* 0x0000000604137981 */ /* 0x000f28000c1e9900 */
[----:B------:R-:W4:Y:S04]  /*08a0*/  LDG.E.CONSTANT R21, desc[UR6][R4.64+0x400] ;  /* 0x0004000604157981 */ /* 0x000f28000c1e9900 */
[----:B------:R-:W4:Y:S04]  /*08b0*/  LDG.E.CONSTANT R23, desc[UR6][R4.64+0x800] ;  /* 0x0008000604177981 */ /* 0x000f28000c1e9900 */
[----:B------:R-:W4:Y:S01]  /*08c0*/  LDG.E.CONSTANT R25, desc[UR6][R4.64+0xc00] ;  /* 0x000c000604197981 */ /* 0x000f22000c1e9900 */
[----:B------:R-:W-:Y:S01]  /*08d0*/  VIADD R9, R9, 0x800 ;  /* 0x0000080009097836 */ /* 0x000fe20000000000 */
        /* <DEDUP_REMOVED lines=13> */
[----:B------:R-:W-:Y:S02]  /*09b0*/  FSEL R0, R23, R0, !P0 ;  /* 0x0000000017007208 */ /* 0x000fe40004000000 */
[----:B------:R-:W-:Y:S02]  /*09c0*/  PLOP3.LUT P0, PT, PT, PT, PT, 0x8, 0x80 ;  /* 0x000000000080781c */ /* 0x000fe40003f0e170 */
[----:B------:R-:W-:-:S04]  /*09d0*/  FSETP.GEU.AND P1, PT, R0, R25, PT ;  /* 0x000000190000720b */ /* 0x000fc80003f2e000 */
[----:B------:R-:W-:-:S09]  /*09e0*/  FSEL R0, R25, R0, !P1 ;  /* 0x0000000019007208 */ /* 0x000fd20004800000 */
.L_x_15:
[----:B------:R-:W-:Y:S05]  /*09f0*/  BSYNC.RECONVERGENT B2 ;  /* 0x0000000000027941 */ /* 0x000fea0003800200 */
.L_x_14:
[----:B------:R-:W-:-:S13]  /*0a00*/  ISETP.LT.OR P0, PT, R9, R20, P0 ;  /* 0x000000140900720c */ /* 0x000fda0000701670 */
[----:B------:R-:W-:Y:S05]  /*0a10*/  @!P0 BRA `(.L_x_7) ;  /* 0x0000000000388947 */ /* 0x000fea0003800000 */
[----:B------:R-:W0:Y:S02]  /*0a20*/  LDC.64 R2, c[0x0][0x380] ;  /* 0x0000e000ff027b82 */ /* 0x000e240000000a00 */
[----:B0-----:R-:W-:-:S05]  /*0a30*/  IMAD.WIDE R2, R9, 0x4, R2 ;  /* 0x0000000409027825 */ /* 0x001fca00078e0202 */
[----:B------:R-:W2:Y:S04]  /*0a40*/  LDG.E.CONSTANT R5, desc[UR6][R2.64] ;  /* 0x0000000602057981 */ /* 0x000ea8000c1e9900 */
[----:B------:R-:W3:Y:S04]  /*0a50*/  LDG.E.CONSTANT R9, desc[UR6][R2.64+0x400] ;  /* 0x0004000602097981 */ /* 0x000ee8000c1e9900 */
[----:B------:R-:W4:Y:S04]  /*0a60*/  LDG.E.CONSTANT R11, desc[UR6][R2.64+0x800] ;  /* 0x00080006020b7981 */ /* 0x000f28000c1e9900 */
[----:B------:R-:W4:Y:S01]  /*0a70*/  LDG.E.CONSTANT R13, desc[UR6][R2.64+0xc00] ;  /* 0x000c0006020d7981 */ /* 0x000f22000c1e9900 */
[----:B--2--5:R-:W-:-:S04]  /*0a80*/  FSETP.GEU.AND P0, PT, R0, R5, PT ;  /* 0x000000050000720b */ /* 0x024fc80003f0e000 */
[----:B------:R-:W-:-:S04]  /*0a90*/  FSEL R0, R5, R0, !P0 ;  /* 0x0000000005007208 */ /* 0x000fc80004000000 */
[----:B---3--:R-:W-:-:S04]  /*0aa0*/  FSETP.GEU.AND P0, PT, R0, R9, PT ;  /* 0x000000090000720b */ /* 0x008fc80003f0e000 */
[----:B------:R-:W-:-:S04]  /*0ab0*/  FSEL R0, R9, R0, !P0 ;  /* 0x0000000009007208 */ /* 0x000fc80004000000 */
[----:B----4-:R-:W-:-:S04]  /*0ac0*/  FSETP.GEU.AND P0, PT, R0, R11, PT ;  /* 0x0000000b0000720b */ /* 0x010fc80003f0e000 */
[----:B------:R-:W-:-:S04]  /*0ad0*/  FSEL R0, R11, R0, !P0 ;  /* 0x000000000b007208 */ /* 0x000fc80004000000 */
[----:B------:R-:W-:-:S04]  /*0ae0*/  FSETP.GEU.AND P0, PT, R0, R13, PT ;  /* 0x0000000d0000720b */ /* 0x000fc80003f0e000 */
[----:B------:R-:W-:-:S09]  /*0af0*/  FSEL R0, R13, R0, !P0 ;  /* 0x000000000d007208 */ /* 0x000fd20004000000 */
.L_x_7:
[----:B------:R-:W-:Y:S05]  /*0b00*/  BSYNC.RECONVERGENT B1 ;  /* 0x0000000000017941 */ /* 0x000fea0003800200 */
.L_x_6:
[----:B------:R-:W-:Y:S01]  /*0b10*/  ISETP.GE.AND P0, PT, R20, 0x100, PT ;  /* 0x000001001400780c */ /* 0x000fe20003f06270 */
[----:B-----5:R-:W-:-:S12]  /*0b20*/  IMAD.MOV.U32 R9, RZ, RZ, R0 ;  /* 0x000000ffff097224 */ /* 0x020fd800078e0000 */
[----:B------:R-:W-:Y:S05]  /*0b30*/  @!P0 BRA `(.L_x_16) ;  /* 0x0000000000dc8947 */ /* 0x000fea0003800000 */
[----:B------:R-:W1:Y:S01]  /*0b40*/  S2R R6, SR_LANEID ;  /* 0x0000000000067919 */ /* 0x000e620000000000 */
[----:B------:R-:W2:Y:S02]  /*0b50*/  SHFL.DOWN PT, R0, R9, 0x1, 0x1f ;  /* 0x08201f0009007f89 */ /* 0x000ea400000e0000 */
[C---:B--2---:R-:W-:Y:S02]  /*0b60*/  FSETP.GEU.AND P1, PT, R9.reuse, R0, PT ;  /* 0x000000000900720b */ /* 0x044fe40003f2e000 */
[----:B-1----:R-:W-:Y:S02]  /*0b70*/  ISETP.GT.AND P0, PT, R6, 0x1e, PT ;  /* 0x0000001e0600780c */ /* 0x002fe40003f04270 */
[----:B------:R-:W-:Y:S02]  /*0b80*/  FSEL R0, R0, R9, !P1 ;  /* 0x0000000900007208 */ /* 0x000fe40004800000 */
[----:B------:R-:W-:Y:S02]  /*0b90*/  ISETP.NE.AND P2, PT, R6, RZ, PT ;  /* 0x000000ff0600720c */ /* 0x000fe40003f45270 */
[----:B------:R-:W-:-:S02]  /*0ba0*/  FSEL R0, R9, R0, P0 ;  /* 0x0000000009007208 */ /* 0x000fc40000000000 */
[----:B------:R-:W-:-:S03]  /*0bb0*/  ISETP.GT.AND P0, PT, R6, 0x1d, PT ;  /* 0x0000001d0600780c */ /* 0x000fc60003f04270 */
[----:B0-----:R-:W0:Y:S06]  /*0bc0*/  SHFL.DOWN PT, R3, R0, 0x2, 0x1f ;  /* 0x08401f0000037f89 */ /* 0x001e2c00000e0000 */
[----:B------:R-:W1:Y:S01]  /*0bd0*/  @!P2 S2R R5, SR_CgaCtaId ;  /* 0x000000000005a919 */ /* 0x000e620000008800 */
[----:B------:R-:W-:Y:S02]  /*0be0*/  @!P2 MOV R4, 0x400 ;  /* 0x000004000004a802 */ /* 0x000fe40000000f00 */
[----:B------:R-:W-:-:S04]  /*0bf0*/  @!P2 SHF.R.U32.HI R2, RZ, 0x3, R7 ;  /* 0x00000003ff02a819 */ /* 0x000fc80000011607 */
[----:B------:R-:W-:Y:S02]  /*0c00*/  @!P2 LOP3.LUT R2, R2, 0x7c, RZ, 0xc0, !PT ;  /* 0x0000007c0202a812 */ /* 0x000fe400078ec0ff */
[----:B0-----:R-:W-:-:S04]  /*0c10*/  FSETP.GEU.AND P1, PT, R0, R3, PT ;  /* 0x000000030000720b */ /* 0x001fc80003f2e000 */
[----:B------:R-:W-:Y:S02]  /*0c20*/  @!P0 FSEL R0, R3, R0, !P1 ;  /* 0x0000000003008208 */ /* 0x000fe40004800000 */
[----:B------:R-:W-:-:S03]  /*0c30*/  ISETP.GT.AND P0, PT, R6, 0x1b, PT ;  /* 0x0000001b0600780c */ /* 0x000fc60003f04270 */
[----:B------:R-:W0:Y:S01]  /*0c40*/  SHFL.DOWN PT, R3, R0, 0x4, 0x1f ;  /* 0x08801f0000037f89 */ /* 0x000e2200000e0000 */
[----:B-1----:R-:W-:-:S05]  /*0c50*/  @!P2 LEA R5, R5, R4, 0x18 ;  /* 0x000000040505a211 */ /* 0x002fca00078ec0ff */
[----:B------:R-:W-:Y:S01]  /*0c60*/  @!P2 IMAD.IADD R2, R2, 0x1, R5 ;  /* 0x000000010202a824 */ /* 0x000fe200078e0205 */
[----:B0-----:R-:W-:-:S04]  /*0c70*/  FSETP.GEU.AND P1, PT, R0, R3, PT ;  /* 0x000000030000720b */ /* 0x001fc80003f2e000 */
[----:B------:R-:W-:Y:S02]  /*0c80*/  @!P0 FSEL R0, R3, R0, !P1 ;  /* 0x0000000003008208 */ /* 0x000fe40004800000 */
[----:B------:R-:W-:-:S03]  /*0c90*/  ISETP.GT.AND P0, PT, R6, 0x17, PT ;  /* 0x000000170600780c */ /* 0x000fc60003f04270 */
[----:B------:R-:W0:Y:S02]  /*0ca0*/  SHFL.DOWN PT, R3, R0, 0x8, 0x1f ;  /* 0x09001f0000037f89 */ /* 0x000e2400000e0000 */
[----:B0-----:R-:W-:-:S08]  /*0cb0*/  FSETP.GEU.AND P1, PT, R0, R3, PT ;  /* 0x000000030000720b */ /* 0x001fd00003f2e000 */
[----:B------:R-:W-:Y:S02]  /*0cc0*/  @!P0 FSEL R0, R3, R0, !P1 ;  /* 0x0000000003008208 */ /* 0x000fe40004800000 */
[----:B------:R-:W-:-:S03]  /*0cd0*/  ISETP.GT.AND P1, PT, R6, 0xf, PT ;  /* 0x0000000f0600780c */ /* 0x000fc60003f24270 */
[----:B------:R-:W0:Y:S02]  /*0ce0*/  SHFL.DOWN PT, R3, R0, 0x10, 0x1f ;  /* 0x0a001f0000037f89 */ /* 0x000e2400000e0000 */
[----:B0-----:R-:W-:-:S04]  /*0cf0*/  FSETP.GEU.AND P0, PT, R0, R3, PT ;  /* 0x000000030000720b */ /* 0x001fc80003f0e000 */
[----:B------:R-:W-:Y:S02]  /*0d00*/  FSEL R3, R3, R0, !P0 ;  /* 0x0000000003037208 */ /* 0x000fe40004000000 */
[----:B------:R-:W-:Y:S02]  /*0d10*/  ISETP.NE.AND P0, PT, R7, RZ, PT ;  /* 0x000000ff0700720c */ /* 0x000fe40003f05270 */
[----:B------:R-:W-:Y:S01]  /*0d20*/  FSEL R0, R0, R3, P1 ;  /* 0x0000000300007208 */ /* 0x000fe20000800000 */
[----:B------:R0:W-:Y:S01]  /*0d30*/  @!P2 STS [R2+0x8], R3 ;  /* 0x000008030200a388 */ /* 0x0001e20000000800 */
[----:B------:R-:W-:Y:S09]  /*0d40*/  BAR.SYNC.DEFER_BLOCKING 0x0 ;  /* 0x0000000000007b1d */ /* 0x000ff20000010000 */
[----:B0-----:R-:W-:Y:S05]  /*0d50*/  @P0 BRA `(.L_x_17) ;  /* 0x0000003c00e00947 */ /* 0x001fea0003800000 */
[----:B------:R-:W0:Y:S01]  /*0d60*/  S2UR UR5, SR_CgaCtaId ;  /* 0x00000000000579c3 */ /* 0x000e220000008800 */
[----:B------:R-:W-:Y:S02]  /*0d70*/  UMOV UR4, 0x400 ;  /* 0x0000040000047882 */ /* 0x000fe40000000000 */
[----:B0-----:R-:W-:-:S09]  /*0d80*/  ULEA UR4, UR5, UR4, 0x18 ;  /* 0x0000000405047291 */ /* 0x001fd2000f8ec0ff */
[----:B------:R-:W0:Y:S04]  /*0d90*/  LDS R3, [UR4+0xc] ;  /* 0x00000c04ff037984 */ /* 0x000e280008000800 */
[----:B------:R-:W1:Y:S04]  /*0da0*/  LDS.128 R4, [UR4+0x10] ;  /* 0x00001004ff047984 */ /* 0x000e680008000c00 */
[----:B------:R-:W2:Y:S01]  /*0db0*/  LDS.64 R8, [UR4+0x20] ;  /* 0x00002004ff087984 */ /* 0x000ea20008000a00 */
[----:B0-----:R-:W-:-:S04]  /*0dc0*/  FSETP.GEU.AND P1, PT, R0, R3, PT ;  /* 0x000000030000720b */ /* 0x001fc80003f2e000 */
[----:B------:R-:W-:-:S04]  /*0dd0*/  FSEL R3, R3, R0, !P1 ;  /* 0x0000000003037208 */ /* 0x000fc80004800000 */
[----:B-1----:R-:W-:-:S04]  /*0de0*/  FSETP.GEU.AND P1, PT, R3, R4, PT ;  /* 0x000000040300720b */ /* 0x002fc80003f2e000 */
[----:B------:R-:W-:-:S04]  /*0df0*/  FSEL R4, R4, R3, !P1 ;  /* 0x0000000304047208 */ /* 0x000fc80004800000 */
[----:B------:R-:W-:-:S04]  /*0e00*/  FSETP.GEU.AND P1, PT, R4, R5, PT ;  /* 0x000000050400720b */ /* 0x000fc80003f2e000 */
[----:B------:R-:W-:-:S04]  /*0e10*/  FSEL R5, R5, R4, !P1 ;  /* 0x0000000405057208 */ /* 0x000fc80004800000 */
[----:B------:R-:W-:-:S04]  /*0e20*/  FSETP.GEU.AND P1, PT, R5, R6, PT ;  /* 0x000000060500720b */ /* 0x000fc80003f2e000 */
[----:B------:R-:W-:-:S04]  /*0e30*/  FSEL R6, R6, R5, !P1 ;  /* 0x0000000506067208 */ /* 0x000fc80004800000 */
[----:B------:R-:W-:-:S04]  /*0e40*/  FSETP.GEU.AND P1, PT, R6, R7, PT ;  /* 0x000000070600720b */ /* 0x000fc80003f2e000 */
[----:B------:R-:W-:-:S04]  /*0e50*/  FSEL R7, R7, R6, !P1 ;  /* 0x0000000607077208 */ /* 0x000fc80004800000 */
[----:B--2---:R-:W-:-:S04]  /*0e60*/  FSETP.GEU.AND P1, PT, R7, R8, PT ;  /* 0x000000080700720b */ /* 0x004fc80003f2e000 */
[----:B------:R-:W-:-:S04]  /*0e70*/  FSEL R0, R8, R7, !P1 ;  /* 0x0000000708007208 */ /* 0x000fc80004800000 */
[----:B------:R-:W-:-:S04]  /*0e80*/  FSETP.GEU.AND P1, PT, R0, R9, PT ;  /* 0x000000090000720b */ /* 0x000fc80003f2e000 */
[----:B------:R-:W-:Y:S01]  /*0e90*/  FSEL R0, R9, R0, !P1 ;  /* 0x0000000009007208 */ /* 0x000fe20004800000 */
[----:B------:R-:W-:Y:S08]  /*0ea0*/  BRA `(.L_x_17) ;  /* 0x0000003c008c7947 */ /* 0x000ff00003800000 */
.L_x_16:
[----:B------:R-:W-:Y:S01]  /*0eb0*/  LOP3.LUT R0, R7, 0x3e0, RZ, 0xc0, !PT ;  /* 0x000003e007007812 */ /* 0x000fe200078ec0ff */
[----:B------:R-:W1:Y:S03]  /*0ec0*/  S2R R4, SR_LANEID ;  /* 0x0000000000047919 */ /* 0x000e660000000000 */
[----:B------:R-:W-:Y:S01]  /*0ed0*/  LOP3.LUT R5, RZ, R0, RZ, 0x33, !PT ;  /* 0x00000000ff057212 */ /* 0x000fe200078e33ff */
[----:B0-----:R-:W-:-:S04]  /*0ee0*/  VIADD R3, R0, 0x20 ;  /* 0x0000002000037836 */ /* 0x001fc80000000000 */
[----:B------:R-:W-:Y:S01]  /*0ef0*/  IMAD.IADD R5, R5, 0x1, R20 ;  /* 0x0000000105057824 */ /* 0x000fe200078e0214 */
[----:B------:R-:W-:-:S04]  /*0f00*/  ISETP.GT.AND P0, PT, R3, R20, PT ;  /* 0x000000140300720c */ /* 0x000fc80003f04270 */
[----:B------:R-:W-:-:S05]  /*0f10*/  SEL R5, R5, 0x1f, P0 ;  /* 0x0000001f05057807 */ /* 0x000fca0000000000 */
[----:B------:R-:W0:Y:S01]  /*0f20*/  SHFL.DOWN PT, R0, R9, 0x1, R5 ;  /* 0x0820000009007989 */ /* 0x000e2200000e0005 */
[C---:B-1----:R-:W-:Y:S01]  /*0f30*/  ISETP.GE.AND P0, PT, R4.reuse, R5, PT ;  /* 0x000000050400720c */ /* 0x042fe20003f06270 */
[----:B------:R-:W-:Y:S01]  /*0f40*/  VIADD R2, R4, 0x2 ;  /* 0x0000000204027836 */ /* 0x000fe20000000000 */
[----:B0-----:R-:W-:-:S11]  /*0f50*/  FSETP.GEU.AND P1, PT, R9, R0, PT ;  /* 0x000000000900720b */ /* 0x001fd60003f2e000 */
[----:B------:R-:W-:Y:S02]  /*0f60*/  @!P0 FSEL R9, R0, R9, !P1 ;  /* 0x0000000900098208 */ /* 0x000fe40004800000 */
[----:B------:R-:W-:Y:S01]  /*0f70*/  ISETP.GT.AND P0, PT, R2, R5, PT ;  /* 0x000000050200720c */ /* 0x000fe20003f04270 */
[----:B------:R-:W-:Y:S02]  /*0f80*/  VIADD R2, R4, 0x4 ;  /* 0x0000000404027836 */ /* 0x000fe40000000000 */
[----:B------:R-:W0:Y:S02]  /*0f90*/  SHFL.DOWN PT, R0, R9, 0x2, R5 ;  /* 0x0840000009007989 */ /* 0x000e2400000e0005 */
[----:B0-----:R-:W-:-:S08]  /*0fa0*/  FSETP.GEU.AND P1, PT, R9, R0, PT ;  /* 0x000000000900720b */ /* 0x001fd00003f2e000 */
[----:B------:R-:W-:Y:S02]  /*0fb0*/  @!P0 FSEL R9, R0, R9, !P1 ;  /* 0x0000000900098208 */ /* 0x000fe40004800000 */
[----:B------:R-:W-:Y:S01]  /*0fc0*/  ISETP.GT.AND P0, PT, R2, R5, PT ;  /* 0x000000050200720c */ /* 0x000fe20003f04270 */
[----:B------:R-:W-:Y:S02]  /*0fd0*/  VIADD R2, R4, 0x8 ;  /* 0x0000000804027836 */ /* 0x000fe40000000000 */
[----:B------:R-:W0:Y:S02]  /*0fe0*/  SHFL.DOWN PT, R0, R9, 0x4, R5 ;  /* 0x0880000009007989 */ /* 0x000e2400000e0005 */
[----:B0-----:R-:W-:-:S08]  /*0ff0*/  FSETP.GEU.AND P1, PT, R9, R0, PT ;  /* 0x000000000900720b */ /* 0x001fd00003f2e000 */
[----:B------:R-:W-:Y:S02]  /*1000*/  @!P0 FSEL R9, R0, R9, !P1 ;  /* 0x0000000900098208 */ /* 0x000fe40004800000 */
[----:B------:R-:W-:Y:S01]  /*1010*/  ISETP.GT.AND P1, PT, R2, R5, PT ;  /* 0x000000050200720c */ /* 0x000fe20003f24270 */
[C---:B------:R-:W-:Y:S01]  /*1020*/  VIADD R2, R4.reuse, 0x10 ;  /* 0x0000001004027836 */ /* 0x040fe20000000000 */
[----:B------:R-:W-:Y:S01]  /*1030*/  ISETP.NE.AND P0, PT, R4, RZ, PT ;  /* 0x000000ff0400720c */ /* 0x000fe20003f05270 */
[----:B------:R-:W0:-:S12]  /*1040*/  SHFL.DOWN PT, R0, R9, 0x8, R5 ;  /* 0x0900000009007989 */ /* 0x000e1800000e0005 */
[----:B------:R-:W1:Y:S01]  /*1050*/  @!P0 S2R R6, SR_CgaCtaId ;  /* 0x0000000000068919 */ /* 0x000e620000008800 */
[----:B------:R-:W-:Y:S02]  /*1060*/  @!P0 MOV R3, 0x400 ;  /* 0x0000040000038802 */ /* 0x000fe40000000f00 */
[----:B0-----:R-:W-:-:S04]  /*1070*/  FSETP.GEU.AND P2, PT, R9, R0, PT ;  /* 0x000000000900720b */ /* 0x001fc80003f4e000 */
[----:B------:R-:W-:Y:S02]  /*1080*/  @!P1 FSEL R9, R0, R9, !P2 ;  /* 0x0000000900099208 */ /* 0x000fe40005000000 */
[----:B------:R-:W-:Y:S02]  /*1090*/  ISETP.GT.AND P1, PT, R2, R5, PT ;  /* 0x000000050200720c */ /* 0x000fe40003f24270 */
[----:B------:R-:W-:Y:S01]  /*10a0*/  @!P0 SHF.R.U32.HI R2, RZ, 0x3, R7 ;  /* 0x00000003ff028819 */ /* 0x000fe20000011607 */
[----:B------:R-:W0:Y:S03]  /*10b0*/  SHFL.DOWN PT, R0, R9, 0x10, R5 ;  /* 0x0a00000009007989 */ /* 0x000e2600000e0005 */
[----:B------:R-:W-:Y:S02]  /*10c0*/  @!P0 LOP3.LUT R2, R2, 0x7c, RZ, 0xc0, !PT ;  /* 0x0000007c02028812 */ /* 0x000fe400078ec0ff */
[----:B-1----:R-:W-:-:S05]  /*10d0*/  @!P0 LEA R3, R6, R3, 0x18 ;  /* 0x0000000306038211 */ /* 0x002fca00078ec0ff */
[----:B------:R-:W-:Y:S01]  /*10e0*/  @!P0 IMAD.IADD R3, R2, 0x1, R3 ;  /* 0x0000000102038824 */ /* 0x000fe200078e0203 */
[----:B0-----:R-:W-:-:S04]  /*10f0*/  FSETP.GEU.AND P2, PT, R9, R0, PT ;  /* 0x000000000900720b */ /* 0x001fc80003f4e000 */
[----:B------:R-:W-:-:S05]  /*1100*/  @!P1 FSEL R9, R0, R9, !P2 ;  /* 0x0000000900099208 */ /* 0x000fca0005000000 */
[----:B------:R-:W-:-:S05]  /*1110*/  IMAD.MOV.U32 R0, RZ, RZ, R9 ;  /* 0x000000ffff007224 */ /* 0x000fca00078e0009 */
[----:B------:R0:W-:Y:S01]  /*1120*/  @!P0 STS [R3+0x8], R0 ;  /* 0x0000080003008388 */ /* 0x0001e20000000800 */
[----:B------:R-:W-:Y:S01]  /*1130*/  BAR.SYNC.DEFER_BLOCKING 0x0 ;  /* 0x0000000000007b1d */ /* 0x000fe20000010000 */
[----:B------:R-:W-:-:S13]  /*1140*/  ISETP.NE.AND P0, PT, R7, RZ, PT ;  /* 0x000000ff0700720c */ /* 0x000fda0003f05270 */
[----:B0-----:R-:W-:Y:S05]  /*1150*/  @P0 BRA `(.L_x_17) ;  /* 0x0000003800e00947 */ /* 0x001fea0003800000 */
[----:B------:R-:W0:Y:S01]  /*1160*/  S2UR UR5, SR_CgaCtaId ;  /* 0x00000000000579c3 */ /* 0x000e220000008800 */
[----:B------:R-:W-:Y:S01]  /*1170*/  UMOV UR4, 0x400 ;  /* 0x0000040000047882 */ /* 0x000fe20000000000 */
[C---:B------:R-:W-:Y:S02]  /*1180*/  ISETP.GT.AND P2, PT, R20.reuse, 0x20, PT ;  /* 0x000000201400780c */ /* 0x040fe40003f44270 */
[----:B------:R-:W-:Y:S01]  /*1190*/  ISETP.GT.AND P1, PT, R20, 0x40, PT ;  /* 0x000000401400780c */ /* 0x000fe20003f24270 */
[----:B0-----:R-:W-:-:S09]  /*11a0*/  ULEA UR4, UR5, UR4, 0x18 ;  /* 0x0000000405047291 */ /* 0x001fd2000f8ec0ff */
[----:B------:R-:W0:Y:S04]  /*11b0*/  LDS R3, [UR4+0xc] ;  /* 0x00000c04ff037984 */ /* 0x000e280008000800 */
[----:B------:R-:W1:Y:S04]  /*11c0*/  LDS.128 R4, [UR4+0x10] ;  /* 0x00001004ff047984 */ /* 0x000e680008000c00 */
[----:B------:R-:W2:Y:S01]  /*11d0*/  LDS.64 R8, [UR4+0x20] ;  /* 0x00002004ff087984 */ /* 0x000ea20008000a00 */
[----:B0-----:R-:W-:-:S04]  /*11e0*/  FSETP.GEU.AND P3, PT, R0, R3, PT ;  /* 0x000000030000720b */ /* 0x001fc80003f6e000 */
[----:B------:R-:W-:Y:S02]  /*11f0*/  @P2 FSEL R0, R3, R0, !P3 ;  /* 0x0000000003002208 */ /* 0x000fe40005800000 */
[----:B------:R-:W-:Y:S02]  /*1200*/  ISETP.GT.AND P2, PT, R20, 0x60, PT ;  /* 0x000000601400780c */ /* 0x000fe40003f44270 */
[----:B-1----:R-:W-:-:S04]  /*1210*/  FSETP.GEU.AND P3, PT, R0, R4, PT ;  /* 0x000000040000720b */ /* 0x002fc80003f6e000 */
[----:B------:R-:W-:Y:S02]  /*1220*/  @P1 FSEL R0, R4, R0, !P3 ;  /* 0x0000000004001208 */ /* 0x000fe40005800000 */
[----:B------:R-:W-:Y:S02]  /*1230*/  ISETP.GT.AND P1, PT, R20, 0x80, PT ;  /* 0x000000801400780c */ /* 0x000fe40003f24270 */
[----:B------:R-:W-:-:S04]  /*1240*/  FSETP.GEU.AND P3, PT, R0, R5, PT ;  /* 0x000000050000720b */ /* 0x000fc80003f6e000 */
        /* <DEDUP_REMOVED lines=8> */
[----:B--2---:R-:W-:-:S04]  /*12d0*/  FSETP.GEU.AND P3, PT, R0, R8, PT ;  /* 0x000000080000720b */ /* 0x004fc80003f6e000 */
[----:B------:R-:W-:-:S04]  /*12e0*/  @P1 FSEL R0, R8, R0, !P3 ;  /* 0x0000000008001208 */ /* 0x000fc80005800000 */
[----:B------:R-:W-:-:S04]  /*12f0*/  FSETP.GEU.AND P1, PT, R0, R9, PT ;  /* 0x000000090000720b */ /* 0x000fc80003f2e000 */
[----:B------:R-:W-:Y:S01]  /*1300*/  @P2 FSEL R0, R9, R0, !P1 ;  /* 0x0000000009002208 */ /* 0x000fe20004800000 */
[----:B------:R-:W-:Y:S08]  /*1310*/  BRA `(.L_x_17) ;  /* 0x0000003800707947 */ /* 0x000ff00003800000 */
.L_x_3:
[----:B------:R-:W0:Y:S01]  /*1320*/  S2R R0, SR_TID.X ;  /* 0x0000000000007919 */ /* 0x000e220000002100 */
[----:B------:R-:W1:Y:S01]  /*1330*/  LDC.64 R2, c[0x0][0x380] ;  /* 0x0000e000ff027b82 */ /* 0x000e620000000a00 */
[----:B0-----:R-:W-:-:S04]  /*1340*/  IMAD.SHL.U32 R5, R0, 0x4, RZ ;  /* 0x0000000400057824 */ /* 0x001fc800078e00ff */
[----:B-1----:R-:W-:-:S05]  /*1350*/  IMAD.WIDE.U32 R2, R5, 0x4, R2 ;  /* 0x0000000405027825 */ /* 0x002fca00078e0002 */
[----:B------:R-:W2:Y:S04]  /*1360*/  LDG.E.128.CONSTANT R4, desc[UR6][R2.64] ;  /* 0x0000000602047981 */ /* 0x000ea8000c1e9d00 */
[----:B------:R-:W3:Y:S04]  /*1370*/  LDG.E.128.CONSTANT R8, desc[UR6][R2.64+0x1000] ;  /* 0x0010000602087981 */ /* 0x000ee8000c1e9d00 */
[----:B------:R-:W4:Y:S04]  /*1380*/  LDG.E.128.CONSTANT R12, desc[UR6][R2.64+0x2000] ;  /* 0x00200006020c7981 */ /* 0x000f28000c1e9d00 */
[----:B------:R-:W5:Y:S01]  /*1390*/  LDG.E.128.CONSTANT R16, desc[UR6][R2.64+0x3000] ;  /* 0x0030000602107981 */ /* 0x000f62000c1e9d00 */
[----:B------:R-:W-:Y:S01]  /*13a0*/  IMAD.MOV.U32 R23, RZ, RZ, 0x1000 ;  /* 0x00001000ff177424 */ /* 0x000fe200078e00ff */
[----:B--2---:R-:W-:-:S02]  /*13b0*/  FSETP.GEU.AND P0, PT, R4, R5, PT ;  /* 0x000000050400720b */ /* 0x004fc40003f0e000 */
[----:B------:R-:W-:Y:S02]  /*13c0*/  FSETP.GEU.AND P1, PT, R6, R7, PT ;  /* 0x000000070600720b */ /* 0x000fe40003f2e000 */
[----:B---3--:R-:W-:Y:S02]  /*13d0*/  FSETP.GEU.AND P2, PT, R8, R9, PT ;  /* 0x000000090800720b */ /* 0x008fe40003f4e000 */
[----:B------:R-:W-:Y:S02]  /*13e0*/  FSETP.GEU.AND P3, PT, R10, R11, PT ;  /* 0x0000000b0a00720b */ /* 0x000fe40003f6e000 */
[----:B------:R-:W-:Y:S02]  /*13f0*/  FSEL R4, R5, R4, !P0 ;  /* 0x0000000405047208 */ /* 0x000fe40004000000 */
[----:B------:R-:W-:Y:S02]  /*1400*/  FSEL R7, R7, R6, !P1 ;  /* 0x0000000607077208 */ /* 0x000fe40004800000 */
[----:B------:R-:W-:-:S02]  /*1410*/  FSEL R8, R9, R8, !P2 ;  /* 0x0000000809087208 */ /* 0x000fc40005000000 */
[----:B------:R-:W-:Y:S02]  /*1420*/  FSEL R11, R11, R10, !P3 ;  /* 0x0000000a0b0b7208 */ /* 0x000fe40005800000 */
[----:B----4-:R-:W-:Y:S02]  /*1430*/  FSETP.GEU.AND P0, PT, R12, R13, PT ;  /* 0x0000000d0c00720b */ /* 0x010fe40003f0e000 */
[----:B------:R-:W-:Y:S02]  /*1440*/  FSETP.GEU.AND P1, PT, R14, R15, PT ;  /* 0x0000000f0e00720b */ /* 0x000fe40003f2e000 */
[----:B-----5:R-:W-:Y:S02]  /*1450*/  FSETP.GEU.AND P2, PT, R16, R17, PT ;  /* 0x000000111000720b */ /* 0x020fe40003f4e000 */
[----:B------:R-:W-:Y:S02]  /*1460*/  FSETP.GEU.AND P3, PT, R18, R19, PT ;  /* 0x000000131200720b */ /* 0x000fe40003f6e000 */
[----:B------:R-:W-:-:S02]  /*1470*/  FSEL R12, R13, R12, !P0 ;  /* 0x0000000c0d0c7208 */ /* 0x000fc40004000000 */
[----:B------:R-:W-:Y:S02]  /*1480*/  FSEL R15, R15, R14, !P1 ;  /* 0x0000000e0f0f7208 */ /* 0x000fe40004800000 */
[----:B------:R-:W-:Y:S02]  /*1490*/  FSEL R16, R17, R16, !P2 ;  /* 0x0000001011107208 */ /* 0x000fe40005000000 */
[----:B------:R-:W-:Y:S02]  /*14a0*/  FSEL R19, R19, R18, !P3 ;  /* 0x0000001213137208 */ /* 0x000fe40005800000 */
[----:B------:R-:W-:Y:S02]  /*14b0*/  FSETP.GEU.AND P2, PT, R12, R15, PT ;  /* 0x0000000f0c00720b */ /* 0x000fe40003f4e000 */
[----:B------:R-:W-:Y:S02]  /*14c0*/  FSETP.GEU.AND P3, PT, R16, R19, PT ;  /* 0x000000131000720b */ /* 0x000fe40003f6e000 */
[----:B------:R-:W-:-:S02]  /*14d0*/  FSETP.GEU.AND P1, PT, R8, R11, PT ;  /* 0x0000000b0800720b */ /* 0x000fc40003f2e000 */
[----:B------:R-:W-:Y:S02]  /*14e0*/  FSEL R12, R15, R12, !P2 ;  /* 0x0000000c0f0c7208 */ /* 0x000fe40005000000 */
[----:B------:R-:W-:Y:S02]  /*14f0*/  FSEL R19, R19, R16, !P3 ;  /* 0x0000001013137208 */ /* 0x000fe40005800000 */
[----:B------:R-:W-:Y:S02]  /*1500*/  FSEL R11, R11, R8, !P1 ;  /* 0x000000080b0b7208 */ /* 0x000fe40004800000 */
[----:B------:R-:W-:Y:S02]  /*1510*/  FSETP.GEU.AND P0, PT, R4, R7, PT ;  /* 0x000000070400720b */ /* 0x000fe40003f0e000 */
[----:B------:R-:W-:Y:S02]  /*1520*/  FSETP.GEU.AND P1, PT, R12, R19, PT ;  /* 0x000000130c00720b */ /* 0x000fe40003f2e000 */
[----:B------:R-:W-:-:S02]  /*1530*/  FSEL R4, R7, R4, !P0 ;  /* 0x0000000407047208 */ /* 0x000fc40004000000 */
[----:B------:R-:W-:Y:S02]  /*1540*/  FSEL R19, R19, R12, !P1 ;  /* 0x0000000c13137208 */ /* 0x000fe40004800000 */
[----:B------:R-:W-:Y:S02]  /*1550*/  ISETP.GE.U32.AND P1, PT, R20, 0x2000, PT ;  /* 0x000020001400780c */ /* 0x000fe40003f26070 */
[----:B------:R-:W-:-:S04]  /*1560*/  FSETP.GEU.AND P0, PT, R4, R11, PT ;  /* 0x0000000b0400720b */ /* 0x000fc80003f0e000 */
[----:B------:R-:W-:-:S04]  /*1570*/  FSEL R4, R11, R4, !P0 ;  /* 0x000000040b047208 */ /* 0x000fc80004000000 */
[----:B------:R-:W-:-:S04]  /*1580*/  FSETP.GEU.AND P0, PT, R4, R19, PT ;  /* 0x000000130400720b */ /* 0x000fc80003f0e000 */
[----:B------:R-:W-:Y:S01]  /*1590*/  FSEL R21, R19, R4, !P0 ;  /* 0x0000000413157208 */ /* 0x000fe20004000000 */
[----:B------:R-:W-:Y:S08]  /*15a0*/  @!P1 BRA `(.L_x_18) ;  /* 0x0000000000bc9947 */ /* 0x000ff00003800000 */
[----:B------:R-:W0:Y:S01]  /*15b0*/  LDC R24, c[0x0][0x390] ;  /* 0x0000e400ff187b82 */ /* 0x000e220000000800 */
[----:B------:R-:W-:Y:S02]  /*15c0*/  VIADD R22, R20, 0xfffff000 ;  /* 0xfffff00014167836 */ /* 0x000fe40000000000 */
[----:B------:R-:W-:-:S07]  /*15d0*/  IMAD.MOV.U32 R23, RZ, RZ, 0x1000 ;  /* 0x00001000ff177424 */ /* 0x000fce00078e00ff */
.L_x_20:
[----:B------:R-:W-:-:S05]  /*15e0*/  IMAD.WIDE R26, R23, 0x4, R2 ;  /* 0x00000004171a7825 */ /* 0x000fca00078e0202 */
[----:B------:R-:W2:Y:S04]  /*15f0*/  LDG.E.128.CONSTANT R8, desc[UR6][R26.64] ;  /* 0x000000061a087981 */ /* 0x000ea8000c1e9d00 */
[----:B------:R-:W3:Y:S04]  /*1600*/  LDG.E.128.CONSTANT R12, desc[UR6][R26.64+0x1000] ;  /* 0x001000061a0c7981 */ /* 0x000ee8000c1e9d00 */
[----:B------:R-:W4:Y:S04]  /*1610*/  LDG.E.128.CONSTANT R16, desc[UR6][R26.64+0x2000] ;  /* 0x002000061a107981 */ /* 0x000f28000c1e9d00 */
[----:B------:R-:W5:Y:S01]  /*1620*/  LDG.E.128.CONSTANT R4, desc[UR6][R26.64+0x3000] ;  /* 0x003000061a047981 */ /* 0x000f62000c1e9d00 */
[----:B0-----:R-:W-:Y:S01]  /*1630*/  IMAD.MOV.U32 R20, RZ, RZ, R24 ;  /* 0x000000ffff147224 */ /* 0x001fe200078e0018 */
        /* <DEDUP_REMOVED lines=14> */
[----:B------:R-:W-:Y:S01]  /*1720*/  FSEL R18, R4, R19, !P2 ;  /* 0x0000001304127208 */ /* 0x000fe20005000000 */
[----:B------:R-:W-:Y:S01]  /*1730*/  IMAD.IADD R4, R20, 0x1, -R23 ;  /* 0x0000000114047824 */ /* 0x000fe200078e0a17 */
[----:B------:R-:W-:Y:S02]  /*1740*/  FSEL R5, R6, R5, !P3 ;  /* 0x0000000506057208 */ /* 0x000fe40005800000 */
[----:B------:R-:W-:Y:S02]  /*1750*/  FSETP.GEU.AND P0, PT, R21, R8, PT ;  /* 0x000000081500720b */ /* 0x000fe40003f0e000 */
[----:B------:R-:W-:Y:S02]  /*1760*/  FSETP.GEU.AND P1, PT, R10, R13, PT ;  /* 0x0000000d0a00720b */ /* 0x000fe40003f2e000 */
[----:B------:R-:W-:-:S02]  /*1770*/  FSETP.GEU.AND P2, PT, R14, R17, PT ;  /* 0x000000110e00720b */ /* 0x000fc40003f4e000 */
[----:B------:R-:W-:Y:S02]  /*1780*/  FSETP.GEU.AND P3, PT, R18, R5, PT ;  /* 0x000000051200720b */ /* 0x000fe40003f6e000 */
[----:B------:R-:W-:Y:S02]  /*1790*/  FSEL R8, R8, R21, !P0 ;  /* 0x0000001508087208 */ /* 0x000fe40004000000 */
[----:B------:R-:W-:Y:S02]  /*17a0*/  FSEL R13, R13, R10, !P1 ;  /* 0x0000000a0d0d7208 */ /* 0x000fe40004800000 */
[----:B------:R-:W-:Y:S02]  /*17b0*/  FSEL R14, R17, R14, !P2 ;  /* 0x0000000e110e7208 */ /* 0x000fe40005000000 */
[----:B------:R-:W-:Y:S02]  /*17c0*/  FSEL R5, R5, R18, !P3 ;  /* 0x0000001205057208 */ /* 0x000fe40005800000 */
[----:B------:R-:W-:-:S02]  /*17d0*/  FSETP.GEU.AND P0, PT, R8, R13, PT ;  /* 0x0000000d0800720b */ /* 0x000fc40003f0e000 */
[----:B------:R-:W-:Y:S02]  /*17e0*/  FSETP.GEU.AND P1, PT, R14, R5, PT ;  /* 0x000000050e00720b */ /* 0x000fe40003f2e000 */
[----:B------:R-:W-:Y:S02]  /*17f0*/  FSEL R8, R13, R8, !P0 ;  /* 0x000000080d087208 */ /* 0x000fe40004000000 */
[----:B------:R-:W-:Y:S02]  /*1800*/  FSEL R5, R5, R14, !P1 ;  /* 0x0000000e05057208 */ /* 0x000fe40004800000 */
[----:B------:R-:W-:Y:S02]  /*1810*/  ISETP.GE.AND P1, PT, R4, 0x1000, PT ;  /* 0x000010000400780c */ /* 0x000fe40003f26270 */
[----:B------:R-:W-:-:S04]  /*1820*/  FSETP.GEU.AND P0, PT, R8, R5, PT ;  /* 0x000000050800720b */ /* 0x000fc80003f0e000 */
[----:B------:R-:W-:-:S04]  /*1830*/  FSEL R5, R5, R8, !P0 ;  /* 0x0000000805057208 */ /* 0x000fc80004000000 */
[----:B------:R-:W-:-:S04]  /*1840*/  FSETP.GEU.AND P0, PT, R5, R7, PT ;  /* 0x000000070500720b */ /* 0x000fc80003f0e000 */
[----:B------:R-:W-:Y:S01]  /*1850*/  FSEL R21, R7, R5, !P0 ;  /* 0x0000000507157208 */ /* 0x000fe20004000000 */
[----:B------:R-:W-:Y:S08]  /*1860*/  @!P1 BRA `(.L_x_19) ;  /* 0x00000008009c9947 */ /* 0x000ff00003800000 */
[----:B------:R-:W-:-:S05]  /*1870*/  VIADD R23, R23, 0x1000 ;  /* 0x0000100017177836 */ /* 0x000fca0000000000 */
[----:B------:R-:W-:-:S13]  /*1880*/  ISETP.GT.AND P0, PT, R23, R22, PT ;  /* 0x000000161700720c */ /* 0x000fda0003f04270 */
[----:B------:R-:W-:Y:S05]  /*1890*/  @!P0 BRA `(.L_x_20) ;  /* 0xfffffffc00508947 */ /* 0x000fea000383ffff */
.L_x_18:
[----:B------:R-:W-:-:S13]  /*18a0*/  ISETP.GE.AND P0, PT, R23, R20, PT ;  /* 0x000000141700720c */ /* 0x000fda0003f06270 */
[----:B------:R-:W-:Y:S05]  /*18b0*/  @P0 BRA `(.L_x_19) ;  /* 0x0000000800880947 */ /* 0x000fea0003800000 */
[----:B------:R-:W-:Y:S01]  /*18c0*/  IMAD.IADD R9, R20, 0x1, -R23 ;  /* 0x0000000114097824 */ /* 0x000fe200078e0a17 */
[----:B------:R-:W-:Y:S04]  /*18d0*/  BSSY.RECONVERGENT B1, `(.L_x_19) ;  /* 0x00000a0000017945 */ /* 0x000fe80003800200 */
[----:B------:R-:W-:-:S13]  /*18e0*/  ISETP.GE.AND P0, PT, R0, R9, PT ;  /* 0x000000090000720c */ /* 0x000fda0003f06270 */
[----:B------:R-:W-:Y:S05]  /*18f0*/  @P0 BRA `(.L_x_21) ;  /* 0x0000000800740947 */ /* 0x000fea0003800000 */
[----:B------:R-:W-:Y:S01]  /*1900*/  LOP3.LUT R2, RZ, R0, RZ, 0x33, !PT ;  /* 0x00000000ff027212 */ /* 0x000fe200078e33ff */
[----:B------:R-:W-:Y:S01]  /*1910*/  BSSY.RECONVERGENT B2, `(.L_x_22) ;  /* 0x0000016000027945 */ /* 0x000fe20003800200 */
[----:B------:R-:W-:Y:S02]  /*1920*/  IMAD.MOV.U32 R8, RZ, RZ, R0 ;  /* 0x000000ffff087224 */ /* 0x000fe400078e0000 */
[----:B------:R-:W-:-:S04]  /*1930*/  IADD3 R2, PT, PT, -R23, R20, R2 ;  /* 0x0000001417027210 */ /* 0x000fc80007ffe102 */
[C---:B------:R-:W-:Y:S02]  /*1940*/  LOP3.LUT R3, R2.reuse, 0x300, RZ, 0xc0, !PT ;  /* 0x0000030002037812 */ /* 0x040fe400078ec0ff */
[----:B------:R-:W-:Y:S02]  /*1950*/  ISETP.GE.U32.AND P2, PT, R2, 0x300, PT ;  /* 0x000003000200780c */ /* 0x000fe40003f46070 */
[----:B------:R-:W-:-:S13]  /*1960*/  ISETP.NE.AND P0, PT, R3, 0x300, PT ;  /* 0x000003000300780c */ /* 0x000fda0003f05270 */
[----:B------:R-:W-:Y:S05]  /*1970*/  @!P0 BRA `(.L_x_23) ;  /* 0x00000000003c8947 */ /* 0x000fea0003800000 */
[----:B------:R-:W0:Y:S01]  /*1980*/  LDC.64 R4, c[0x0][0x380] ;  /* 0x0000e000ff047b82 */ /* 0x000e220000000a00 */
[----:B------:R-:W-:Y:S01]  /*1990*/  LEA.HI R2, R2, 0x1, RZ, 0x18 ;  /* 0x0000000102027811 */ /* 0x000fe200078fc0ff */
[----:B------:R-:W-:Y:S02]  /*19a0*/  IMAD.IADD R7, R0, 0x1, R23 ;  /* 0x0000000100077824 */ /* 0x000fe400078e0217 */
[----:B------:R-:W-:Y:S01]  /*19b0*/  IMAD.MOV.U32 R8, RZ, RZ, R0 ;  /* 0x000000ffff087224 */ /* 0x000fe200078e0000 */
[----:B------:R-:W-:-:S05]  /*19c0*/  LOP3.LUT R2, R2, 0x3, RZ, 0xc0, !PT ;  /* 0x0000000302027812 */ /* 0x000fca00078ec0ff */
[----:B------:R-:W-:-:S07]  /*19d0*/  IMAD.MOV R6, RZ, RZ, -R2 ;  /* 0x000000ffff067224 */ /* 0x000fce00078e0a02 */
.L_x_24:
[----:B0-----:R-:W-:-:S06]  /*19e0*/  IMAD.WIDE.U32 R2, R7, 0x4, R4 ;  /* 0x0000000407027825 */ /* 0x001fcc00078e0004 */
[----:B------:R-:W2:Y:S01]  /*19f0*/  LDG.E.CONSTANT R2, desc[UR6][R2.64] ;  /* 0x0000000602027981 */ /* 0x000ea2000c1e9900 */
[----:B------:R-:W-:Y:S02]  /*1a00*/  VIADD R6, R6, 0x1 ;  /* 0x0000000106067836 */ /* 0x000fe40000000000 */
[----:B------:R-:W-:Y:S02]  /*1a10*/  VIADD R8, R8, 0x100 ;  /* 0x0000010008087836 */ /* 0x000fe40000000000 */
[----:B------:R-:W-:Y:S01]  /*1a20*/  VIADD R7, R7, 0x100 ;  /* 0x0000010007077836 */ /* 0x000fe20000000000 */
[----:B------:R-:W-:Y:S02]  /*1a30*/  ISETP.NE.AND P1, PT, R6, RZ, PT ;  /* 0x000000ff0600720c */ /* 0x000fe40003f25270 */
[----:B--2---:R-:W-:-:S04]  /*1a40*/  FSETP.GEU.AND P0, PT, R21, R2, PT ;  /* 0x000000021500720b */ /* 0x004fc80003f0e000 */
[----:B------:R-:W-:-:S07]  /*1a50*/  FSEL R21, R2, R21, !P0 ;  /* 0x0000001502157208 */ /* 0x000fce0004000000 */
[----:B------:R-:W-:Y:S05]  /*1a60*/  @P1 BRA `(.L_x_24) ;  /* 0xfffffffc00dc1947 */ /* 0x000fea000383ffff */
.L_x_23:
[----:B------:R-:W-:Y:S05]  /*1a70*/  BSYNC.RECONVERGENT B2 ;  /* 0x0000000000027941 */ /* 0x000fea0003800200 */
.L_x_22:
[----:B------:R-:W-:Y:S05]  /*1a80*/  @!P2 BRA `(.L_x_21) ;  /* 0x000000080010a947 */ /* 0x000fea0003800000 */
[----:B------:R-:W0:Y:S01]  /*1a90*/  LDCU.64 UR4, c[0x0][0x380] ;  /* 0x00007000ff0477ac */ /* 0x000e220008000a00 */
[----:B------:R-:W-:Y:S01]  /*1aa0*/  IMAD.IADD R5, R9, 0x1, -R8 ;  /* 0x0000000109057824 */ /* 0x000fe200078e0a08 */
[C---:B------:R-:W-:Y:S01]  /*1ab0*/  IADD3 R3, P0, PT, R8.reuse, R23, RZ ;  /* 0x0000001708037210 */ /* 0x040fe20007f1e0ff */
[----:B------:R-:W-:Y:S01]  /*1ac0*/  BSSY.RECONVERGENT B2, `(.L_x_25) ;  /* 0x000004a000027945 */ /* 0x000fe20003800200 */
[----:B------:R-:W-:Y:S02]  /*1ad0*/  IMAD.IADD R11, R8, 0x1, R23 ;  /* 0x00000001080b7824 */ /* 0x000fe400078e0217 */
[----:B------:R-:W-:Y:S01]  /*1ae0*/  ISETP.GT.AND P1, PT, R5, 0xc00, PT ;  /* 0x00000c000500780c */ /* 0x000fe20003f24270 */
[----:B------:R-:W-:Y:S01]  /*1af0*/  IMAD.X R4, RZ, RZ, RZ, P0 ;  /* 0x000000ffff047224 */ /* 0x000fe200000e06ff */
[----:B0-----:R-:W-:-:S04]  /*1b00*/  LEA R2, P0, R3, UR4, 0x2 ;  /* 0x0000000403027c11 */ /* 0x001fc8000f8010ff */
[----:B------:R-:W-:Y:S02]  /*1b10*/  LEA.HI.X R3, R3, UR5, R4, 0x2, P0 ;  /* 0x0000000503037c11 */ /* 0x000fe400080f1404 */
[----:B------:R-:W-:-:S05]  /*1b20*/  IADD3 R2, P0, PT, R2, 0x800, RZ ;  /* 0x0000080002027810 */ /* 0x000fca0007f1e0ff */
[----:B------:R-:W-:Y:S01]  /*1b30*/  IMAD.X R3, RZ, RZ, R3, P0 ;  /* 0x000000ffff037224 */ /* 0x000fe200000e0603 */
[----:B------:R-:W-:Y:S01]  /*1b40*/  PLOP3.LUT P0, PT, PT, PT, PT, 0x80, 0x8 ;  /* 0x000000000008781c */ /* 0x000fe20003f0f070 */
[----:B------:R-:W-:-:S12]  /*1b50*/  @!P1 BRA `(.L_x_26) ;  /* 0x0000000400009947 */ /* 0x000fd80003800000 */
[----:B------:R-:W-:Y:S01]  /*1b60*/  PLOP3.LUT P0, PT, PT, PT, PT, 0x8, 0x80 ;  /* 0x000000000080781c */ /* 0x000fe20003f0e170 */
[----:B------:R-:W-:-:S12]  /*1b70*/  VIADD R13, R9, 0xfffff400 ;  /* 0xfffff400090d7836 */ /* 0x000fd80000000000 */
.L_x_27:
[----:B------:R-:W0:Y:S01]  /*1b80*/  LDC.64 R4, c[0x0][0x380] ;  /* 0x0000e000ff047b82 */ /* 0x000e220000000a00 */
[----:B------:R-:W2:Y:S04]  /*1b90*/  LDG.E.CONSTANT R12, desc[UR6][R2.64+-0x400] ;  /* 0xfffc0006020c7981 */ /* 0x000ea8000c1e9900 */
[----:B------:R-:W3:Y:S01]  /*1ba0*/  LDG.E.CONSTANT R19, desc[UR6][R2.64] ;  /* 0x0000000602137981 */ /* 0x000ee2000c1e9900 */
[----:B------:R-:W-:-:S03]  /*1bb0*/  VIADD R25, R11, 0x400 ;  /* 0x000004000b197836 */ /* 0x000fc60000000000 */
[----:B------:R-:W4:Y:S04]  /*1bc0*/  LDG.E.CONSTANT R18, desc[UR6][R2.64+0x400] ;  /* 0x0004000602127981 */ /* 0x000f28000c1e9900 */
[----:B------:R-:W5:Y:S04]  /*1bd0*/  LDG.E.CONSTANT R16, desc[UR6][R2.64+0xc00] ;  /* 0x000c000602107981 */ /* 0x000f68000c1e9900 */
[----:B------:R-:W5:Y:S01]  /*1be0*/  LDG.E.CONSTANT R15, desc[UR6][R2.64+0x1000] ;  /* 0x00100006020f7981 */ /* 0x000f62000c1e9900 */
[----:B------:R-:W-:-:S03]  /*1bf0*/  VIADD R23, R11, 0x800 ;  /* 0x000008000b177836 */ /* 0x000fc60000000000 */
[----:B------:R-:W5:Y:S01]  /*1c00*/  LDG.E.CONSTANT R14, desc[UR6][R2.64+0x1400] ;  /* 0x00140006020e7981 */ /* 0x000f62000c1e9900 */
[----:B0-----:R-:W-:-:S03]  /*1c10*/  IMAD.WIDE.U32 R6, R11, 0x4, R4 ;  /* 0x000000040b067825 */ /* 0x001fc600078e0004 */
[----:B------:R-:W5:Y:S04]  /*1c20*/  LDG.E.CONSTANT R22, desc[UR6][R2.64+0x2000] ;  /* 0x0020000602167981 */ /* 0x000f68000c1e9900 */
[----:B------:R0:W2:Y:S01]  /*1c30*/  LDG.E.CONSTANT R10, desc[UR6][R6.64] ;  /* 0x00000006060a7981 */ /* 0x0000a2000c1e9900 */
[----:B------:R-:W-:-:S03]  /*1c40*/  IMAD.WIDE.U32 R24, R25, 0x4, R4 ;  /* 0x0000000419187825 */ /* 0x000fc600078e0004 */
[----:B------:R-:W5:Y:S04]  /*1c50*/  LDG.E.CONSTANT R20, desc[UR6][R2.64+0x2400] ;  /* 0x0024000602147981 */ /* 0x000f68000c1e9900 */
[----:B------:R-:W5:Y:S01]  /*1c60*/  LDG.E.CONSTANT R17, desc[UR6][R24.64] ;  /* 0x0000000618117981 */ /* 0x000f62000c1e9900 */
[----:B0-----:R-:W-:-:S03]  /*1c70*/  IMAD.WIDE.U32 R6, R23, 0x4, R4 ;  /* 0x0000000417067825 */ /* 0x001fc600078e0004 */
[----:B------:R-:W5:Y:S04]  /*1c80*/  LDG.E.CONSTANT R23, desc[UR6][R2.64+0x1c00] ;  /* 0x001c000602177981 */ /* 0x000f68000c1e9900 */
[----:B------:R-:W5:Y:S01]  /*1c90*/  LDG.E.CONSTANT R6, desc[UR6][R6.64] ;  /* 0x0000000606067981 */ /* 0x000f62000c1e9900 */
[----:B------:R-:W-:-:S03]  /*1ca0*/  VIADD R27, R11, 0xc00 ;  /* 0x00000c000b1b7836 */ /* 0x000fc60000000000 */
[----:B------:R-:W5:Y:S01]  /*1cb0*/  LDG.E.CONSTANT R26, desc[UR6][R2.64+0x2c00] ;  /* 0x002c0006021a7981 */ /* 0x000f62000c1e9900 */
[----:B------:R-:W-:-:S03]  /*1cc0*/  IMAD.WIDE.U32 R4, R27, 0x4, R4 ;  /* 0x000000041b047825 */ /* 0x000fc600078e0004 */
[----:B------:R-:W5:Y:S04]  /*1cd0*/  LDG.E.CONSTANT R25, desc[UR6][R2.64+0x3000] ;  /* 0x0030000602197981 */ /* 0x000f68000c1e9900 */
[----:B------:R-:W5:Y:S04]  /*1ce0*/  LDG.E.CONSTANT R4, desc[UR6][R4.64] ;  /* 0x0000000604047981 */ /* 0x000f68000c1e9900 */
[----:B------:R0:W5:Y:S01]  /*1cf0*/  LDG.E.CONSTANT R24, desc[UR6][R2.64+0x3400] ;  /* 0x0034000602187981 */ /* 0x000162000c1e9900 */
[----:B------:R-:W-:-:S05]  /*1d00*/  VIADD R8, R8, 0x1000 ;  /* 0x0000100008087836 */ /* 0x000fca0000000000 */
[----:B------:R-:W-:Y:S02]  /*1d10*/  ISETP.GE.AND P2, PT, R8, R13, PT ;  /* 0x0000000d0800720c */ /* 0x000fe40003f46270 */
[----:B0-----:R-:W-:Y:S01]  /*1d20*/  IADD3 R2, P3, PT, R2, 0x4000, RZ ;  /* 0x0000400002027810 */ /* 0x001fe20007f7e0ff */
[----:B------:R-:W-:-:S04]  /*1d30*/  VIADD R11, R11, 0x1000 ;  /* 0x000010000b0b7836 */ /* 0x000fc80000000000 */
[----:B------:R-:W-:Y:S01]  /*1d40*/  IMAD.X R3, RZ, RZ, R3, P3 ;  /* 0x000000ffff037224 */ /* 0x000fe200018e0603 */
[----:B--2---:R-:W-:-:S04]  /*1d50*/  FSETP.GEU.AND P1, PT, R21, R10, PT ;  /* 0x0000000a1500720b */ /* 0x004fc80003f2e000 */
[----:B------:R-:W-:-:S04]  /*1d60*/  FSEL R21, R10, R21, !P1 ;  /* 0x000000150a157208 */ /* 0x000fc80004800000 */
[----:B------:R-:W-:-:S04]  /*1d70*/  FSETP.GEU.AND P1, PT, R21, R12, PT ;  /* 0x0000000c1500720b */ /* 0x000fc80003f2e000 */
[----:B------:R-:W-:-:S04]  /*1d80*/  FSEL R12, R12, R21, !P1 ;  /* 0x000000150c0c7208 */ /* 0x000fc80004800000 */
[----:B---3--:R-:W-:-:S04]  /*1d90*/  FSETP.GEU.AND P1, PT, R12, R19, PT ;  /* 0x000000130c00720b */ /* 0x008fc80003f2e000 */
[----:B------:R-:W-:-:S04]  /*1da0*/  FSEL R19, R19, R12, !P1 ;  /* 0x0000000c13137208 */ /* 0x000fc80004800000 */
[----:B----4-:R-:W-:-:S04]  /*1db0*/  FSETP.GEU.AND P1, PT, R19, R18, PT ;  /* 0x000000121300720b */ /* 0x010fc80003f2e000 */
[----:B------:R-:W-:-:S04]  /*1dc0*/  FSEL R18, R18, R19, !P1 ;  /* 0x0000001312127208 */ /* 0x000fc80004800000 */
[----:B-----5:R-:W-:-:S04]  /*1dd0*/  FSETP.GEU.AND P1, PT, R18, R17, PT ;  /* 0x000000111200720b */ /* 0x020fc80003f2e000 */
        /* <DEDUP_REMOVED lines=24> */
.L_x_26:
[----:B------:R-:W-:Y:S05]  /*1f60*/  BSYNC.RECONVERGENT B2 ;  /* 0x0000000000027941 */ /* 0x000fea0003800200 */
.L_x_25:
[----:B------:R-:W-:Y:S01]  /*1f70*/  IMAD.IADD R4, R9, 0x1, -R8 ;  /* 0x0000000109047824 */ /* 0x000fe200078e0a08 */
[----:B------:R-:W-:Y:S04]  /*1f80*/  BSSY.RECONVERGENT B2, `(.L_x_28) ;  /* 0x0000024000027945 */ /* 0x000fe80003800200 */
[----:B------:R-:W-:-:S13]  /*1f90*/  ISETP.GT.AND P1, PT, R4, 0x400, PT ;  /* 0x000004000400780c */ /* 0x000fda0003f24270 */
[----:B------:R-:W-:Y:S05]  /*1fa0*/  @!P1 BRA `(.L_x_29) ;  /* 0x0000000000849947 */ /* 0x000fea0003800000 */
[----:B------:R-:W0:Y:S01]  /*1fb0*/  LDC.64 R6, c[0x0][0x380] ;  /* 0x0000e000ff067b82 */ /* 0x000e220000000a00 */
[----:B------:R-:W2:Y:S04]  /*1fc0*/  LDG.E.CONSTANT R13, desc[UR6][R2.64+-0x400] ;  /* 0xfffc0006020d7981 */ /* 0x000ea8000c1e9900 */
[----:B------:R-:W3:Y:S01]  /*1fd0*/  LDG.E.CONSTANT R15, desc[UR6][R2.64] ;  /* 0x00000006020f7981 */ /* 0x000ee2000c1e9900 */
[----:B------:R-:W-:-:S03]  /*1fe0*/  VIADD R19, R11, 0x400 ;  /* 0x000004000b137836 */ /* 0x000fc60000000000 */
[----:B------:R-:W4:Y:S04]  /*1ff0*/  LDG.E.CONSTANT R17, desc[UR6][R2.64+0x400] ;  /* 0x0004000602117981 */ /* 0x000f28000c1e9900 */
[----:B------:R-:W5:Y:S04]  /*2000*/  LDG.E.CONSTANT R23, desc[UR6][R2.64+0x1000] ;  /* 0x0010000602177981 */ /* 0x000f68000c1e9900 */
[----:B------:R-:W5:Y:S01]  /*2010*/  LDG.E.CONSTANT R25, desc[UR6][R2.64+0x1400] ;  /* 0x0014000602197981 */ /* 0x000f62000c1e9900 */
[----:B0-----:R-:W-:-:S06]  /*2020*/  IMAD.WIDE.U32 R4, R11, 0x4, R6 ;  /* 0x000000040b047825 */ /* 0x001fcc00078e0006 */
[----:B------:R-:W2:Y:S01]  /*2030*/  LDG.E.CONSTANT R4, desc[UR6][R4.64] ;  /* 0x0000000604047981 */ /* 0x000ea2000c1e9900 */
[----:B------:R-:W-:-:S03]  /*2040*/  IMAD.WIDE.U32 R6, R19, 0x4, R6 ;  /* 0x0000000413067825 */ /* 0x000fc600078e0006 */
[----:B------:R0:W5:Y:S04]  /*2050*/  LDG.E.CONSTANT R19, desc[UR6][R2.64+0xc00] ;  /* 0x000c000602137981 */ /* 0x000168000c1e9900 */
[----:B------:R-:W5:Y:S01]  /*2060*/  LDG.E.CONSTANT R7, desc[UR6][R6.64] ;  /* 0x0000000606077981 */ /* 0x000f62000c1e9900 */
[----:B------:R-:W-:Y:S01]  /*2070*/  VIADD R8, R8, 0x800 ;  /* 0x0000080008087836 */ /* 0x000fe20000000000 */
        /* <DEDUP_REMOVED lines=17> */
[----:B------:R-:W-:Y:S02]  /*2190*/  FSETP.GEU.AND P1, PT, R4, R25, PT ;  /* 0x000000190400720b */ /* 0x000fe40003f2e000 */
[----:B------:R-:W-:Y:S02]  /*21a0*/  PLOP3.LUT P0, PT, PT, PT, PT, 0x8, 0x80 ;  /* 0x000000000080781c */ /* 0x000fe40003f0e170 */
[----:B------:R-:W-:-:S11]  /*21b0*/  FSEL R21, R25, R4, !P1 ;  /* 0x0000000419157208 */ /* 0x000fd60004800000 */
.L_x_29:
[----:B------:R-:W-:Y:S05]  /*21c0*/  BSYNC.RECONVERGENT B2 ;  /* 0x0000000000027941 */ /* 0x000fea0003800200 */
.L_x_28:
[----:B------:R-:W-:-:S13]  /*21d0*/  ISETP.LT.OR P0, PT, R8, R9, P0 ;  /* 0x000000090800720c */ /* 0x000fda0000701670 */
[----:B------:R-:W-:Y:S05]  /*21e0*/  @!P0 BRA `(.L_x_21) ;  /* 0x0000000000388947 */ /* 0x000fea0003800000 */
[----:B------:R-:W0:Y:S01]  /*21f0*/  LDC.64 R4, c[0x0][0x380] ;  /* 0x0000e000ff047b82 */ /* 0x000e220000000a00 */
[----:B------:R-:W2:Y:S04]  /*2200*/  LDG.E.CONSTANT R6, desc[UR6][R2.64+-0x400] ;  /* 0xfffc000602067981 */ /* 0x000ea8000c1e9900 */
[----:B------:R-:W3:Y:S04]  /*2210*/  LDG.E.CONSTANT R7, desc[UR6][R2.64] ;  /* 0x0000000602077981 */ /* 0x000ee8000c1e9900 */
[----:B------:R-:W4:Y:S01]  /*2220*/  LDG.E.CONSTANT R9, desc[UR6][R2.64+0x400] ;  /* 0x0004000602097981 */ /* 0x000f22000c1e9900 */
[----:B0-----:R-:W-:-:S06]  /*2230*/  IMAD.WIDE.U32 R4, R11, 0x4, R4 ;  /* 0x000000040b047825 */ /* 0x001fcc00078e0004 */
[----:B------:R-:W5:Y:S02]  /*2240*/  LDG.E.CONSTANT R4, desc[UR6][R4.64] ;  /* 0x0000000604047981 */ /* 0x000f64000c1e9900 */
[----:B-----5:R-:W-:-:S04]  /*2250*/  FSETP.GEU.AND P0, PT, R21, R4, PT ;  /* 0x000000041500720b */ /* 0x020fc80003f0e000 */
[----:B------:R-:W-:-:S04]  /*2260*/  FSEL R21, R4, R21, !P0 ;  /* 0x0000001504157208 */ /* 0x000fc80004000000 */
[----:B--2---:R-:W-:-:S04]  /*2270*/  FSETP.GEU.AND P0, PT, R21, R6, PT ;  /* 0x000000061500720b */ /* 0x004fc80003f0e000 */
[----:B------:R-:W-:-:S04]  /*2280*/  FSEL R6, R6, R21, !P0 ;  /* 0x0000001506067208 */ /* 0x000fc80004000000 */
[----:B---3--:R-:W-:-:S04]  /*2290*/  FSETP.GEU.AND P0, PT, R6, R7, PT ;  /* 0x000000070600720b */ /* 0x008fc80003f0e000 */
[----:B------:R-:W-:-:S04]  /*22a0*/  FSEL R6, R7, R6, !P0 ;  /* 0x0000000607067208 */ /* 0x000fc80004000000 */
[----:B----4-:R-:W-:-:S04]  /*22b0*/  FSETP.GEU.AND P0, PT, R6, R9, PT ;  /* 0x000000090600720b */ /* 0x010fc80003f0e000 */
[----:B------:R-:W-:-:S09]  /*22c0*/  FSEL R21, R9, R6, !P0 ;  /* 0x0000000609157208 */ /* 0x000fd20004000000 */
.L_x_21:
[----:B------:R-:W-:Y:S05]  /*22d0*/  BSYNC.RECONVERGENT B1 ;  /* 0x0000000000017941 */ /* 0x000fea0003800200 */
.L_x_19:
[----:B------:R-:W0:Y:S01]  /*22e0*/  S2R R6, SR_LANEID ;  /* 0x0000000000067919 */ /* 0x000e220000000000 */
[----:B------:R-:W1:Y:S02]  /*22f0*/  SHFL.DOWN PT, R2, R21, 0x1, 0x1f ;  /* 0x08201f0015027f89 */ /* 0x000e6400000e0000 */
[----:B-1----:R-:W-:Y:S02]  /*2300*/  FSETP.GEU.AND P0, PT, R21, R2, PT ;  /* 0x000000021500720b */ /* 0x002fe40003f0e000 */
[C---:B0-----:R-:W-:Y:S02]  /*2310*/  ISETP.GT.AND P1, PT, R6.reuse, 0x1e, PT ;  /* 0x0000001e0600780c */ /* 0x041fe40003f24270 */
[----:B------:R-:W-:-:S11]  /*2320*/  ISETP.NE.AND P2, PT, R6, RZ, PT ;  /* 0x000000ff0600720c */ /* 0x000fd60003f45270 */
[----:B------:R-:W-:Y:S02]  /*2330*/  @!P1 FSEL R21, R2, R21, !P0 ;  /* 0x0000001502159208 */ /* 0x000fe40004000000 */
[----:B------:R-:W-:Y:S01]  /*2340*/  ISETP.GT.AND P1, PT, R6, 0x1d, PT ;  /* 0x0000001d0600780c */ /* 0x000fe20003f24270 */
[----:B------:R-:W0:Y:S01]  /*2350*/  @!P2 S2R R5, SR_CgaCtaId ;  /* 0x000000000005a919 */ /* 0x000e220000008800 */
[----:B------:R-:W-:Y:S02]  /*2360*/  @!P2 MOV R4, 0x400 ;  /* 0x000004000004a802 */ /* 0x000fe40000000f00 */
[----:B------:R-:W-:Y:S01]  /*2370*/  @!P2 SHF.R.U32.HI R3, RZ, 0x3, R0 ;  /* 0x00000003ff03a819 */ /* 0x000fe20000011600 */
[----:B------:R-:W1:Y:S03]  /*2380*/  SHFL.DOWN PT, R2, R21, 0x2, 0x1f ;  /* 0x08401f0015027f89 */ /* 0x000e6600000e0000 */
[----:B------:R-:W-:-:S02]  /*2390*/  @!P2 LOP3.LUT R3, R3, 0x7c, RZ, 0xc0, !PT ;  /* 0x0000007c0303a812 */ /* 0x000fc400078ec0ff */
[----:B-1----:R-:W-:-:S04]  /*23a0*/  FSETP.GEU.AND P0, PT, R21, R2, PT ;  /* 0x000000021500720b */ /* 0x002fc80003f0e000 */
[----:B------:R-:W-:Y:S02]  /*23b0*/  @!P1 FSEL R21, R2, R21, !P0 ;  /* 0x0000001502159208 */ /* 0x000fe40004000000 */
[----:B------:R-:W-:Y:S02]  /*23c0*/  ISETP.GT.AND P1, PT, R6, 0x1b, PT ;  /* 0x0000001b0600780c */ /* 0x000fe40003f24270 */
[----:B0-----:R-:W-:Y:S01]  /*23d0*/  @!P2 LEA R4, R5, R4, 0x18 ;  /* 0x000000040504a211 */ /* 0x001fe200078ec0ff */
[----:B------:R-:W0:Y:S04]  /*23e0*/  SHFL.DOWN PT, R2, R21, 0x4, 0x1f ;  /* 0x08801f0015027f89 */ /* 0x000e2800000e0000 */
[----:B------:R-:W-:Y:S01]  /*23f0*/  @!P2 IMAD.IADD R3, R3, 0x1, R4 ;  /* 0x000000010303a824 */ /* 0x000fe200078e0204 */
[----:B0-----:R-:W-:-:S05]  /*2400*/  FSETP.GEU.AND P0, PT, R21, R2, PT ;  /* 0x000000021500720b */ /* 0x001fca0003f0e000 */
        /* <DEDUP_REMOVED lines=35> */
.L_x_2:
        /* <DEDUP_REMOVED lines=12> */
.L_x_32:
[----:B------:R-:W-:Y:S05]  /*2700*/  BSYNC.RECONVERGENT B1 ;  /* 0x0000000000017941 */ /* 0x000fea0003800200 */
.L_x_31:
        /* <DEDUP_REMOVED lines=16> */
.L_x_37:
        /* <DEDUP_REMOVED lines=10> */
.L_x_36:
[----:B------:R-:W-:Y:S05]  /*28b0*/  BSYNC.RECONVERGENT B2 ;  /* 0x0000000000027941 */ /* 0x000fea0003800200 */
.L_x_35:
        /* <DEDUP_REMOVED lines=8> */
.L_x_40:
        /* <DEDUP_REMOVED lines=59> */
.L_x_39:
[----:B------:R-:W-:Y:S05]  /*2cf0*/  BSYNC.RECONVERGENT B2 ;  /* 0x0000000000027941 */ /* 0x000fea0003800200 */
.L_x_38:
        /* <DEDUP_REMOVED lines=34> */
.L_x_42:
[----:B------:R-:W-:Y:S05]  /*2f20*/  BSYNC.RECONVERGENT B2 ;  /* 0x0000000000027941 */ /* 0x000fea0003800200 */
.L_x_41:
        /* <DEDUP_REMOVED lines=16> */
.L_x_34:
[----:B------:R-:W-:Y:S05]  /*3030*/  BSYNC.RECONVERGENT B1 ;  /* 0x0000000000017941 */ /* 0x000fea0003800200 */
.L_x_33:
        /* <DEDUP_REMOVED lines=58> */
.L_x_43:
[----:B------:R-:W-:Y:S01]  /*33e0*/  LOP3.LUT R0, R7, 0x3e0, RZ, 0xc0, !PT ;  /* 0x000003e007007812 */ /* 0x000fe200078ec0ff */
[----:B0-----:R-:W0:Y:S03]  /*33f0*/  S2R R2, SR_LANEID ;  /* 0x0000000000027919 */ /* 0x001e260000000000 */
[----:B------:R-:W-:Y:S01]  /*3400*/  LOP3.LUT R9, RZ, R0, RZ, 0x33, !PT ;  /* 0x00000000ff097212 */ /* 0x000fe200078e33ff */
[----:B------:R-:W-:-:S04]  /*3410*/  VIADD R3, R0, 0x20 ;  /* 0x0000002000037836 */ /* 0x000fc80000000000 */
[----:B------:R-:W-:Y:S01]  /*3420*/  IMAD.IADD R9, R9, 0x1, R20 ;  /* 0x0000000109097824 */ /* 0x000fe200078e0214 */
[----:B------:R-:W-:-:S04]  /*3430*/  ISETP.GT.AND P0, PT, R3, R20, PT ;  /* 0x000000140300720c */ /* 0x000fc80003f04270 */
[----:B------:R-:W-:-:S05]  /*3440*/  SEL R4, R9, 0x1f, P0 ;  /* 0x0000001f09047807 */ /* 0x000fca0000000000 */
[----:B------:R-:W1:Y:S01]  /*3450*/  SHFL.DOWN PT, R0, R5, 0x1, R4 ;  /* 0x0820000005007989 */ /* 0x000e6200000e0004 */
[C---:B0-----:R-:W-:Y:S01]  /*3460*/  ISETP.GE.AND P1, PT, R2.reuse, R4, PT ;  /* 0x000000040200720c */ /* 0x041fe20003f26270 */
[----:B------:R-:W-:Y:S01]  /*3470*/  VIADD R3, R2, 0x2 ;  /* 0x0000000202037836 */ /* 0x000fe20000000000 */
[----:B-1----:R-:W-:-:S11]  /*3480*/  FSETP.GEU.AND P0, PT, R5, R0, PT ;  /* 0x000000000500720b */ /* 0x002fd60003f0e000 */
[----:B------:R-:W-:Y:S02]  /*3490*/  @!P1 FSEL R5, R0, R5, !P0 ;  /* 0x0000000500059208 */ /* 0x000fe40004000000 */
[----:B------:R-:W-:Y:S01]  /*34a0*/  ISETP.GT.AND P1, PT, R3, R4, PT ;  /* 0x000000040300720c */ /* 0x000fe20003f24270 */
[----:B------:R-:W-:Y:S02]  /*34b0*/  VIADD R3, R2, 0x4 ;  /* 0x0000000402037836 */ /* 0x000fe40000000000 */
[----:B------:R-:W0:Y:S02]  /*34c0*/  SHFL.DOWN PT, R0, R5, 0x2, R4 ;  /* 0x0840000005007989 */ /* 0x000e2400000e0004 */
[----:B0-----:R-:W-:-:S08]  /*34d0*/  FSETP.GEU.AND P0, PT, R5, R0, PT ;  /* 0x000000000500720b */ /* 0x001fd00003f0e000 */
[----:B------:R-:W-:Y:S02]  /*34e0*/  @!P1 FSEL R5, R0, R5, !P0 ;  /* 0x0000000500059208 */ /* 0x000fe40004000000 */
[-C--:B------:R-:W-:Y:S01]  /*34f0*/  ISETP.GT.AND P1, PT, R3, R4.reuse, PT ;  /* 0x000000040300720c */ /* 0x080fe20003f24270 */
[C---:B------:R-:W-:Y:S02]  /*3500*/  VIADD R3, R2.reuse, 0x8 ;  /* 0x0000000802037836 */ /* 0x040fe40000000000 */
[----:B------:R-:W0:Y:S03]  /*3510*/  SHFL.DOWN PT, R0, R5, 0x4, R4 ;  /* 0x0880000005007989 */ /* 0x000e2600000e0004 */
[----:B------:R-:W-:Y:S01]  /*3520*/  ISETP.GT.AND P2, PT, R3, R4, PT ;  /* 0x000000040300720c */ /* 0x000fe20003f44270 */
[----:B------:R-:W-:Y:S01]  /*3530*/  VIADD R3, R2, 0x10 ;  /* 0x0000001002037836 */ /* 0x000fe20000000000 */
[----:B0-----:R-:W-:-:S05]  /*3540*/  FSETP.GEU.AND P0, PT, R5, R0, PT ;  /* 0x000000000500720b */ /* 0x001fca0003f0e000 */
[----:B------:R-:W-:Y:S02]  /*3550*/  @!P1 FSEL R5, R0, R5, !P0 ;  /* 0x0000000500059208 */ /* 0x000fe40004000000 */
[----:B------:R-:W-:-:S03]  /*3560*/  ISETP.NE.AND P0, PT, R2, RZ, PT ;  /* 0x000000ff0200720c */ /* 0x000fc60003f05270 */
[----:B------:R-:W0:Y:S10]  /*3570*/  SHFL.DOWN PT, R0, R5, 0x8, R4 ;  /* 0x0900000005007989 */ /* 0x000e3400000e0004 */
[----:B------:R-:W1:Y:S01]  /*3580*/  @!P0 S2R R6, SR_CgaCtaId ;  /* 0x0000000000068919 */ /* 0x000e620000008800 */
[----:B------:R-:W-:-:S04]  /*3590*/  @!P0 SHF.R.U32.HI R2, RZ, 0x3, R7 ;  /* 0x00000003ff028819 */ /* 0x000fc80000011607 */
[----:B------:R-:W-:Y:S02]  /*35a0*/  @!P0 LOP3.LUT R2, R2, 0x7c, RZ, 0xc0, !PT ;  /* 0x0000007c02028812 */ /* 0x000fe400078ec0ff */
[----:B0-----:R-:W-:-:S04]  /*35b0*/  FSETP.GEU.AND P1, PT, R5, R0, PT ;  /* 0x000000000500720b */ /* 0x001fc80003f2e000 */
[----:B------:R-:W-:Y:S02]  /*35c0*/  @!P2 FSEL R5, R0, R5, !P1 ;  /* 0x000000050005a208 */ /* 0x000fe40004800000 */
[----:B------:R-:W-:Y:S02]  /*35d0*/  ISETP.GT.AND P2, PT, R3, R4, PT ;  /* 0x000000040300720c */ /* 0x000fe40003f44270 */
[----:B------:R-:W-:Y:S01]  /*35e0*/  @!P0 MOV R3, 0x400 ;  /* 0x0000040000038802 */ /* 0x000fe20000000f00 */
[----:B------:R-:W0:Y:S03]  /*35f0*/  SHFL.DOWN PT, R0, R5, 0x10, R4 ;  /* 0x0a00000005007989 */ /* 0x000e2600000e0004 */
        /* <DEDUP_REMOVED lines=37> */
.L_x_30:
[----:B------:R-:W0:Y:S01]  /*3850*/  S2R R8, SR_TID.X ;  /* 0x0000000000087919 */ /* 0x000e220000002100 */
[----:B------:R-:W0:Y:S02]  /*3860*/  LDC.64 R2, c[0x0][0x380] ;  /* 0x0000e000ff027b82 */ /* 0x000e240000000a00 */
[----:B0-----:R-:W-:-:S05]  /*3870*/  IMAD.WIDE.U32 R2, R8, 0x4, R2 ;  /* 0x0000000408027825 */ /* 0x001fca00078e0002 */
[----:B------:R-:W2:Y:S04]  /*3880*/  LDG.E.CONSTANT R19, desc[UR6][R2.64] ;  /* 0x0000000602137981 */ /* 0x000ea8000c1e9900 */
[----:B------:R-:W2:Y:S04]  /*3890*/  LDG.E.CONSTANT R0, desc[UR6][R2.64+0x400] ;  /* 0x0004000602007981 */ /* 0x000ea8000c1e9900 */
[----:B------:R-:W3:Y:S04]  /*38a0*/  LDG.E.CONSTANT R4, desc[UR6][R2.64+0x800] ;  /* 0x0008000602047981 */ /* 0x000ee8000c1e9900 */
[----:B------:R-:W3:Y:S04]  /*38b0*/  LDG.E.CONSTANT R5, desc[UR6][R2.64+0xc00] ;  /* 0x000c000602057981 */ /* 0x000ee8000c1e9900 */
[----:B------:R-:W4:Y:S04]  /*38c0*/  LDG.E.CONSTANT R6, desc[UR6][R2.64+0x1000] ;  /* 0x0010000602067981 */ /* 0x000f28000c1e9900 */
[----:B------:R-:W4:Y:S04]  /*38d0*/  LDG.E.CONSTANT R7, desc[UR6][R2.64+0x1400] ;  /* 0x0014000602077981 */ /* 0x000f28000c1e9900 */
[----:B------:R-:W5:Y:S04]  /*38e0*/  LDG.E.CONSTANT R9, desc[UR6][R2.64+0x1800] ;  /* 0x0018000602097981 */ /* 0x000f68000c1e9900 */
        /* <DEDUP_REMOVED lines=8> */
[----:B------:R-:W5:Y:S01]  /*3970*/  LDG.E.CONSTANT R18, desc[UR6][R2.64+0x3c00] ;  /* 0x003c000602127981 */ /* 0x000f62000c1e9900 */
[----:B--2---:R-:W-:-:S04]  /*3980*/  FSETP.GEU.AND P0, PT, R19, R0, PT ;  /* 0x000000001300720b */ /* 0x004fc80003f0e000 */
[----:B------:R-:W-:Y:S02]  /*3990*/  FSEL R0, R0, R19, !P0 ;  /* 0x0000001300007208 */ /* 0x000fe40004000000 */
[----:B---3--:R-:W-:-:S04]  /*39a0*/  FSETP.GEU.AND P1, PT, R4, R5, PT ;  /* 0x000000050400720b */ /* 0x008fc80003f2e000 */
[----:B------:R-:W-:Y:S02]  /*39b0*/  FSEL R5, R5, R4, !P1 ;  /* 0x0000000405057208 */ /* 0x000fe40004800000 */
[----:B----4-:R-:W-:-:S04]  /*39c0*/  FSETP.GEU.AND P2, PT, R6, R7, PT ;  /* 0x000000070600720b */ /* 0x010fc80003f4e000 */
[----:B------:R-:W-:Y:S02]  /*39d0*/  FSEL R6, R7, R6, !P2 ;  /* 0x0000000607067208 */ /* 0x000fe40005000000 */
[----:B-----5:R-:W-:-:S04]  /*39e0*/  FSETP.GEU.AND P3, PT, R9, R10, PT ;  /* 0x0000000a0900720b */ /* 0x020fc80003f6e000 */
[----:B------:R-:W-:Y:S02]  /*39f0*/  FSEL R9, R10, R9, !P3 ;  /* 0x000000090a097208 */ /* 0x000fe40005800000 */
[----:B------:R-:W-:-:S04]  /*3a00*/  FSETP.GEU.AND P0, PT, R11, R12, PT ;  /* 0x0000000c0b00720b */ /* 0x000fc80003f0e000 */
[----:B------:R-:W-:Y:S02]  /*3a10*/  FSEL R11, R12, R11, !P0 ;  /* 0x0000000b0c0b7208 */ /* 0x000fe40004000000 */
[----:B------:R-:W-:Y:S02]  /*3a20*/  FSETP.GEU.AND P0, PT, R0, R5, PT ;  /* 0x000000050000720b */ /* 0x000fe40003f0e000 */
[----:B------:R-:W-:Y:S02]  /*3a30*/  FSETP.GEU.AND P1, PT, R13, R14, PT ;  /* 0x0000000e0d00720b */ /* 0x000fe40003f2e000 */
[----:B------:R-:W-:Y:S02]  /*3a40*/  FSEL R0, R5, R0, !P0 ;  /* 0x0000000005007208 */ /* 0x000fe40004000000 */
[----:B------:R-:W-:Y:S02]  /*3a50*/  FSEL R14, R14, R13, !P1 ;  /* 0x0000000d0e0e7208 */ /* 0x000fe40004800000 */
[----:B------:R-:W-:-:S02]  /*3a60*/  FSETP.GEU.AND P1, PT, R6, R9, PT ;  /* 0x000000090600720b */ /* 0x000fc40003f2e000 */
[----:B------:R-:W-:Y:S02]  /*3a70*/  FSETP.GEU.AND P2, PT, R15, R16, PT ;  /* 0x000000100f00720b */ /* 0x000fe40003f4e000 */
[----:B------:R-:W-:Y:S02]  /*3a80*/  FSEL R9, R9, R6, !P1 ;  /* 0x0000000609097208 */ /* 0x000fe40004800000 */
[----:B------:R-:W-:Y:S02]  /*3a90*/  FSEL R15, R16, R15, !P2 ;  /* 0x0000000f100f7208 */ /* 0x000fe40005000000 */
[----:B------:R-:W-:Y:S02]  /*3aa0*/  FSETP.GEU.AND P2, PT, R11, R14, PT ;  /* 0x0000000e0b00720b */ /* 0x000fe40003f4e000 */
[----:B------:R-:W-:Y:S02]  /*3ab0*/  FSETP.GEU.AND P3, PT, R17, R18, PT ;  /* 0x000000121100720b */ /* 0x000fe40003f6e000 */
[----:B------:R-:W-:-:S02]  /*3ac0*/  FSEL R11, R14, R11, !P2 ;  /* 0x0000000b0e0b7208 */ /* 0x000fc40005000000 */
[----:B------:R-:W-:Y:S02]  /*3ad0*/  FSEL R18, R18, R17, !P3 ;  /* 0x0000001112127208 */ /* 0x000fe40005800000 */
[----:B------:R-:W-:Y:S02]  /*3ae0*/  FSETP.GEU.AND P0, PT, R0, R9, PT ;  /* 0x000000090000720b */ /* 0x000fe40003f0e000 */
[----:B------:R-:W-:Y:S02]  /*3af0*/  FSETP.GEU.AND P3, PT, R15, R18, PT ;  /* 0x000000120f00720b */ /* 0x000fe40003f6e000 */
[----:B------:R-:W-:Y:S02]  /*3b00*/  FSEL R0, R9, R0, !P0 ;  /* 0x0000000009007208 */ /* 0x000fe40004000000 */
[----:B------:R-:W-:-:S04]  /*3b10*/  FSEL R18, R18, R15, !P3 ;  /* 0x0000000f12127208 */ /* 0x000fc80005800000 */
[----:B------:R-:W-:-:S04]  /*3b20*/  FSETP.GEU.AND P1, PT, R11, R18, PT ;  /* 0x000000120b00720b */ /* 0x000fc80003f2e000 */
[----:B------:R-:W-:Y:S01]  /*3b30*/  FSEL R5, R18, R11, !P1 ;  /* 0x0000000b12057208 */ /* 0x000fe20004800000 */
[----:B------:R-:W-:Y:S01]  /*3b40*/  IMAD.MOV.U32 R11, RZ, RZ, 0x1000 ;  /* 0x00001000ff0b7424 */ /* 0x000fe200078e00ff */
[----:B------:R-:W-:Y:S02]  /*3b50*/  ISETP.GE.U32.AND P1, PT, R20, 0x2000, PT ;  /* 0x000020001400780c */ /* 0x000fe40003f26070 */
[----:B------:R-:W-:-:S04]  /*3b60*/  FSETP.GEU.AND P0, PT, R0, R5, PT ;  /* 0x000000050000720b */ /* 0x000fc80003f0e000 */
[----:B------:R-:W-:-:S07]  /*3b70*/  FSEL R0, R5, R0, !P0 ;  /* 0x0000000005007208 */ /* 0x000fce0004000000 */
[----:B------:R-:W-:Y:S05]  /*3b80*/  @!P1 BRA `(.L_x_44) ;  /* 0x0000000000ec9947 */ /* 0x000fea0003800000 */
[----:B------:R-:W0:Y:S01]  /*3b90*/  LDC R7, c[0x0][0x390] ;  /* 0x0000e400ff077b82 */ /* 0x000e220000000800 */
[----:B------:R-:W-:Y:S02]  /*3ba0*/  VIADD R6, R20, 0xfffff000 ;  /* 0xfffff00014067836 */ /* 0x000fe40000000000 */
[----:B------:R-:W-:-:S07]  /*3bb0*/  IMAD.MOV.U32 R11, RZ, RZ, 0x1000 ;  /* 0x00001000ff0b7424 */ /* 0x000fce00078e00ff */
.L_x_46:
[----:B------:R-:W-:-:S05]  /*3bc0*/  IMAD.WIDE R4, R11, 0x4, R2 ;  /* 0x000000040b047825 */ /* 0x000fca00078e0202 */
        /* <DEDUP_REMOVED lines=15> */
[----:B------:R1:W5:Y:S01]  /*3cc0*/  LDG.E.CONSTANT R16, desc[UR6][R4.64+0x3c00] ;  /* 0x003c000604107981 */ /* 0x000362000c1e9900 */
        /* <DEDUP_REMOVED lines=16> */
[----:B------:R-:W-:Y:S01]  /*3dd0*/  FSEL R23, R23, R20, !P1 ;  /* 0x0000001417177208 */ /* 0x000fe20004800000 */
[----:B0-----:R-:W-:Y:S01]  /*3de0*/  IMAD.MOV.U32 R20, RZ, RZ, R7 ;  /* 0x000000ffff147224 */ /* 0x001fe200078e0007 */
[----:B------:R-:W-:Y:S02]  /*3df0*/  FSEL R10, R13, R10, !P2 ;  /* 0x0000000a0d0a7208 */ /* 0x000fe40005000000 */
[----:B------:R-:W-:Y:S01]  /*3e00*/  FSETP.GEU.AND P2, PT, R24, R15, PT ;  /* 0x0000000f1800720b */ /* 0x000fe20003f4e000 */
[----:B-1----:R-:W-:Y:S01]  /*3e10*/  IMAD.IADD R4, R20, 0x1, -R11 ;  /* 0x0000000114047824 */ /* 0x002fe200078e0a0b */
        /* <DEDUP_REMOVED lines=18> */
.L_x_44:
        /* <DEDUP_REMOVED lines=20> */
.L_x_50:
        /* <DEDUP_REMOVED lines=9> */
.L_x_49:
[----:B------:R-:W-:Y:S05]  /*4110*/  BSYNC.RECONVERGENT B2 ;  /* 0x0000000000027941 */ /* 0x000fea0003800200 */
.L_x_48:
        /* <DEDUP_REMOVED lines=16> */
.L_x_53:
        /* <DEDUP_REMOVED lines=62> */
.L_x_52:
[----:B------:R-:W-:Y:S05]  /*4600*/  BSYNC.RECONVERGENT B2 ;  /* 0x0000000000027941 */ /* 0x000fea0003800200 */
.L_x_51:
        /* <DEDUP_REMOVED lines=37> */
.L_x_55:
[----:B------:R-:W-:Y:S05]  /*4860*/  BSYNC.RECONVERGENT B2 ;  /* 0x0000000000027941 */ /* 0x000fea0003800200 */
.L_x_54:
[----:B------:R-:W-:-:S13]  /*4870*/  ISETP.LT.OR P0, PT, R10, R9, P0 ;  /* 0x000000090a00720c */ /* 0x000fda0000701670 */
[----:B------:R-:W-:Y:S05]  /*4880*/  @!P0 BRA `(.L_x_47) ;  /* 0x0000000000388947 */ /* 0x000fea0003800000 */
[----:B------:R-:W0:Y:S01]  /*4890*/  LDC.64 R4, c[0x0][0x380] ;  /* 0x0000e000ff047b82 */ /* 0x000e220000000a00 */
[----:B------:R-:W2:Y:S04]  /*48a0*/  LDG.E.CONSTANT R7, desc[UR6][R2.64+-0x400] ;  /* 0xfffc000602077981 */ /* 0x000ea8000c1e9900 */
[----:B------:R-:W3:Y:S01]  /*48b0*/  LDG.E.CONSTANT R9, desc[UR6][R2.64] ;  /* 0x0000000602097981 */ /* 0x000ee2000c1e9900 */
[----:B0-----:R-:W-:-:S03]  /*48c0*/  IMAD.WIDE.U32 R4, R11, 0x4, R4 ;  /* 0x000000040b047825 */ /* 0x001fc600078e0004 */
[----:B------:R-:W4:Y:S04]  /*48d0*/  LDG.E.CONSTANT R11, desc[UR6][R2.64+0x400] ;  /* 0x00040006020b7981 */ /* 0x000f28000c1e9900 */
        /* <DEDUP_REMOVED lines=9> */
.L_x_47:
[----:B------:R-:W-:Y:S05]  /*4970*/  BSYNC.RECONVERGENT B1 ;  /* 0x0000000000017941 */ /* 0x000fea0003800200 */
.L_x_45:
[----:B------:R-:W0:Y:S01]  /*4980*/  S2R R6, SR_LANEID ;  /* 0x0000000000067919 */ /* 0x000e220000000000 */
[----:B------:R-:W-:-:S05]  /*4990*/  IMAD.MOV.U32 R3, RZ, RZ, R0 ;  /* 0x000000ffff037224 */ /* 0x000fca00078e0000 */
        /* <DEDUP_REMOVED lines=51> */
[----:B------:R-:W-:-:S09]  /*4cd0*/  FSEL R0, R9, R0, !P1 ;  /* 0x0000000009007208 */ /* 0x000fd20004800000 */
.L_x_17:
[----:B------:R-:W-:Y:S05]  /*4ce0*/  BSYNC.RECONVERGENT B0 ;  /* 0x0000000000007941 */ /* 0x000fea0003800200 */
.L_x_1:
[----:B------:R-:W-:Y:S05]  /*4cf0*/  @P0 EXIT ;  /* 0x000000000000094d */ /* 0x000fea0003800000 */
[----:B------:R-:W0:Y:S01]  /*4d00*/  LDCU UR4, c[0x0][0x398] ;  /* 0x00007300ff0477ac */ /* 0x000e220008000800 */
[----:B------:R-:W1:Y:S01]  /*4d10*/  LDC.64 R2, c[0x0][0x388] ;  /* 0x0000e200ff027b82 */ /* 0x000e620000000a00 */
[----:B0-----:R-:W-:-:S04]  /*4d20*/  FSETP.GT.AND P0, PT, R0, UR4, PT ;  /* 0x0000000400007c0b */ /* 0x001fc8000bf04000 */
[----:B------:R-:W-:-:S05]  /*4d30*/  FSEL R5, R0, UR4, P0 ;  /* 0x0000000400057c08 */ /* 0x000fca0008000000 */
[----:B-1----:R-:W-:Y:S01]  /*4d40*/  STG.E desc[UR6][R2.64], R5 ;  /* 0x0000000502007986 */ /* 0x002fe2000c101906 */
[----:B------:R-:W-:Y:S05]  /*4d50*/  EXIT ;  /* 0x000000000000794d */ /* 0x000fea0003800000 */
.L_x_56:
[----:B------:R-:W-:-:S00]  /*4d60*/  BRA `(.L_x_56) ;  /* 0xfffffffc00fc7947 */ /* 0x000fc0000383ffff */
[----:B------:R-:W-:-:S00]  /*4d70*/  NOP ;  /* 0x0000000000007918 */ /* 0x000fc00000000000 */
        /* <DEDUP_REMOVED lines=8> */
.L_x_342:


//--------------------- .text._ZN3cub18CUB_300001_SM_10006detail6reduce18DeviceReduceKernelINS2_10policy_hubIfjN4cuda3__47maximumIvEEE10Policy1000EPfjS8_fNS5_3std3__410__identityEEEvT0_PT3_T1_NS0_13GridEvenShareISI_EET2_T4_ --------------------------
	.section	.text._ZN3cub18CUB_300001_SM_10006detail6reduce18DeviceReduceKernelINS2_10policy_hubIfjN4cuda3__47maximumIvEEE10Policy1000EPfjS8_fNS5_3std3__410__identityEEEvT0_PT3_T1_NS0_13GridEvenShareISI_EET2_T4_,"ax",@progbits
	.align	128
        .global         _ZN3cub18CUB_300001_SM_10006detail6reduce18DeviceReduceKernelINS2_10policy_hubIfjN4cuda3__47maximumIvEEE10Policy1000EPfjS8_fNS5_3std3__410__identityEEEvT0_PT3_T1_NS0_13GridEvenShareISI_EET2_T4_
        .type           _ZN3cub18CUB_300001_SM_10006detail6reduce18DeviceReduceKernelINS2_10policy_hubIfjN4cuda3__47maximumIvEEE10Policy1000EPfjS8_fNS5_3std3__410__identityEEEvT0_PT3_T1_NS0_13GridEvenShareISI_EET2_T4_,@function
        .size           _ZN3cub18CUB_300001_SM_10006detail6reduce18DeviceReduceKernelINS2_10policy_hubIfjN4cuda3__47maximumIvEEE10Policy1000EPfjS8_fNS5_3std3__410__identityEEEvT0_PT3_T1_NS0_13GridEvenShareISI_EET2_T4_,(.L_x_343 - _ZN3cub18CUB_300001_SM_10006detail6reduce18DeviceReduceKernelINS2_10policy_hubIfjN4cuda3__47maximumIvEEE10Policy1000EPfjS8_fNS5_3std3__410__identityEEEvT0_PT3_T1_NS0_13GridEvenShareISI_EET2_T4_)
        .other          _ZN3cub18CUB_300001_SM_10006detail6reduce18DeviceReduceKernelINS2_10policy_hubIfjN4cuda3__47maximumIvEEE10Policy1000EPfjS8_fNS5_3std3__410__identityEEEvT0_PT3_T1_NS0_13GridEvenShareISI_EET2_T4_,@"STO_CUDA_ENTRY STV_DEFAULT"
_ZN3cub18CUB_300001_SM_10006detail6reduce18DeviceReduceKernelINS2_10policy_hubIfjN4cuda3__47maximumIvEEE10Policy1000EPfjS8_fNS5_3std3__410__identityEEEvT0_PT3_T1_NS0_13GridEvenShareISI_EET2_T4_:
.text._ZN3cub18CUB_300001_SM_10006detail6reduce18DeviceReduceKernelINS2_10policy_hubIfjN4cuda3__47maximumIvEEE10Policy1000EPfjS8_fNS5_3std3__410__identityEEEvT0_PT3_T1_NS0_13GridEvenShareISI_EET2_T4_:
[----:B------:R-:W-:Y:S01]  /*0000*/  LDC R1, c[0x0][0x37c] ;  /* 0x0000df00ff017b82 */ /* 0x000fe20000000800 */
[----:B------:R-:W0:Y:S01]  /*0010*/  S2R R0, SR_CTAID.X ;  /* 0x0000000000007919 */ /* 0x000e220000002500 */
[----:B------:R-:W1:Y:S01]  /*0020*/  LDCU UR4, c[0x0][0x380] ;  /* 0x00007000ff0477ac */ /* 0x000e620008000800 */
[----:B------:R-:W-:Y:S01]  /*0030*/  BSSY.RECONVERGENT B0, `(.L_x_57) ;  /* 0x0000360000007945 */ /* 0x000fe20003800200 */
[----:B------:R-:W2:Y:S01]  /*0040*/  LDCU UR5, c[0x0][0x3ac] ;  /* 0x00007580ff0577ac */ /* 0x000ea20008000800 */
[----:B------:R-:W3:Y:S01]  /*0050*/  LDCU.64 UR8, c[0x0][0x358] ;  /* 0x00006b00ff0877ac */ /* 0x000ee20008000a00 */
[----:B-1----:R-:W-:Y:S02]  /*0060*/  ULOP3.LUT UP0, URZ, UR4, 0xf, URZ, 0xc0, !UPT ;  /* 0x0000000f04ff7892 */ /* 0x002fe4000f80c0ff */
[----:B--2---:R-:W-:Y:S01]  /*0070*/  USHF.L.U32 UR5, UR5, 0xc, URZ ;  /* 0x0000000c05057899 */ /* 0x004fe200080006ff */
[----:B0-----:R-:W-:-:S06]  /*0080*/  IMAD.SHL.U32 R23, R0, 0x1000, RZ ;  /* 0x0000100000177824 */ /* 0x001fcc00078e00ff */
[----:B---3--:R-:W-:Y:S05]  /*0090*/  BRA.U UP0, `(.L_x_58) ;  /* 0x0000001900847547 */ /* 0x008fea000b800000 */
[----:B------:R-:W0:Y:S02]  /*00a0*/  LDC R26, c[0x0][0x3a8] ;  /* 0x0000ea00ff1a7b82 */ /* 0x000e240000000800 */
[----:B0-----:R-:W-:-:S05]  /*00b0*/  IMAD R3, R0, -0x1000, R26 ;  /* 0xfffff00000037824 */ /* 0x001fca00078e021a */
[----:B------:R-:W-:-:S13]  /*00c0*/  ISETP.GT.U32.AND P0, PT, R3, 0xfff, PT ;  /* 0x00000fff0300780c */ /* 0x000fda0003f04070 */
[----:B------:R-:W-:Y:S05]  /*00d0*/  @P0 BRA `(.L_x_59) ;  /* 0x0000000c00100947 */ /* 0x000fea0003800000 */
[----:B------:R-:W0:Y:S01]  /*00e0*/  S2R R2, SR_TID.X ;  /* 0x0000000000027919 */ /* 0x000e220000002100 */
[----:B------:R-:W-:Y:S01]  /*00f0*/  BSSY.RECONVERGENT B1, `(.L_x_60) ;  /* 0x000000a000017945 */ /* 0x000fe20003800200 */
[----:B------:R-:W-:Y:S01]  /*0100*/  IMAD.MOV.U32 R6, RZ, RZ, RZ ;  /* 0x000000ffff067224 */ /* 0x000fe200078e00ff */
[----:B0-----:R-:W-:Y:S01]  /*0110*/  ISETP.GE.U32.AND P0, PT, R2, R3, PT ;  /* 0x000000030200720c */ /* 0x001fe20003f06070 */
[----:B------:R-:W-:-:S12]  /*0120*/  IMAD.MOV.U32 R11, RZ, RZ, R2 ;  /* 0x000000ffff0b7224 */ /* 0x000fd800078e0002 */
[----:B------:R-:W-:Y:S05]  /*0130*/  @P0 BRA `(.L_x_61) ;  /* 0x0000000000140947 */ /* 0x000fea0003800000 */
[----:B------:R-:W0:Y:S01]  /*0140*/  LDC.64 R6, c[0x0][0x380] ;  /* 0x0000e000ff067b82 */ /* 0x000e220000000a00 */
[----:B------:R-:W-:-:S04]  /*0150*/  IMAD R5, R0, 0x1000, R2 ;  /* 0x0000100000057824 */ /* 0x000fc800078e0202 */
[----:B0-----:R-:W-:-:S06]  /*0160*/  IMAD.WIDE.U32 R6, R5, 0x4, R6 ;  /* 0x0000000405067825 */ /* 0x001fcc00078e0006 */
[----:B------:R0:W5:Y:S01]  /*0170*/  LDG.E.CONSTANT R6, desc[UR8][R6.64] ;  /* 0x0000000806067981 */ /* 0x000162000c1e9900 */
[----:B------:R-:W-:-:S07]  /*0180*/  VIADD R11, R2, 0x100 ;  /* 0x00000100020b7836 */ /* 0x000fce0000000000 */
.L_x_61:
[----:B------:R-:W-:Y:S05]  /*0190*/  BSYNC.RECONVERGENT B1 ;  /* 0x0000000000017941 */ /* 0x000fea0003800200 */
.L_x_60:
[----:B------:R-:W-:Y:S01]  /*01a0*/  ISETP.GE.U32.AND P0, PT, R11, R3, PT ;  /* 0x000000030b00720c */ /* 0x000fe20003f06070 */
[----:B------:R-:W-:-:S12]  /*01b0*/  BSSY.RECONVERGENT B1, `(.L_x_62) ;  /* 0x0000035000017945 */ /* 0x000fd80003800200 */
[----:B------:R-:W-:Y:S05]  /*01c0*/  @P0 BRA `(.L_x_63) ;  /* 0x0000000000cc0947 */ /* 0x000fea0003800000 */
[----:B------:R-:W-:Y:S01]  /*01d0*/  LOP3.LUT R5, RZ, R11, RZ, 0x33, !PT ;  /* 0x0000000bff057212 */ /* 0x000fe200078e33ff */
[----:B------:R-:W-:Y:S04]  /*01e0*/  BSSY.RECONVERGENT B2, `(.L_x_64) ;  /* 0x0000015000027945 */ /* 0x000fe80003800200 */
[----:B------:R-:W-:-:S04]  /*01f0*/  IMAD.IADD R5, R5, 0x1, R26 ;  /* 0x0000000105057824 */ /* 0x000fc800078e021a */
[----:B0-----:R-:W-:Y:S01]  /*0200*/  IMAD R7, R0, -0x1000, R5 ;  /* 0xfffff00000077824 */ /* 0x001fe200078e0205 */
[----:B------:R-:W-:-:S04]  /*0210*/  LOP3.LUT R4, R5, 0x300, RZ, 0xc0, !PT ;  /* 0x0000030005047812 */ /* 0x000fc800078ec0ff */
[----:B------:R-:W-:Y:S02]  /*0220*/  ISETP.NE.AND P0, PT, R4, 0x300, PT ;  /* 0x000003000400780c */ /* 0x000fe40003f05270 */
[----:B------:R-:W-:-:S11]  /*0230*/  ISETP.GE.U32.AND P2, PT, R7, 0x300, PT ;  /* 0x000003000700780c */ /* 0x000fd60003f46070 */
[----:B------:R-:W-:Y:S05]  /*0240*/  @!P0 BRA `(.L_x_65) ;  /* 0x0000000000388947 */ /* 0x000fea0003800000 */
[----:B------:R-:W0:Y:S01]  /*0250*/  LDC.64 R8, c[0x0][0x380] ;  /* 0x0000e000ff087b82 */ /* 0x000e220000000a00 */
[----:B------:R-:W-:Y:S01]  /*0260*/  LEA.HI R4, R5, 0x1, RZ, 0x18 ;  /* 0x0000000105047811 */ /* 0x000fe200078fc0ff */
[----:B------:R-:W-:-:S03]  /*0270*/  IMAD R7, R0, 0x1000, R11 ;  /* 0x0000100000077824 */ /* 0x000fc600078e020b */
[----:B------:R-:W-:-:S05]  /*0280*/  LOP3.LUT R4, R4, 0x3, RZ, 0xc0, !PT ;  /* 0x0000000304047812 */ /* 0x000fca00078ec0ff */
[----:B------:R-:W-:-:S07]  /*0290*/  IMAD.MOV R10, RZ, RZ, -R4 ;  /* 0x000000ffff0a7224 */ /* 0x000fce00078e0a04 */
.L_x_66:
[----:B0-----:R-:W-:-:S06]  /*02a0*/  IMAD.WIDE.U32 R4, R7, 0x4, R8 ;  /* 0x0000000407047825 */ /* 0x001fcc00078e0008 */
[----:B------:R-:W2:Y:S01]  /*02b0*/  LDG.E.CONSTANT R5, desc[UR8][R4.64] ;  /* 0x0000000804057981 */ /* 0x000ea2000c1e9900 */
[----:B------:R-:W-:Y:S02]  /*02c0*/  VIADD R10, R10, 0x1 ;  /* 0x000000010a0a7836 */ /* 0x000fe40000000000 */
[----:B------:R-:W-:Y:S02]  /*02d0*/  VIADD R11, R11, 0x100 ;  /* 0x000001000b0b7836 */ /* 0x000fe40000000000 */
[----:B------:R-:W-:Y:S01]  /*02e0*/  VIADD R7, R7, 0x100 ;  /* 0x0000010007077836 */ /* 0x000fe20000000000 */
[----:B------:R-:W-:Y:S02]  /*02f0*/  ISETP.NE.AND P1, PT, R10, RZ, PT ;  /* 0x000000ff0a00720c */ /* 0x000fe40003f25270 */
[----:B--2--5:R-:W-:-:S04]  /*0300*/  FSETP.GEU.AND P0, PT, R6, R5, PT ;  /* 0x000000050600720b */ /* 0x024fc80003f0e000 */
[----:B------:R-:W-:-:S07]  /*0310*/  FSEL R6, R5, R6, !P0 ;  /* 0x0000000605067208 */ /* 0x000fce0004000000 */
[----:B------:R-:W-:Y:S05]  /*0320*/  @P1 BRA `(.L_x_66) ;  /* 0xfffffffc00dc1947 */ /* 0x000fea000383ffff */
.L_x_65:
[----:B------:R-:W-:Y:S05]  /*0330*/  BSYNC.RECONVERGENT B2 ;  /* 0x0000000000027941 */ /* 0x000fea0003800200 */
.L_x_64:
[----:B------:R-:W-:Y:S05]  /*0340*/  @!P2 BRA `(.L_x_63) ;  /* 0x00000000006ca947 */ /* 0x000fea0003800000 */
[----:B------:R-:W0:Y:S01]  /*0350*/  LDC.64 R4, c[0x0][0x380] ;  /* 0x0000e000ff047b82 */ /* 0x000e220000000a00 */
[----:B------:R-:W-:Y:S02]  /*0360*/  VIADD R7, R11, 0x200 ;  /* 0x000002000b077836 */ /* 0x000fe40000000000 */
[----:B------:R-:W-:-:S07]  /*0370*/  IMAD R17, R0, 0x1000, R11 ;  /* 0x0000100000117824 */ /* 0x000fce00078e020b */
.L_x_67:
[----:B0-----:R-:W-:-:S04]  /*0380*/  IMAD.WIDE.U32 R8, R17, 0x4, R4 ;  /* 0x0000000411087825 */ /* 0x001fc800078e0004 */
[C---:B------:R-:W-:Y:S02]  /*0390*/  VIADD R11, R17.reuse, 0x100 ;  /* 0x00000100110b7836 */ /* 0x040fe40000000000 */
[----:B------:R0:W2:Y:S01]  /*03a0*/  LDG.E.CONSTANT R9, desc[UR8][R8.64] ;  /* 0x0000000808097981 */ /* 0x0000a2000c1e9900 */
[----:B------:R-:W-:Y:S02]  /*03b0*/  VIADD R13, R17, 0x200 ;  /* 0x00000200110d7836 */ /* 0x000fe40000000000 */
[----:B------:R-:W-:-:S04]  /*03c0*/  IMAD.WIDE.U32 R10, R11, 0x4, R4 ;  /* 0x000000040b0a7825 */ /* 0x000fc800078e0004 */
[--C-:B------:R-:W-:Y:S02]  /*03d0*/  IMAD.WIDE.U32 R12, R13, 0x4, R4.reuse ;  /* 0x000000040d0c7825 */ /* 0x100fe400078e0004 */
[----:B------:R-:W3:Y:S02]  /*03e0*/  LDG.E.CONSTANT R11, desc[UR8][R10.64] ;  /* 0x000000080a0b7981 */ /* 0x000ee4000c1e9900 */
[----:B------:R-:W-:Y:S02]  /*03f0*/  VIADD R15, R17, 0x300 ;  /* 0x00000300110f7836 */ /* 0x000fe40000000000 */
[----:B------:R-:W4:Y:S02]  /*0400*/  LDG.E.CONSTANT R13, desc[UR8][R12.64] ;  /* 0x000000080c0d7981 */ /* 0x000f24000c1e9900 */
[----:B------:R-:W-:-:S06]  /*0410*/  IMAD.WIDE.U32 R14, R15, 0x4, R4 ;  /* 0x000000040f0e7825 */ /* 0x000fcc00078e0004 */
[----:B------:R-:W4:Y:S01]  /*0420*/  LDG.E.CONSTANT R15, desc[UR8][R14.64] ;  /* 0x000000080e0f7981 */ /* 0x000f22000c1e9900 */
[C---:B0-----:R-:W-:Y:S02]  /*0430*/  VIADD R8, R7.reuse, 0x200 ;  /* 0x0000020007087836 */ /* 0x041fe40000000000 */
[----:B------:R-:W-:Y:S02]  /*0440*/  VIADD R7, R7, 0x400 ;  /* 0x0000040007077836 */ /* 0x000fe40000000000 */
[----:B------:R-:W-:Y:S01]  /*0450*/  VIADD R17, R17, 0x400 ;  /* 0x0000040011117836 */ /* 0x000fe20000000000 */
        /* <DEDUP_REMOVED lines=8> */
[----:B------:R-:W-:Y:S01]  /*04e0*/  FSEL R6, R15, R6, !P0 ;  /* 0x000000060f067208 */ /* 0x000fe20004000000 */
[----:B------:R-:W-:Y:S08]  /*04f0*/  @!P1 BRA `(.L_x_67) ;  /* 0xfffffffc00a09947 */ /* 0x000ff0000383ffff */
.L_x_63:
[----:B------:R-:W-:Y:S05]  /*0500*/  BSYNC.RECONVERGENT B1 ;  /* 0x0000000000017941 */ /* 0x000fea0003800200 */
.L_x_62:
[----:B------:R-:W-:Y:S01]  /*0510*/  ISETP.GE.U32.AND P0, PT, R3, 0x100, PT ;  /* 0x000001000300780c */ /* 0x000fe20003f06070 */
[----:B-----5:R-:W-:-:S12]  /*0520*/  IMAD.MOV.U32 R10, RZ, RZ, R6 ;  /* 0x000000ffff0a7224 */ /* 0x020fd800078e0006 */
[----:B------:R-:W-:Y:S05]  /*0530*/  @!P0 BRA `(.L_x_68) ;  /* 0x0000000000dc8947 */ /* 0x000fea0003800000 */
[----:B------:R-:W1:Y:S01]  /*0540*/  S2R R8, SR_LANEID ;  /* 0x0000000000087919 */ /* 0x000e620000000000 */
[----:B------:R-:W2:Y:S02]  /*0550*/  SHFL.DOWN PT, R3, R10, 0x1, 0x1f ;  /* 0x08201f000a037f89 */ /* 0x000ea400000e0000 */
[----:B--2---:R-:W-:Y:S02]  /*0560*/  FSETP.GEU.AND P1, PT, R10, R3, PT ;  /* 0x000000030a00720b */ /* 0x004fe40003f2e000 */
[C---:B-1----:R-:W-:Y:S02]  /*0570*/  ISETP.GT.AND P0, PT, R8.reuse, 0x1e, PT ;  /* 0x0000001e0800780c */ /* 0x042fe40003f04270 */
[----:B------:R-:W-:Y:S02]  /*0580*/  FSEL R3, R3, R10, !P1 ;  /* 0x0000000a03037208 */ /* 0x000fe40004800000 */
[----:B------:R-:W-:Y:S02]  /*0590*/  ISETP.NE.AND P2, PT, R8, RZ, PT ;  /* 0x000000ff0800720c */ /* 0x000fe40003f45270 */
[----:B------:R-:W-:-:S02]  /*05a0*/  FSEL R3, R10, R3, P0 ;  /* 0x000000030a037208 */ /* 0x000fc40000000000 */
[----:B------:R-:W-:-:S03]  /*05b0*/  ISETP.GT.AND P0, PT, R8, 0x1d, PT ;  /* 0x0000001d0800780c */ /* 0x000fc60003f04270 */
[----:B------:R-:W1:Y:S06]  /*05c0*/  SHFL.DOWN PT, R4, R3, 0x2, 0x1f ;  /* 0x08401f0003047f89 */ /* 0x000e6c00000e0000 */
[----:B0-----:R-:W0:Y:S01]  /*05d0*/  @!P2 S2R R7, SR_CgaCtaId ;  /* 0x000000000007a919 */ /* 0x001e220000008800 */
[----:B------:R-:W-:Y:S02]  /*05e0*/  @!P2 MOV R6, 0x400 ;  /* 0x000004000006a802 */ /* 0x000fe40000000f00 */
[----:B------:R-:W-:-:S04]  /*05f0*/  @!P2 SHF.R.U32.HI R5, RZ, 0x3, R2 ;  /* 0x00000003ff05a819 */ /* 0x000fc80000011602 */
[----:B------:R-:W-:Y:S02]  /*0600*/  @!P2 LOP3.LUT R5, R5, 0x7c, RZ, 0xc0, !PT ;  /* 0x0000007c0505a812 */ /* 0x000fe400078ec0ff */
[----:B-1----:R-:W-:-:S04]  /*0610*/  FSETP.GEU.AND P1, PT, R3, R4, PT ;  /* 0x000000040300720b */ /* 0x002fc80003f2e000 */
[----:B------:R-:W-:Y:S02]  /*0620*/  @!P0 FSEL R3, R4, R3, !P1 ;  /* 0x0000000304038208 */ /* 0x000fe40004800000 */
[----:B------:R-:W-:-:S03]  /*0630*/  ISETP.GT.AND P0, PT, R8, 0x1b, PT ;  /* 0x0000001b0800780c */ /* 0x000fc60003f04270 */
[----:B------:R-:W1:Y:S01]  /*0640*/  SHFL.DOWN PT, R4, R3, 0x4, 0x1f ;  /* 0x08801f0003047f89 */ /* 0x000e6200000e0000 */
[----:B0-----:R-:W-:-:S05]  /*0650*/  @!P2 LEA R6, R7, R6, 0x18 ;  /* 0x000000060706a211 */ /* 0x001fca00078ec0ff */
[----:B------:R-:W-:Y:S01]  /*0660*/  @!P2 IMAD.IADD R5, R5, 0x1, R6 ;  /* 0x000000010505a824 */ /* 0x000fe200078e0206 */
[----:B-1----:R-:W-:-:S04]  /*0670*/  FSETP.GEU.AND P1, PT, R3, R4, PT ;  /* 0x000000040300720b */ /* 0x002fc80003f2e000 */
        /* <DEDUP_REMOVED lines=35> */
.L_x_68:
[----:B------:R-:W-:Y:S01]  /*08b0*/  LOP3.LUT R4, R2, 0x3e0, RZ, 0xc0, !PT ;  /* 0x000003e002047812 */ /* 0x000fe200078ec0ff */
[----:B------:R-:W1:Y:S04]  /*08c0*/  S2R R9, SR_LANEID ;  /* 0x0000000000097919 */ /* 0x000e680000000000 */
[----:B------:R-:W-:Y:S01]  /*08d0*/  VIADD R6, R4, 0x20 ;  /* 0x0000002004067836 */ /* 0x000fe20000000000 */
[----:B------:R-:W-:-:S04]  /*08e0*/  LOP3.LUT R4, RZ, R4, RZ, 0x33, !PT ;  /* 0x00000004ff047212 */ /* 0x000fc800078e33ff */
[----:B------:R-:W-:Y:S01]  /*08f0*/  ISETP.GT.U32.AND P0, PT, R6, R3, PT ;  /* 0x000000030600720c */ /* 0x000fe20003f04070 */
[----:B------:R-:W-:-:S05]  /*0900*/  IMAD.IADD R4, R3, 0x1, R4 ;  /* 0x0000000103047824 */ /* 0x000fca00078e0204 */
[----:B------:R-:W-:-:S05]  /*0910*/  SEL R4, R4, 0x1f, P0 ;  /* 0x0000001f04047807 */ /* 0x000fca0000000000 */
[----:B------:R-:W2:Y:S01]  /*0920*/  SHFL.DOWN PT, R5, R10, 0x1, R4 ;  /* 0x082000000a057989 */ /* 0x000ea200000e0004 */
[C---:B-1----:R-:W-:Y:S01]  /*0930*/  ISETP.GE.AND P0, PT, R9.reuse, R4, PT ;  /* 0x000000040900720c */ /* 0x042fe20003f06270 */
[----:B0-----:R-:W-:Y:S01]  /*0940*/  VIADD R7, R9, 0x2 ;  /* 0x0000000209077836 */ /* 0x001fe20000000000 */
[----:B--2---:R-:W-:-:S11]  /*0950*/  FSETP.GEU.AND P1, PT, R10, R5, PT ;  /* 0x000000050a00720b */ /* 0x004fd60003f2e000 */
        /* <DEDUP_REMOVED lines=34> */
[C---:B------:R-:W-:Y:S02]  /*0b80*/  ISETP.GT.U32.AND P2, PT, R3.reuse, 0x20, PT ;  /* 0x000000200300780c */ /* 0x040fe40003f44070 */
[----:B------:R-:W-:Y:S01]  /*0b90*/  ISETP.GT.U32.AND P1, PT, R3, 0x40, PT ;  /* 0x000000400300780c */ /* 0x000fe20003f24070 */
[----:B0-----:R-:W-:-:S09]  /*0ba0*/  ULEA UR4, UR5, UR4, 0x18 ;  /* 0x0000000405047291 */ /* 0x001fd2000f8ec0ff */
[----:B------:R-:W0:Y:S04]  /*0bb0*/  LDS R5, [UR4+0xc] ;  /* 0x00000c04ff057984 */ /* 0x000e280008000800 */
[----:B------:R-:W1:Y:S04]  /*0bc0*/  LDS.128 R12, [UR4+0x10] ;  /* 0x00001004ff0c7984 */ /* 0x000e680008000c00 */
[----:B------:R-:W2:Y:S01]  /*0bd0*/  LDS.64 R6, [UR4+0x20] ;  /* 0x00002004ff067984 */ /* 0x000ea20008000a00 */
[----:B0-----:R-:W-:-:S04]  /*0be0*/  FSETP.GEU.AND P3, PT, R8, R5, PT ;  /* 0x000000050800720b */ /* 0x001fc80003f6e000 */
[----:B------:R-:W-:Y:S02]  /*0bf0*/  @P2 FSEL R8, R5, R8, !P3 ;  /* 0x0000000805082208 */ /* 0x000fe40005800000 */
[----:B------:R-:W-:Y:S02]  /*0c00*/  ISETP.GT.U32.AND P2, PT, R3, 0x60, PT ;  /* 0x000000600300780c */ /* 0x000fe40003f44070 */
[----:B-1----:R-:W-:-:S04]  /*0c10*/  FSETP.GEU.AND P3, PT, R8, R12, PT ;  /* 0x0000000c0800720b */ /* 0x002fc80003f6e000 */
[----:B------:R-:W-:Y:S02]  /*0c20*/  @P1 FSEL R8, R12, R8, !P3 ;  /* 0x000000080c081208 */ /* 0x000fe40005800000 */
[----:B------:R-:W-:Y:S02]  /*0c30*/  ISETP.GT.U32.AND P1, PT, R3, 0x80, PT ;  /* 0x000000800300780c */ /* 0x000fe40003f24070 */
[----:B------:R-:W-:-:S04]  /*0c40*/  FSETP.GEU.AND P3, PT, R8, R13, PT ;  /* 0x0000000d0800720b */ /* 0x000fc80003f6e000 */
        /* <DEDUP_REMOVED lines=8> */
[----:B--2---:R-:W-:-:S04]  /*0cd0*/  FSETP.GEU.AND P3, PT, R8, R6, PT ;  /* 0x000000060800720b */ /* 0x004fc80003f6e000 */
[----:B------:R-:W-:-:S04]  /*0ce0*/  @P1 FSEL R8, R6, R8, !P3 ;  /* 0x0000000806081208 */ /* 0x000fc80005800000 */
[----:B------:R-:W-:-:S04]  /*0cf0*/  FSETP.GEU.AND P1, PT, R8, R7, PT ;  /* 0x000000070800720b */ /* 0x000fc80003f2e000 */
[----:B------:R-:W-:Y:S01]  /*0d00*/  @P2 FSEL R8, R7, R8, !P1 ;  /* 0x0000000807082208 */ /* 0x000fe20004800000 */
[----:B------:R-:W-:Y:S08]  /*0d10*/  BRA `(.L_x_69) ;  /* 0x0000002800447947 */ /* 0x000ff00003800000 */
.L_x_59:
[----:B------:R-:W0:Y:S01]  /*0d20*/  S2R R2, SR_TID.X ;  /* 0x0000000000027919 */ /* 0x000e220000002100 */
[----:B------:R-:W1:Y:S02]  /*0d30*/  LDCU.64 UR6, c[0x0][0x380] ;  /* 0x00007000ff0677ac */ /* 0x000e640008000a00 */
[----:B-1----:R-:W-:Y:S02]  /*0d40*/  IMAD.U32 R20, RZ, RZ, UR6 ;  /* 0x00000006ff147e24 */ /* 0x002fe4000f8e00ff */
[----:B------:R-:W-:Y:S02]  /*0d50*/  IMAD.U32 R21, RZ, RZ, UR7 ;  /* 0x00000007ff157e24 */ /* 0x000fe4000f8e00ff */
[----:B0-----:R-:W-:-:S04]  /*0d60*/  IMAD R25, R2, 0x4, R23 ;  /* 0x0000000402197824 */ /* 0x001fc800078e0217 */
[----:B------:R-:W-:-:S05]  /*0d70*/  IMAD.WIDE.U32 R24, R25, 0x4, R20 ;  /* 0x0000000419187825 */ /* 0x000fca00078e0014 */
[----:B------:R-:W2:Y:S04]  /*0d80*/  LDG.E.128.CONSTANT R4, desc[UR8][R24.64] ;  /* 0x0000000818047981 */ /* 0x000ea8000c1e9d00 */
[----:B------:R-:W3:Y:S04]  /*0d90*/  LDG.E.128.CONSTANT R8, desc[UR8][R24.64+0x1000] ;  /* 0x0010000818087981 */ /* 0x000ee8000c1e9d00 */
[----:B------:R-:W4:Y:S04]  /*0da0*/  LDG.E.128.CONSTANT R12, desc[UR8][R24.64+0x2000] ;  /* 0x00200008180c7981 */ /* 0x000f28000c1e9d00 */
[----:B------:R-:W5:Y:S01]  /*0db0*/  LDG.E.128.CONSTANT R16, desc[UR8][R24.64+0x3000] ;  /* 0x0030000818107981 */ /* 0x000f62000c1e9d00 */
        /* <DEDUP_REMOVED lines=26> */
[----:B------:R-:W-:Y:S02]  /*0f60*/  ISETP.GE.U32.AND P1, PT, R3, UR5, PT ;  /* 0x0000000503007c0c */ /* 0x000fe4000bf26070 */
[----:B------:R-:W-:-:S04]  /*0f70*/  FSETP.GEU.AND P0, PT, R4, R11, PT ;  /* 0x0000000b0400720b */ /* 0x000fc80003f0e000 */
[----:B------:R-:W-:-:S04]  /*0f80*/  FSEL R4, R11, R4, !P0 ;  /* 0x000000040b047208 */ /* 0x000fc80004000000 */
[----:B------:R-:W-:-:S04]  /*0f90*/  FSETP.GEU.AND P0, PT, R4, R19, PT ;  /* 0x000000130400720b */ /* 0x000fc80003f0e000 */
[----:B------:R-:W-:Y:S01]  /*0fa0*/  FSEL R3, R19, R4, !P0 ;  /* 0x0000000413037208 */ /* 0x000fe20004000000 */
[----:B------:R-:W-:Y:S08]  /*0fb0*/  @!P1 BRA `(.L_x_70) ;  /* 0x0000000400e09947 */ /* 0x000ff00003800000 */
[----:B------:R-:W-:Y:S01]  /*0fc0*/  VIADD R23, R23, UR5 ;  /* 0x0000000517177c36 */ /* 0x000fe20008000000 */
[----:B------:R-:W-:Y:S01]  /*0fd0*/  UMOV UR4, URZ ;  /* 0x000000ff00047c82 */ /* 0x000fe20008000000 */
[----:B------:R-:W-:Y:S02]  /*0fe0*/  VIADD R22, R26, 0xfffff000 ;  /* 0xfffff0001a167836 */ /* 0x000fe40000000000 */
[C---:B------:R-:W-:Y:S02]  /*0ff0*/  VIADD R24, R23.reuse, 0x100 ;  /* 0x0000010017187836 */ /* 0x040fe40000000000 */
[C---:B------:R-:W-:Y:S01]  /*1000*/  IMAD.IADD R25, R23.reuse, 0x1, R2 ;  /* 0x0000000117197824 */ /* 0x040fe200078e0202 */
[----:B------:R-:W-:-:S13]  /*1010*/  ISETP.GT.U32.AND P0, PT, R23, R22, PT ;  /* 0x000000161700720c */ /* 0x000fda0003f04070 */
[----:B------:R-:W-:Y:S05]  /*1020*/  @P0 BRA `(.L_x_71) ;  /* 0x0000000000c40947 */ /* 0x000fea0003800000 */
[----:B------:R-:W0:Y:S08]  /*1030*/  LDC R26, c[0x0][0x3a8] ;  /* 0x0000ea00ff1a7b82 */ /* 0x000e300000000800 */
[----:B------:R-:W1:Y:S02]  /*1040*/  LDC.64 R20, c[0x0][0x380] ;  /* 0x0000e000ff147b82 */ /* 0x000e640000000a00 */
.L_x_72:
[----:B------:R-:W-:-:S04]  /*1050*/  IMAD R29, R2, 0x4, R23 ;  /* 0x00000004021d7824 */ /* 0x000fc800078e0217 */
[----:B-1----:R-:W-:-:S05]  /*1060*/  IMAD.WIDE.U32 R28, R29, 0x4, R20 ;  /* 0x000000041d1c7825 */ /* 0x002fca00078e0014 */
[----:B------:R-:W2:Y:S04]  /*1070*/  LDG.E.128.CONSTANT R4, desc[UR8][R28.64] ;  /* 0x000000081c047981 */ /* 0x000ea8000c1e9d00 */
[----:B------:R-:W3:Y:S04]  /*1080*/  LDG.E.128.CONSTANT R8, desc[UR8][R28.64+0x1000] ;  /* 0x001000081c087981 */ /* 0x000ee8000c1e9d00 */
[----:B------:R-:W4:Y:S04]  /*1090*/  LDG.E.128.CONSTANT R12, desc[UR8][R28.64+0x2000] ;  /* 0x002000081c0c7981 */ /* 0x000f28000c1e9d00 */
[----:B------:R-:W5:Y:S01]  /*10a0*/  LDG.E.128.CONSTANT R16, desc[UR8][R28.64+0x3000] ;  /* 0x003000081c107981 */ /* 0x000f62000c1e9d00 */
[----:B--2---:R-:W-:-:S02]  /*10b0*/  FSETP.GEU.AND P0, PT, R3, R4, PT ;  /* 0x000000040300720b */ /* 0x004fc40003f0e000 */
[----:B------:R-:W-:Y:S02]  /*10c0*/  FSETP.GEU.AND P1, PT, R5, R6, PT ;  /* 0x000000060500720b */ /* 0x000fe40003f2e000 */
[----:B------:R-:W-:Y:S02]  /*10d0*/  FSEL R3, R4, R3, !P0 ;  /* 0x0000000304037208 */ /* 0x000fe40004000000 */
[----:B---3--:R-:W-:Y:S02]  /*10e0*/  FSETP.GEU.AND P0, PT, R7, R8, PT ;  /* 0x000000080700720b */ /* 0x008fe40003f0e000 */
[----:B------:R-:W-:Y:S02]  /*10f0*/  FSEL R4, R6, R5, !P1 ;  /* 0x0000000506047208 */ /* 0x000fe40004800000 */
[----:B------:R-:W-:Y:S02]  /*1100*/  FSEL R6, R8, R7, !P0 ;  /* 0x0000000708067208 */ /* 0x000fe40004000000 */
[----:B------:R-:W-:-:S02]  /*1110*/  FSETP.GEU.AND P0, PT, R9, R10, PT ;  /* 0x0000000a0900720b */ /* 0x000fc40003f0e000 */
[----:B----4-:R-:W-:Y:S02]  /*1120*/  FSETP.GEU.AND P1, PT, R11, R12, PT ;  /* 0x0000000c0b00720b */ /* 0x010fe40003f2e000 */
[----:B------:R-:W-:Y:S02]  /*1130*/  FSEL R9, R10, R9, !P0 ;  /* 0x000000090a097208 */ /* 0x000fe40004000000 */
[----:B------:R-:W-:Y:S02]  /*1140*/  FSEL R10, R12, R11, !P1 ;  /* 0x0000000b0c0a7208 */ /* 0x000fe40004800000 */
[----:B------:R-:W-:Y:S02]  /*1150*/  FSETP.GEU.AND P0, PT, R13, R14, PT ;  /* 0x0000000e0d00720b */ /* 0x000fe40003f0e000 */
[----:B-----5:R-:W-:Y:S02]  /*1160*/  FSETP.GEU.AND P1, PT, R15, R16, PT ;  /* 0x000000100f00720b */ /* 0x020fe40003f2e000 */
[----:B------:R-:W-:-:S02]  /*1170*/  FSETP.GEU.AND P2, PT, R17, R18, PT ;  /* 0x000000121100720b */ /* 0x000fc40003f4e000 */
[----:B------:R-:W-:Y:S02]  /*1180*/  FSEL R13, R14, R13, !P0 ;  /* 0x0000000d0e0d7208 */ /* 0x000fe40004000000 */
[----:B------:R-:W-:Y:S02]  /*1190*/  FSEL R14, R16, R15, !P1 ;  /* 0x0000000f100e7208 */ /* 0x000fe40004800000 */
[----:B------:R-:W-:Y:S02]  /*11a0*/  FSEL R17, R18, R17, !P2 ;  /* 0x0000001112117208 */ /* 0x000fe40005000000 */
[----:B------:R-:W-:Y:S02]  /*11b0*/  FSETP.GEU.AND P0, PT, R3, R4, PT ;  /* 0x000000040300720b */ /* 0x000fe40003f0e000 */
[----:B------:R-:W-:Y:S02]  /*11c0*/  FSETP.GEU.AND P1, PT, R6, R9, PT ;  /* 0x000000090600720b */ /* 0x000fe40003f2e000 */
[----:B------:R-:W-:-:S02]  /*11d0*/  FSETP.GEU.AND P2, PT, R10, R13, PT ;  /* 0x0000000d0a00720b */ /* 0x000fc40003f4e000 */
[----:B------:R-:W-:Y:S02]  /*11e0*/  FSETP.GEU.AND P3, PT, R14, R17, PT ;  /* 0x000000110e00720b */ /* 0x000fe40003f6e000 */
[----:B------:R-:W-:Y:S01]  /*11f0*/  FSEL R3, R4, R3, !P0 ;  /* 0x0000000304037208 */ /* 0x000fe20004000000 */
[----:B0-----:R-:W-:Y:S01]  /*1200*/  IMAD.IADD R4, R26, 0x1, -R23 ;  /* 0x000000011a047824 */ /* 0x001fe200078e0a17 */
[----:B------:R-:W-:Y:S02]  /*1210*/  FSEL R6, R9, R6, !P1 ;  /* 0x0000000609067208 */ /* 0x000fe40004800000 */
[----:B------:R-:W-:Y:S02]  /*1220*/  FSEL R10, R13, R10, !P2 ;  /* 0x0000000a0d0a7208 */ /* 0x000fe40005000000 */
[----:B------:R-:W-:Y:S02]  /*1230*/  FSEL R17, R17, R14, !P3 ;  /* 0x0000000e11117208 */ /* 0x000fe40005800000 */
[----:B------:R-:W-:-:S02]  /*1240*/  FSETP.GEU.AND P0, PT, R3, R6, PT ;  /* 0x000000060300720b */ /* 0x000fc40003f0e000 */
[----:B------:R-:W-:Y:S02]  /*1250*/  FSETP.GEU.AND P1, PT, R10, R17, PT ;  /* 0x000000110a00720b */ /* 0x000fe40003f2e000 */
[----:B------:R-:W-:Y:S02]  /*1260*/  FSEL R3, R6, R3, !P0 ;  /* 0x0000000306037208 */ /* 0x000fe40004000000 */
        /* <DEDUP_REMOVED lines=8> */
[----:B------:R-:W-:Y:S01]  /*12f0*/  UIADD3 UR4, UPT, UPT, UR4, 0x1, URZ ;  /* 0x0000000104047890 */ /* 0x000fe2000fffe0ff */
[----:B------:R-:W-:Y:S02]  /*1300*/  VIADD R24, R24, UR5 ;  /* 0x0000000518187c36 */ /* 0x000fe40008000000 */
[----:B------:R-:W-:Y:S01]  /*1310*/  VIADD R25, R25, UR5 ;  /* 0x0000000519197c36 */ /* 0x000fe20008000000 */
[----:B------:R-:W-:-:S13]  /*1320*/  ISETP.GT.U32.AND P0, PT, R23, R22, PT ;  /* 0x000000161700720c */ /* 0x000fda0003f04070 */
[----:B------:R-:W-:Y:S05]  /*1330*/  @!P0 BRA `(.L_x_72) ;  /* 0xfffffffc00448947 */ /* 0x000fea000383ffff */
.L_x_71:
[----:B------:R-:W-:-:S13]  /*1340*/  ISETP.GE.U32.AND P0, PT, R23, R26, PT ;  /* 0x0000001a1700720c */ /* 0x000fda0003f06070 */
[----:B------:R-:W-:Y:S05]  /*1350*/  @P0 BRA `(.L_x_70) ;  /* 0x0000000000f80947 */ /* 0x000fea0003800000 */
[----:B------:R-:W-:Y:S01]  /*1360*/  IMAD.IADD R23, R26, 0x1, -R23 ;  /* 0x000000011a177824 */ /* 0x000fe200078e0a17 */
[----:B------:R-:W-:Y:S04]  /*1370*/  BSSY.RECONVERGENT B1, `(.L_x_70) ;  /* 0x000003c000017945 */ /* 0x000fe80003800200 */
[----:B------:R-:W-:-:S13]  /*1380*/  ISETP.GE.AND P0, PT, R2, R23, PT ;  /* 0x000000170200720c */ /* 0x000fda0003f06270 */
[----:B------:R-:W-:Y:S05]  /*1390*/  @P0 BRA `(.L_x_73) ;  /* 0x0000000000e40947 */ /* 0x000fea0003800000 */
[----:B------:R-:W0:Y:S01]  /*13a0*/  LDCU UR5, c[0x0][0x3ac] ;  /* 0x00007580ff0577ac */ /* 0x000e220008000800 */
[----:B------:R-:W1:Y:S01]  /*13b0*/  LDC R7, c[0x0][0x3ac] ;  /* 0x0000eb00ff077b82 */ /* 0x000e620000000800 */
[----:B------:R-:W-:Y:S01]  /*13c0*/  LOP3.LUT R5, RZ, R2, RZ, 0x33, !PT ;  /* 0x00000002ff057212 */ /* 0x000fe200078e33ff */
[----:B------:R-:W-:Y:S01]  /*13d0*/  IMAD.SHL.U32 R4, R0, 0x1000, RZ ;  /* 0x0000100000047824 */ /* 0x000fe200078e00ff */
[----:B------:R-:W-:Y:S03]  /*13e0*/  BSSY.RECONVERGENT B2, `(.L_x_74) ;  /* 0x0000019000027945 */ /* 0x000fe60003800200 */
[----:B------:R-:W-:-:S05]  /*13f0*/  IMAD.IADD R5, R5, 0x1, R26 ;  /* 0x0000000105057824 */ /* 0x000fca00078e021a */
[----:B------:R-:W-:-:S04]  /*1400*/  LOP3.LUT R6, R5, 0x300, RZ, 0xc0, !PT ;  /* 0x0000030005067812 */ /* 0x000fc800078ec0ff */
[----:B------:R-:W-:Y:S01]  /*1410*/  ISETP.NE.AND P0, PT, R6, 0x300, PT ;  /* 0x000003000600780c */ /* 0x000fe20003f05270 */
[----:B0-----:R-:W-:-:S06]  /*1420*/  USHF.L.U32 UR5, UR5, 0xc, URZ ;  /* 0x0000000c05057899 */ /* 0x001fcc00080006ff */
[----:B------:R-:W-:Y:S02]  /*1430*/  VIADD R4, R4, UR5 ;  /* 0x0000000504047c36 */ /* 0x000fe40008000000 */
[----:B-1----:R-:W-:Y:S02]  /*1440*/  IMAD R7, R7, UR4, RZ ;  /* 0x0000000407077c24 */ /* 0x002fe4000f8e02ff */
[C---:B------:R-:W-:Y:S01]  /*1450*/  IMAD.IADD R4, R5.reuse, 0x1, -R4 ;  /* 0x0000000105047824 */ /* 0x040fe200078e0a04 */
[----:B------:R-:W-:-:S03]  /*1460*/  LEA.HI R5, R5, 0x1, RZ, 0x18 ;  /* 0x0000000105057811 */ /* 0x000fc600078fc0ff */
[----:B------:R-:W-:Y:S02]  /*1470*/  IMAD R4, R7, -0x1000, R4 ;  /* 0xfffff00007047824 */ /* 0x000fe400078e0204 */
[----:B------:R-:W-:-:S03]  /*1480*/  IMAD.MOV.U32 R7, RZ, RZ, R2 ;  /* 0x000000ffff077224 */ /* 0x000fc600078e0002 */
[----:B------:R-:W-:Y:S01]  /*1490*/  ISETP.GE.U32.AND P2, PT, R4, 0x300, PT ;  /* 0x000003000400780c */ /* 0x000fe20003f46070 */
[----:B------:R-:W-:-:S12]  /*14a0*/  @!P0 BRA `(.L_x_75) ;  /* 0x0000000000308947 */ /* 0x000fd80003800000 */
[----:B------:R-:W-:Y:S01]  /*14b0*/  LOP3.LUT R5, R5, 0x3, RZ, 0xc0, !PT ;  /* 0x0000000305057812 */ /* 0x000fe200078ec0ff */
[----:B------:R-:W-:-:S04]  /*14c0*/  IMAD.MOV.U32 R7, RZ, RZ, R2 ;  /* 0x000000ffff077224 */ /* 0x000fc800078e0002 */
[----:B------:R-:W-:-:S07]  /*14d0*/  IMAD.MOV R6, RZ, RZ, -R5 ;  /* 0x000000ffff067224 */ /* 0x000fce00078e0a05 */
.L_x_76:
[----:B------:R-:W-:-:S06]  /*14e0*/  IMAD.WIDE.U32 R4, R25, 0x4, R20 ;  /* 0x0000000419047825 */ /* 0x000fcc00078e0014 */
        /* <DEDUP_REMOVED lines=8> */
.L_x_75:
[----:B------:R-:W-:Y:S05]  /*1570*/  BSYNC.RECONVERGENT B2 ;  /* 0x0000000000027941 */ /* 0x000fea0003800200 */
.L_x_74:
[----:B------:R-:W-:Y:S05]  /*1580*/  @!P2 BRA `(.L_x_73) ;  /* 0x000000000068a947 */ /* 0x000fea0003800000 */
[C---:B------:R-:W-:Y:S02]  /*1590*/  IMAD.IADD R13, R7.reuse, 0x1, R24 ;  /* 0x00000001070d7824 */ /* 0x040fe400078e0218 */
[----:B------:R-:W-:-:S07]  /*15a0*/  VIADD R12, R7, 0x200 ;  /* 0x00000200070c7836 */ /* 0x000fce0000000000 */
.L_x_77:
[----:B------:R-:W-:-:S04]  /*15b0*/  VIADD R5, R13, 0xffffff00 ;  /* 0xffffff000d057836 */ /* 0x000fc80000000000 */
[----:B------:R-:W-:-:S04]  /*15c0*/  IMAD.WIDE.U32 R4, R5, 0x4, R20 ;  /* 0x0000000405047825 */ /* 0x000fc800078e0014 */
[C-C-:B------:R-:W-:Y:S02]  /*15d0*/  IMAD.WIDE.U32 R6, R13.reuse, 0x4, R20.reuse ;  /* 0x000000040d067825 */ /* 0x140fe400078e0014 */
[----:B------:R-:W2:Y:S02]  /*15e0*/  LDG.E.CONSTANT R4, desc[UR8][R4.64] ;  /* 0x0000000804047981 */ /* 0x000ea4000c1e9900 */
[C---:B------:R-:W-:Y:S02]  /*15f0*/  VIADD R9, R13.reuse, 0x100 ;  /* 0x000001000d097836 */ /* 0x040fe40000000000 */
[----:B------:R-:W3:Y:S01]  /*1600*/  LDG.E.CONSTANT R6, desc[UR8][R6.64] ;  /* 0x0000000806067981 */ /* 0x000ee2000c1e9900 */
[----:B------:R-:W-:Y:S02]  /*1610*/  VIADD R11, R13, 0x200 ;  /* 0x000002000d0b7836 */ /* 0x000fe40000000000 */
[----:B------:R-:W-:-:S04]  /*1620*/  IMAD.WIDE.U32 R8, R9, 0x4, R20 ;  /* 0x0000000409087825 */ /* 0x000fc800078e0014 */
[----:B------:R-:W-:Y:S02]  /*1630*/  IMAD.WIDE.U32 R10, R11, 0x4, R20 ;  /* 0x000000040b0a7825 */ /* 0x000fe400078e0014 */
[----:B------:R-:W4:Y:S04]  /*1640*/  LDG.E.CONSTANT R8, desc[UR8][R8.64] ;  /* 0x0000000808087981 */ /* 0x000f28000c1e9900 */
[----:B------:R-:W5:Y:S01]  /*1650*/  LDG.E.CONSTANT R10, desc[UR8][R10.64] ;  /* 0x000000080a0a7981 */ /* 0x000f62000c1e9900 */
[----:B------:R-:W-:Y:S01]  /*1660*/  VIADD R13, R13, 0x400 ;  /* 0x000004000d0d7836 */ /* 0x000fe20000000000 */
[----:B--2---:R-:W-:-:S04]  /*1670*/  FSETP.GEU.AND P0, PT, R3, R4, PT ;  /* 0x000000040300720b */ /* 0x004fc80003f0e000 */
[----:B------:R-:W-:Y:S01]  /*1680*/  FSEL R3, R4, R3, !P0 ;  /* 0x0000000304037208 */ /* 0x000fe20004000000 */
[C---:B------:R-:W-:Y:S02]  /*1690*/  VIADD R4, R12.reuse, 0x200 ;  /* 0x000002000c047836 */ /* 0x040fe40000000000 */
[----:B------:R-:W-:Y:S01]  /*16a0*/  VIADD R12, R12, 0x400 ;  /* 0x000004000c0c7836 */ /* 0x000fe20000000000 */
[----:B---3--:R-:W-:Y:S02]  /*16b0*/  FSETP.GEU.AND P0, PT, R3, R6, PT ;  /* 0x000000060300720b */ /* 0x008fe40003f0e000 */
[----:B------:R-:W-:Y:S02]  /*16c0*/  ISETP.GE.AND P1, PT, R4, R23, PT ;  /* 0x000000170400720c */ /* 0x000fe40003f26270 */
[----:B------:R-:W-:-:S04]  /*16d0*/  FSEL R3, R6, R3, !P0 ;  /* 0x0000000306037208 */ /* 0x000fc80004000000 */
[----:B----4-:R-:W-:-:S04]  /*16e0*/  FSETP.GEU.AND P0, PT, R3, R8, PT ;  /* 0x000000080300720b */ /* 0x010fc80003f0e000 */
[----:B------:R-:W-:-:S04]  /*16f0*/  FSEL R3, R8, R3, !P0 ;  /* 0x0000000308037208 */ /* 0x000fc80004000000 */
[----:B-----5:R-:W-:-:S04]  /*1700*/  FSETP.GEU.AND P0, PT, R3, R10, PT ;  /* 0x0000000a0300720b */ /* 0x020fc80003f0e000 */
[----:B------:R-:W-:Y:S01]  /*1710*/  FSEL R3, R10, R3, !P0 ;  /* 0x000000030a037208 */ /* 0x000fe20004000000 */
[----:B------:R-:W-:Y:S08]  /*1720*/  @!P1 BRA `(.L_x_77) ;  /* 0xfffffffc00a09947 */ /* 0x000ff0000383ffff */
.L_x_73:
[----:B------:R-:W-:Y:S05]  /*1730*/  BSYNC.RECONVERGENT B1 ;  /* 0x0000000000017941 */ /* 0x000fea0003800200 */
.L_x_70:
        /* <DEDUP_REMOVED lines=55> */
.L_x_58:
[----:B------:R-:W0:Y:S02]  /*1ab0*/  LDCU UR6, c[0x0][0x3a8] ;  /* 0x00007500ff0677ac */ /* 0x000e240008000800 */
[----:B0-----:R-:W-:-:S04]  /*1ac0*/  IADD3 R4, PT, PT, -R23, UR6, RZ ;  /* 0x0000000617047c10 */ /* 0x001fc8000fffe1ff */
        /* <DEDUP_REMOVED lines=9> */
[----:B------:R-:W-:-:S04]  /*1b60*/  IMAD.IADD R3, R23, 0x1, R2 ;  /* 0x0000000117037824 */ /* 0x000fc800078e0202 */
[----:B0-----:R-:W-:-:S05]  /*1b70*/  IMAD.WIDE.U32 R6, R3, 0x4, R6 ;  /* 0x0000000403067825 */ /* 0x001fca00078e0006 */
[----:B------:R0:W5:Y:S01]  /*1b80*/  LDG.E.CONSTANT R3, desc[UR8][R6.64] ;  /* 0x0000000806037981 */ /* 0x000162000c1e9900 */
[----:B------:R-:W-:-:S07]  /*1b90*/  VIADD R10, R2, 0x100 ;  /* 0x00000100020a7836 */ /* 0x000fce0000000000 */
.L_x_80:
[----:B------:R-:W-:Y:S05]  /*1ba0*/  BSYNC.RECONVERGENT B1 ;  /* 0x0000000000017941 */ /* 0x000fea0003800200 */
.L_x_79:
[----:B------:R-:W-:Y:S01]  /*1bb0*/  ISETP.GE.U32.AND P0, PT, R10, R4, PT ;  /* 0x000000040a00720c */ /* 0x000fe20003f06070 */
[----:B------:R-:W-:-:S12]  /*1bc0*/  BSSY.RECONVERGENT B1, `(.L_x_81) ;  /* 0x0000035000017945 */ /* 0x000fd80003800200 */
[----:B------:R-:W-:Y:S05]  /*1bd0*/  @P0 BRA `(.L_x_82) ;  /* 0x0000000000cc0947 */ /* 0x000fea0003800000 */
[----:B------:R-:W-:Y:S01]  /*1be0*/  LOP3.LUT R5, RZ, R10, RZ, 0x33, !PT ;  /* 0x0000000aff057212 */ /* 0x000fe200078e33ff */
[----:B------:R-:W-:Y:S04]  /*1bf0*/  BSSY.RECONVERGENT B2, `(.L_x_83) ;  /* 0x0000015000027945 */ /* 0x000fe80003800200 */
[----:B0-----:R-:W-:-:S04]  /*1c00*/  VIADD R6, R5, UR6 ;  /* 0x0000000605067c36 */ /* 0x001fc80008000000 */
[C---:B------:R-:W-:Y:S01]  /*1c10*/  IMAD.IADD R7, R6.reuse, 0x1, -R23 ;  /* 0x0000000106077824 */ /* 0x040fe200078e0a17 */
[----:B------:R-:W-:-:S04]  /*1c20*/  LOP3.LUT R5, R6, 0x300, RZ, 0xc0, !PT ;  /* 0x0000030006057812 */ /* 0x000fc800078ec0ff */
[----:B------:R-:W-:Y:S02]  /*1c30*/  ISETP.NE.AND P0, PT, R5, 0x300, PT ;  /* 0x000003000500780c */ /* 0x000fe40003f05270 */
[----:B------:R-:W-:-:S11]  /*1c40*/  ISETP.GE.U32.AND P2, PT, R7, 0x300, PT ;  /* 0x000003000700780c */ /* 0x000fd60003f46070 */
[----:B------:R-:W-:Y:S05]  /*1c50*/  @!P0 BRA `(.L_x_84) ;  /* 0x0000000000388947 */ /* 0x000fea0003800000 */
[----:B------:R-:W0:Y:S01]  /*1c60*/  LDC.64 R8, c[0x0][0x380] ;  /* 0x0000e000ff087b82 */ /* 0x000e220000000a00 */
[----:B------:R-:W-:Y:S01]  /*1c70*/  LEA.HI R5, R6, 0x1, RZ, 0x18 ;  /* 0x0000000106057811 */ /* 0x000fe200078fc0ff */
[----:B------:R-:W-:-:S03]  /*1c80*/  IMAD.IADD R11, R23, 0x1, R10 ;  /* 0x00000001170b7824 */ /* 0x000fc600078e020a */
[----:B------:R-:W-:-:S05]  /*1c90*/  LOP3.LUT R5, R5, 0x3, RZ, 0xc0, !PT ;  /* 0x0000000305057812 */ /* 0x000fca00078ec0ff */
[----:B------:R-:W-:-:S07]  /*1ca0*/  IMAD.MOV R5, RZ, RZ, -R5 ;  /* 0x000000ffff057224 */ /* 0x000fce00078e0a05 */
.L_x_85:
        /* <DEDUP_REMOVED lines=9> */
.L_x_84:
[----:B------:R-:W-:Y:S05]  /*1d40*/  BSYNC.RECONVERGENT B2 ;  /* 0x0000000000027941 */ /* 0x000fea0003800200 */
.L_x_83:
[----:B------:R-:W-:Y:S05]  /*1d50*/  @!P2 BRA `(.L_x_82) ;  /* 0x00000000006ca947 */ /* 0x000fea0003800000 */
[----:B------:R-:W0:Y:S01]  /*1d60*/  LDC.64 R6, c[0x0][0x380] ;  /* 0x0000e000ff067b82 */ /* 0x000e220000000a00 */
[----:B------:R-:W-:Y:S02]  /*1d70*/  IMAD.IADD R23, R23, 0x1, R10 ;  /* 0x0000000117177824 */ /* 0x000fe400078e020a */
[----:B------:R-:W-:-:S07]  /*1d80*/  VIADD R5, R10, 0x200 ;  /* 0x000002000a057836 */ /* 0x000fce0000000000 */
.L_x_86:
        /* <DEDUP_REMOVED lines=24> */
.L_x_82:
[----:B------:R-:W-:Y:S05]  /*1f10*/  BSYNC.RECONVERGENT B1 ;  /* 0x0000000000017941 */ /* 0x000fea0003800200 */
.L_x_81:
[----:B------:R-:W-:Y:S01]  /*1f20*/  ISETP.GE.U32.AND P0, PT, R4, 0x100, PT ;  /* 0x000001000400780c */ /* 0x000fe20003f06070 */
[----:B0----5:R-:W-:-:S12]  /*1f30*/  IMAD.MOV.U32 R6, RZ, RZ, R3 ;  /* 0x000000ffff067224 */ /* 0x021fd800078e0003 */
[----:B------:R-:W-:Y:S05]  /*1f40*/  @!P0 BRA `(.L_x_87) ;  /* 0x0000000000dc8947 */ /* 0x000fea0003800000 */
[----:B------:R-:W0:Y:S01]  /*1f50*/  S2R R8, SR_LANEID ;  /* 0x0000000000087919 */ /* 0x000e220000000000 */
[----:B------:R-:W1:Y:S02]  /*1f60*/  SHFL.DOWN PT, R3, R6, 0x1, 0x1f ;  /* 0x08201f0006037f89 */ /* 0x000e6400000e0000 */
[----:B-1----:R-:W-:Y:S02]  /*1f70*/  FSETP.GEU.AND P0, PT, R6, R3, PT ;  /* 0x000000030600720b */ /* 0x002fe40003f0e000 */
[C---:B0-----:R-:W-:Y:S02]  /*1f80*/  ISETP.GT.AND P1, PT, R8.reuse, 0x1e, PT ;  /* 0x0000001e0800780c */ /* 0x041fe40003f24270 */
[----:B------:R-:W-:Y:S02]  /*1f90*/  FSEL R3, R3, R6, !P0 ;  /* 0x0000000603037208 */ /* 0x000fe40004000000 */
[----:B------:R-:W-:Y:S02]  /*1fa0*/  ISETP.NE.AND P2, PT, R8, RZ, PT ;  /* 0x000000ff0800720c */ /* 0x000fe40003f45270 */
[----:B------:R-:W-:-:S02]  /*1fb0*/  FSEL R3, R6, R3, P1 ;  /* 0x0000000306037208 */ /* 0x000fc40000800000 */
[----:B------:R-:W-:-:S03]  /*1fc0*/  ISETP.GT.AND P1, PT, R8, 0x1d, PT ;  /* 0x0000001d0800780c */ /* 0x000fc60003f24270 */
[----:B------:R-:W0:Y:S06]  /*1fd0*/  SHFL.DOWN PT, R4, R3, 0x2, 0x1f ;  /* 0x08401f0003047f89 */ /* 0x000e2c00000e0000 */
        /* <DEDUP_REMOVED lines=46> */
.L_x_87:
[----:B------:R-:W-:Y:S01]  /*22c0*/  LOP3.LUT R3, R2, 0x3e0, RZ, 0xc0, !PT ;  /* 0x000003e002037812 */ /* 0x000fe200078ec0ff */
[----:B------:R-:W0:Y:S04]  /*22d0*/  S2R R8, SR_LANEID ;  /* 0x0000000000087919 */ /* 0x000e280000000000 */
[----:B------:R-:W-:Y:S01]  /*22e0*/  VIADD R5, R3, 0x20 ;  /* 0x0000002003057836 */ /* 0x000fe20000000000 */
[----:B------:R-:W-:-:S04]  /*22f0*/  LOP3.LUT R3, RZ, R3, RZ, 0x33, !PT ;  /* 0x00000003ff037212 */ /* 0x000fc800078e33ff */
[----:B------:R-:W-:Y:S01]  /*2300*/  ISETP.GT.U32.AND P0, PT, R5, R4, PT ;  /* 0x000000040500720c */ /* 0x000fe20003f04070 */
[----:B------:R-:W-:-:S05]  /*2310*/  IMAD.IADD R3, R3, 0x1, R4 ;  /* 0x0000000103037824 */ /* 0x000fca00078e0204 */
        /* <DEDUP_REMOVED lines=16> */
[C---:B------:R-:W-:Y:S01]  /*2420*/  ISETP.NE.AND P0, PT, R8.reuse, RZ, PT ;  /* 0x000000ff0800720c */ /* 0x040fe20003f05270 */
[----:B------:R-:W-:Y:S01]  /*2430*/  VIADD R8, R8, 0x10 ;  /* 0x0000001008087836 */ /* 0x000fe20000000000 */
[----:B------:R-:W-:Y:S01]  /*2440*/  ISETP.GT.AND P1, PT, R10, R3, PT ;  /* 0x000000030a00720c */ /* 0x000fe20003f24270 */
        /* <DEDUP_REMOVED lines=46> */
.L_x_78:
[----:B------:R-:W0:Y:S01]  /*2730*/  S2R R6, SR_TID.X ;  /* 0x0000000000067919 */ /* 0x000e220000002100 */
[----:B------:R-:W1:Y:S02]  /*2740*/  LDCU.64 UR10, c[0x0][0x380] ;  /* 0x00007000ff0a77ac */ /* 0x000e640008000a00 */
[----:B-1----:R-:W-:Y:S02]  /*2750*/  IMAD.U32 R2, RZ, RZ, UR10 ;  /* 0x0000000aff027e24 */ /* 0x002fe4000f8e00ff */
[----:B------:R-:W-:Y:S02]  /*2760*/  IMAD.U32 R3, RZ, RZ, UR11 ;  /* 0x0000000bff037e24 */ /* 0x000fe4000f8e00ff */
[----:B0-----:R-:W-:-:S04]  /*2770*/  IMAD.IADD R9, R23, 0x1, R6 ;  /* 0x0000000117097824 */ /* 0x001fc800078e0206 */
[----:B------:R-:W-:-:S05]  /*2780*/  IMAD.WIDE.U32 R8, R9, 0x4, R2 ;  /* 0x0000000409087825 */ /* 0x000fca00078e0002 */
        /* <DEDUP_REMOVED lines=44> */
[----:B------:R-:W-:Y:S02]  /*2a50*/  ISETP.GE.U32.AND P1, PT, R4, UR5, PT ;  /* 0x0000000504007c0c */ /* 0x000fe4000bf26070 */
[----:B------:R-:W-:-:S04]  /*2a60*/  FSETP.GEU.AND P0, PT, R11, R18, PT ;  /* 0x000000120b00720b */ /* 0x000fc80003f0e000 */
[----:B------:R-:W-:-:S07]  /*2a70*/  FSEL R11, R18, R11, !P0 ;  /* 0x0000000b120b7208 */ /* 0x000fce0004000000 */
[----:B------:R-:W-:Y:S05]  /*2a80*/  @!P1 BRA `(.L_x_88) ;  /* 0x0000000800149947 */ /* 0x000fea0003800000 */
[----:B------:R-:W-:Y:S01]  /*2a90*/  UIADD3 UR7, UPT, UPT, UR6, -0x1000, URZ ;  /* 0xfffff00006077890 */ /* 0x000fe2000fffe0ff */
[----:B------:R-:W-:Y:S01]  /*2aa0*/  VIADD R23, R23, UR5 ;  /* 0x0000000517177c36 */ /* 0x000fe20008000000 */
[----:B------:R-:W-:-:S03]  /*2ab0*/  UMOV UR4, URZ ;  /* 0x000000ff00047c82 */ /* 0x000fc60008000000 */
[C---:B------:R-:W-:Y:S01]  /*2ac0*/  VIADD R7, R23.reuse, 0x100 ;  /* 0x0000010017077836 */ /* 0x040fe20000000000 */
[C---:B------:R-:W-:Y:S01]  /*2ad0*/  ISETP.GT.U32.AND P0, PT, R23.reuse, UR7, PT ;  /* 0x0000000717007c0c */ /* 0x040fe2000bf04070 */
[----:B------:R-:W-:-:S12]  /*2ae0*/  IMAD.IADD R9, R23, 0x1, R6 ;  /* 0x0000000117097824 */ /* 0x000fd800078e0206 */
[----:B------:R-:W-:Y:S05]  /*2af0*/  @P0 BRA `(.L_x_89) ;  /* 0x0000000000f80947 */ /* 0x000fea0003800000 */
[----:B------:R-:W0:Y:S01]  /*2b00*/  LDC.64 R2, c[0x0][0x380] ;  /* 0x0000e000ff027b82 */ /* 0x000e220000000a00 */
[----:B------:R-:W1:Y:S01]  /*2b10*/  LDCU UR6, c[0x0][0x3a8] ;  /* 0x00007500ff0677ac */ /* 0x000e620008000800 */
[----:B------:R-:W-:Y:S01]  /*2b20*/  NOP ;  /* 0x0000000000007918 */ /* 0x000fe20000000000 */
.L_x_90:
[----:B------:R-:W-:-:S04]  /*2b30*/  IMAD.IADD R5, R6, 0x1, R23 ;  /* 0x0000000106057824 */ /* 0x000fc800078e0217 */
[----:B0-----:R-:W-:-:S05]  /*2b40*/  IMAD.WIDE.U32 R4, R5, 0x4, R2 ;  /* 0x0000000405047825 */ /* 0x001fca00078e0002 */
        /* <DEDUP_REMOVED lines=17> */
[----:B------:R1:W2:Y:S01]  /*2c60*/  LDG.E.CONSTANT R8, desc[UR8][R4.64+0x3400] ;  /* 0x0034000804087981 */ /* 0x0002a2000c1e9900 */
        /* <DEDUP_REMOVED lines=8> */
[----:B------:R-:W-:-:S04]  /*2cf0*/  FSETP.GEU.AND P1, PT, R10, R17, PT ;  /* 0x000000110a00720b */ /* 0x000fc80003f2e000 */
[----:B------:R-:W-:Y:S02]  /*2d00*/  FSEL R17, R17, R10, !P1 ;  /* 0x0000000a11117208 */ /* 0x000fe40004800000 */
[----:B------:R-:W-:-:S04]  /*2d10*/  FSETP.GEU.AND P2, PT, R12, R15, PT ;  /* 0x0000000f0c00720b */ /* 0x000fc80003f4e000 */
[----:B------:R-:W-:Y:S02]  /*2d20*/  FSEL R12, R15, R12, !P2 ;  /* 0x0000000c0f0c7208 */ /* 0x000fe40005000000 */
[----:B------:R-:W-:Y:S02]  /*2d30*/  FSETP.GEU.AND P0, PT, R11, R18, PT ;  /* 0x000000120b00720b */ /* 0x000fe40003f0e000 */
[----:B------:R-:W-:Y:S02]  /*2d40*/  FSETP.GEU.AND P1, PT, R20, R27, PT ;  /* 0x0000001b1400720b */ /* 0x000fe40003f2e000 */
[----:B------:R-:W-:Y:S02]  /*2d50*/  FSETP.GEU.AND P2, PT, R14, R17, PT ;  /* 0x000000110e00720b */ /* 0x000fe40003f4e000 */
[----:B------:R-:W-:Y:S02]  /*2d60*/  FSEL R11, R18, R11, !P0 ;  /* 0x0000000b120b7208 */ /* 0x000fe40004000000 */
[----:B------:R-:W-:-:S02]  /*2d70*/  FSEL R20, R27, R20, !P1 ;  /* 0x000000141b147208 */ /* 0x000fc40004800000 */
[----:B------:R-:W-:Y:S02]  /*2d80*/  FSEL R14, R17, R14, !P2 ;  /* 0x0000000e110e7208 */ /* 0x000fe40005000000 */
[----:B------:R-:W-:Y:S02]  /*2d90*/  FSETP.GEU.AND P0, PT, R11, R20, PT ;  /* 0x000000140b00720b */ /* 0x000fe40003f0e000 */
[----:B-1----:R-:W-:Y:S02]  /*2da0*/  IADD3 R4, PT, PT, -R23, UR6, RZ ;  /* 0x0000000617047c10 */ /* 0x002fe4000fffe1ff */
[----:B------:R-:W-:Y:S02]  /*2db0*/  FSEL R11, R20, R11, !P0 ;  /* 0x0000000b140b7208 */ /* 0x000fe40004000000 */
[----:B--2---:R-:W-:-:S04]  /*2dc0*/  FSETP.GEU.AND P3, PT, R8, R13, PT ;  /* 0x0000000d0800720b */ /* 0x004fc80003f6e000 */
[----:B------:R-:W-:-:S04]  /*2dd0*/  FSEL R13, R13, R8, !P3 ;  /* 0x000000080d0d7208 */ /* 0x000fc80005800000 */
[----:B------:R-:W-:-:S04]  /*2de0*/  FSETP.GEU.AND P3, PT, R12, R13, PT ;  /* 0x0000000d0c00720b */ /* 0x000fc80003f6e000 */
[----:B------:R-:W-:-:S04]  /*2df0*/  FSEL R13, R13, R12, !P3 ;  /* 0x0000000c0d0d7208 */ /* 0x000fc80005800000 */
[----:B------:R-:W-:-:S04]  /*2e00*/  FSETP.GEU.AND P1, PT, R14, R13, PT ;  /* 0x0000000d0e00720b */ /* 0x000fc80003f2e000 */
        /* <DEDUP_REMOVED lines=11> */
[----:B------:R-:W-:-:S13]  /*2ec0*/  ISETP.GT.U32.AND P0, PT, R23, UR7, PT ;  /* 0x0000000717007c0c */ /* 0x000fda000bf04070 */
[----:B------:R-:W-:Y:S05]  /*2ed0*/  @!P0 BRA `(.L_x_90) ;  /* 0xfffffffc00148947 */ /* 0x000fea000383ffff */
.L_x_89:
[----:B------:R-:W-:-:S13]  /*2ee0*/  ISETP.GE.U32.AND P0, PT, R23, UR6, PT ;  /* 0x0000000617007c0c */ /* 0x000fda000bf06070 */
[----:B------:R-:W-:Y:S05]  /*2ef0*/  @P0 BRA `(.L_x_88) ;  /* 0x0000000000f80947 */ /* 0x000fea0003800000 */
[----:B------:R-:W-:Y:S01]  /*2f00*/  IADD3 R23, PT, PT, -R23, UR6, RZ ;  /* 0x0000000617177c10 */ /* 0x000fe2000fffe1ff */
[----:B------:R-:W-:Y:S03]  /*2f10*/  BSSY.RECONVERGENT B1, `(.L_x_88) ;  /* 0x000003c000017945 */ /* 0x000fe60003800200 */
[----:B------:R-:W-:-:S13]  /*2f20*/  ISETP.GE.AND P0, PT, R6, R23, PT ;  /* 0x000000170600720c */ /* 0x000fda0003f06270 */
[----:B------:R-:W-:Y:S05]  /*2f30*/  @P0 BRA `(.L_x_91) ;  /* 0x0000000000e40947 */ /* 0x000fea0003800000 */
[----:B------:R-:W0:Y:S01]  /*2f40*/  LDC R8, c[0x0][0x3ac] ;  /* 0x0000eb00ff087b82 */ /* 0x000e220000000800 */
[----:B------:R-:W1:Y:S01]  /*2f50*/  LDCU UR5, c[0x0][0x3ac] ;  /* 0x00007580ff0577ac */ /* 0x000e620008000800 */
[----:B------:R-:W-:Y:S01]  /*2f60*/  LOP3.LUT R4, RZ, R6, RZ, 0x33, !PT ;  /* 0x00000006ff047212 */ /* 0x000fe200078e33ff */
[----:B------:R-:W-:Y:S01]  /*2f70*/  IMAD.SHL.U32 R10, R0, 0x1000, RZ ;  /* 0x00001000000a7824 */ /* 0x000fe200078e00ff */
[----:B------:R-:W-:Y:S03]  /*2f80*/  BSSY.RECONVERGENT B2, `(.L_x_92) ;  /* 0x0000019000027945 */ /* 0x000fe60003800200 */
[----:B------:R-:W-:Y:S01]  /*2f90*/  VIADD R5, R4, UR6 ;  /* 0x0000000604057c36 */ /* 0x000fe20008000000 */
[----:B-1----:R-:W-:Y:S01]  /*2fa0*/  USHF.L.U32 UR5, UR5, 0xc, URZ ;  /* 0x0000000c05057899 */ /* 0x002fe200080006ff */
[----:B0-----:R-:W-:-:S03]  /*2fb0*/  IMAD R4, R8, UR4, RZ ;  /* 0x0000000408047c24 */ /* 0x001fc6000f8e02ff */
[C---:B------:R-:W-:Y:S02]  /*2fc0*/  LOP3.LUT R8, R5.reuse, 0x300, RZ, 0xc0, !PT ;  /* 0x0000030005087812 */ /* 0x040fe400078ec0ff */
[----:B------:R-:W-:Y:S02]  /*2fd0*/  VIADD R10, R10, UR5 ;  /* 0x000000050a0a7c36 */ /* 0x000fe40008000000 */
[----:B------:R-:W-:Y:S02]  /*2fe0*/  ISETP.NE.AND P0, PT, R8, 0x300, PT ;  /* 0x000003000800780c */ /* 0x000fe40003f05270 */
[C---:B------:R-:W-:Y:S01]  /*2ff0*/  IMAD.IADD R13, R5.reuse, 0x1, -R10 ;  /* 0x00000001050d7824 */ /* 0x040fe200078e0a0a */
[----:B------:R-:W-:Y:S01]  /*3000*/  LEA.HI R5, R5, 0x1, RZ, 0x18 ;  /* 0x0000000105057811 */ /* 0x000fe200078fc0ff */
[----:B------:R-:W-:Y:S02]  /*3010*/  IMAD.MOV.U32 R8, RZ, RZ, R6 ;  /* 0x000000ffff087224 */ /* 0x000fe400078e0006 */
[----:B------:R-:W-:-:S05]  /*3020*/  IMAD R4, R4, -0x1000, R13 ;  /* 0xfffff00004047824 */ /* 0x000fca00078e020d */
[----:B------:R-:W-:Y:S02]  /*3030*/  ISETP.GE.U32.AND P2, PT, R4, 0x300, PT ;  /* 0x000003000400780c */ /* 0x000fe40003f46070 */
[----:B------:R-:W-:Y:S11]  /*3040*/  @!P0 BRA `(.L_x_93) ;  /* 0x0000000000308947 */ /* 0x000ff60003800000 */
[----:B------:R-:W-:Y:S01]  /*3050*/  LOP3.LUT R5, R5, 0x3, RZ, 0xc0, !PT ;  /* 0x0000000305057812 */ /* 0x000fe200078ec0ff */
[----:B------:R-:W-:-:S04]  /*3060*/  IMAD.MOV.U32 R8, RZ, RZ, R6 ;  /* 0x000000ffff087224 */ /* 0x000fc800078e0006 */
[----:B------:R-:W-:-:S07]  /*3070*/  IMAD.MOV R10, RZ, RZ, -R5 ;  /* 0x000000ffff0a7224 */ /* 0x000fce00078e0a05 */
.L_x_94:
        /* <DEDUP_REMOVED lines=9> */
.L_x_93:
[----:B------:R-:W-:Y:S05]  /*3110*/  BSYNC.RECONVERGENT B2 ;  /* 0x0000000000027941 */ /* 0x000fea0003800200 */
.L_x_92:
[----:B------:R-:W-:Y:S05]  /*3120*/  @!P2 BRA `(.L_x_91) ;  /* 0x000000000068a947 */ /* 0x000fea0003800000 */
[C---:B------:R-:W-:Y:S02]  /*3130*/  IMAD.IADD R17, R8.reuse, 0x1, R7 ;  /* 0x0000000108117824 */ /* 0x040fe400078e0207 */
[----:B------:R-:W-:-:S07]  /*3140*/  VIADD R7, R8, 0x200 ;  /* 0x0000020008077836 */ /* 0x000fce0000000000 */
.L_x_95:
        /* <DEDUP_REMOVED lines=24> */
.L_x_91:
[----:B------:R-:W-:Y:S05]  /*32d0*/  BSYNC.RECONVERGENT B1 ;  /* 0x0000000000017941 */ /* 0x000fea0003800200 */
.L_x_88:
        /* <DEDUP_REMOVED lines=53> */
.L_x_69:
[----:B------:R-:W-:Y:S05]  /*3630*/  BSYNC.RECONVERGENT B0 ;  /* 0x0000000000007941 */ /* 0x000fea0003800200 */
.L_x_57:
[----:B------:R-:W-:Y:S05]  /*3640*/  @P0 EXIT ;  /* 0x000000000000094d */ /* 0x000fea0003800000 */
[----:B------:R-:W0:Y:S02]  /*3650*/  LDC.64 R2, c[0x0][0x388] ;  /* 0x0000e200ff027b82 */ /* 0x000e240000000a00 */
[----:B0-----:R-:W-:-:S05]  /*3660*/  IMAD.WIDE.U32 R2, R0, 0x4, R2 ;  /* 0x0000000400027825 */ /* 0x001fca00078e0002 */
[----:B------:R-:W-:Y:S01]  /*3670*/  STG.E desc[UR8][R2.64], R8 ;  /* 0x0000000802007986 */ /* 0x000fe2000c101908 */
[----:B------:R-:W-:Y:S05]  /*3680*/  EXIT ;  /* 0x000000000000794d */ /* 0x000fea0003800000 */
.L_x_96:
        /* <DEDUP_REMOVED lines=15> */
.L_x_343:


//--------------------- .text._ZN3cub18CUB_300001_SM_10006detail6reduce28DeviceReduceSingleTileKernelINS2_10policy_hubIfjN4cuda3__47maximumIvEEE10Policy1000EPfSB_jS8_ffNS5_3std3__410__identityEEEvT0_T1_T2_T3_T4_T6_ --------------------------
	.section	.text._ZN3cub18CUB_300001_SM_10006detail6reduce28DeviceReduceSingleTileKernelINS2_10policy_hubIfjN4cuda3__47maximumIvEEE10Policy1000EPfSB_jS8_ffNS5_3std3__410__identityEEEvT0_T1_T2_T3_T4_T6_,"ax",@progbits
	.align	128
        .global         _ZN3cub18CUB_300001_SM_10006detail6reduce28DeviceReduceSingleTileKernelINS2_10policy_hubIfjN4cuda3__47maximumIvEEE10Policy1000EPfSB_jS8_ffNS5_3std3__410__identityEEEvT0_T1_T2_T3_T4_T6_
        .type           _ZN3cub18CUB_300001_SM_10006detail6reduce28DeviceReduceSingleTileKernelINS2_10policy_hubIfjN4cuda3__47maximumIvEEE10Policy1000EPfSB_jS8_ffNS5_3std3__410__identityEEEvT0_T1_T2_T3_T4_T6_,@function
        .size           _ZN3cub18CUB_300001_SM_10006detail6reduce28DeviceReduceSingleTileKernelINS2_10policy_hubIfjN4cuda3__47maximumIvEEE10Policy1000EPfSB_jS8_ffNS5_3std3__410__identityEEEvT0_T1_T2_T3_T4_T6_,(.L_x_344 - _ZN3cub18CUB_300001_SM_10006detail6reduce28DeviceReduceSingleTileKernelINS2_10policy_hubIfjN4cuda3__47maximumIvEEE10Policy1000EPfSB_jS8_ffNS5_3std3__410__identityEEEvT0_T1_T2_T3_T4_T6_)
        .other          _ZN3cub18CUB_300001_SM_10006detail6reduce28DeviceReduceSingleTileKernelINS2_10policy_hubIfjN4cuda3__47maximumIvEEE10Policy1000EPfSB_jS8_ffNS5_3std3__410__identityEEEvT0_T1_T2_T3_T4_T6_,@"STO_CUDA_ENTRY STV_DEFAULT"
_ZN3cub18CUB_300001_SM_10006detail6reduce28DeviceReduceSingleTileKernelINS2_10policy_hubIfjN4cuda3__47maximumIvEEE10Policy1000EPfSB_jS8_ffNS5_3std3__410__identityEEEvT0_T1_T2_T3_T4_T6_:
.text._ZN3cub18CUB_300001_SM_10006detail6reduce28DeviceReduceSingleTileKernelINS2_10policy_hubIfjN4cuda3__47maximumIvEEE10Policy1000EPfSB_jS8_ffNS5_3std3__410__identityEEEvT0_T1_T2_T3_T4_T6_:
        /* <DEDUP_REMOVED lines=13> */
.L_x_97:
[----:B------:R-:W0:Y:S01]  /*00d0*/  LDCU UR4, c[0x0][0x380] ;  /* 0x00007000ff0477ac */ /* 0x000e220008000800 */
[----:B------:R-:W-:Y:S01]  /*00e0*/  BSSY.RECONVERGENT B0, `(.L_x_98) ;  /* 0x00003e2000007945 */ /* 0x000fe20003800200 */
[----:B0-----:R-:W-:-:S09]  /*00f0*/  ULOP3.LUT UP0, URZ, UR4, 0xf, URZ, 0xc0, !UPT ;  /* 0x0000000f04ff7892 */ /* 0x001fd2000f80c0ff */
[----:B------:R-:W-:Y:S05]  /*0100*/  BRA.U UP0, `(.L_x_99) ;  /* 0x0000001d008c7547 */ /* 0x000fea000b800000 */
        /* <DEDUP_REMOVED lines=8> */
[----:B------:R-:W0:Y:S02]  /*0190*/  LDC.64 R4, c[0x0][0x380] ;  /* 0x0000e000ff047b82 */ /* 0x000e240000000a00 */
[----:B0-----:R-:W-:-:S05]  /*01a0*/  IMAD.WIDE.U32 R4, R0, 0x4, R4 ;  /* 0x0000000400047825 */ /* 0x001fca00078e0004 */
[----:B------:R0:W5:Y:S01]  /*01b0*/  LDG.E.CONSTANT R2, desc[UR6][R4.64] ;  /* 0x0000000604027981 */ /* 0x000162000c1e9900 */
[----:B------:R-:W-:-:S07]  /*01c0*/  VIADD R6, R0, 0x100 ;  /* 0x0000010000067836 */ /* 0x000fce0000000000 */
.L_x_102:
[----:B------:R-:W-:Y:S05]  /*01d0*/  BSYNC.RECONVERGENT B1 ;  /* 0x0000000000017941 */ /* 0x000fea0003800200 */
.L_x_101:
[----:B------:R-:W-:Y:S01]  /*01e0*/  ISETP.GE.U32.AND P0, PT, R6, R3, PT ;  /* 0x000000030600720c */ /* 0x000fe20003f06070 */
        /* <DEDUP_REMOVED lines=15> */
.L_x_107:
        /* <DEDUP_REMOVED lines=10> */
.L_x_106:
[----:B------:R-:W-:Y:S05]  /*0380*/  BSYNC.RECONVERGENT B2 ;  /* 0x0000000000027941 */ /* 0x000fea0003800200 */
.L_x_105:
[----:B------:R-:W-:Y:S05]  /*0390*/  @!P0 BRA `(.L_x_104) ;  /* 0x0000000400b88947 */ /* 0x000fea0003800000 */
[----:B------:R-:W0:Y:S01]  /*03a0*/  LDC.64 R4, c[0x0][0x380] ;  /* 0x0000e000ff047b82 */ /* 0x000e220000000a00 */
[----:B------:R-:W-:Y:S01]  /*03b0*/  IMAD.IADD R7, R3, 0x1, -R6 ;  /* 0x0000000103077824 */ /* 0x000fe200078e0a06 */
[----:B------:R-:W-:Y:S01]  /*03c0*/  BSSY.RECONVERGENT B2, `(.L_x_108) ;  /* 0x000003c000027945 */ /* 0x000fe20003800200 */
[----:B------:R-:W-:-:S03]  /*03d0*/  PLOP3.LUT P0, PT, PT, PT, PT, 0x80, 0x8 ;  /* 0x000000000008781c */ /* 0x000fc60003f0f070 */
[----:B------:R-:W-:Y:S01]  /*03e0*/  ISETP.GT.AND P1, PT, R7, 0xc00, PT ;  /* 0x00000c000700780c */ /* 0x000fe20003f24270 */
[----:B0-----:R-:W-:-:S12]  /*03f0*/  IMAD.WIDE.U32 R4, R6, 0x4, R4 ;  /* 0x0000000406047825 */ /* 0x001fd800078e0004 */
[----:B------:R-:W-:Y:S05]  /*0400*/  @!P1 BRA `(.L_x_109) ;  /* 0x0000000000dc9947 */ /* 0x000fea0003800000 */
[----:B------:R-:W-:Y:S01]  /*0410*/  PLOP3.LUT P0, PT, PT, PT, PT, 0x8, 0x80 ;  /* 0x000000000080781c */ /* 0x000fe20003f0e170 */
[----:B------:R-:W-:-:S12]  /*0420*/  VIADD R9, R3, 0xfffff400 ;  /* 0xfffff40003097836 */ /* 0x000fd80000000000 */
.L_x_110:
[----:B------:R-:W2:Y:S04]  /*0430*/  LDG.E.CONSTANT R17, desc[UR6][R4.64] ;  /* 0x0000000604117981 */ /* 0x000ea8000c1e9900 */
[----:B------:R-:W3:Y:S04]  /*0440*/  LDG.E.CONSTANT R19, desc[UR6][R4.64+0x400] ;  /* 0x0004000604137981 */ /* 0x000ee8000c1e9900 */
[----:B------:R-:W4:Y:S04]  /*0450*/  LDG.E.CONSTANT R21, desc[UR6][R4.64+0x800] ;  /* 0x0008000604157981 */ /* 0x000f28000c1e9900 */
        /* <DEDUP_REMOVED lines=12> */
[----:B------:R0:W4:Y:S01]  /*0520*/  LDG.E.CONSTANT R7, desc[UR6][R4.64+0x3c00] ;  /* 0x003c000604077981 */ /* 0x000122000c1e9900 */
[----:B------:R-:W-:-:S05]  /*0530*/  VIADD R6, R6, 0x1000 ;  /* 0x0000100006067836 */ /* 0x000fca0000000000 */
[----:B------:R-:W-:Y:S02]  /*0540*/  ISETP.GE.AND P2, PT, R6, R9, PT ;  /* 0x000000090600720c */ /* 0x000fe40003f46270 */
[----:B0-----:R-:W-:-:S05]  /*0550*/  IADD3 R4, P3, PT, R4, 0x4000, RZ ;  /* 0x0000400004047810 */ /* 0x001fca0007f7e0ff */
[----:B------:R-:W-:Y:S01]  /*0560*/  IMAD.X R5, RZ, RZ, R5, P3 ;  /* 0x000000ffff057224 */ /* 0x000fe200018e0605 */
        /* <DEDUP_REMOVED lines=33> */
.L_x_109:
[----:B------:R-:W-:Y:S05]  /*0780*/  BSYNC.RECONVERGENT B2 ;  /* 0x0000000000027941 */ /* 0x000fea0003800200 */
.L_x_108:
[----:B------:R-:W-:Y:S01]  /*0790*/  IMAD.IADD R7, R3, 0x1, -R6 ;  /* 0x0000000103077824 */ /* 0x000fe200078e0a06 */
[----:B------:R-:W-:Y:S04]  /*07a0*/  BSSY.RECONVERGENT B2, `(.L_x_111) ;  /* 0x000001f000027945 */ /* 0x000fe80003800200 */
[----:B------:R-:W-:-:S13]  /*07b0*/  ISETP.GT.AND P1, PT, R7, 0x400, PT ;  /* 0x000004000700780c */ /* 0x000fda0003f24270 */
[----:B------:R-:W-:Y:S05]  /*07c0*/  @!P1 BRA `(.L_x_112) ;  /* 0x0000000000709947 */ /* 0x000fea0003800000 */
[----:B------:R-:W2:Y:S04]  /*07d0*/  LDG.E.CONSTANT R7, desc[UR6][R4.64] ;  /* 0x0000000604077981 */ /* 0x000ea8000c1e9900 */
[----:B------:R-:W3:Y:S04]  /*07e0*/  LDG.E.CONSTANT R9, desc[UR6][R4.64+0x400] ;  /* 0x0004000604097981 */ /* 0x000ee8000c1e9900 */
[----:B------:R-:W4:Y:S04]  /*07f0*/  LDG.E.CONSTANT R11, desc[UR6][R4.64+0x800] ;  /* 0x00080006040b7981 */ /* 0x000f28000c1e9900 */
[----:B------:R-:W4:Y:S04]  /*0800*/  LDG.E.CONSTANT R13, desc[UR6][R4.64+0xc00] ;  /* 0x000c0006040d7981 */ /* 0x000f28000c1e9900 */
[----:B------:R-:W4:Y:S04]  /*0810*/  LDG.E.CONSTANT R15, desc[UR6][R4.64+0x1000] ;  /* 0x00100006040f7981 */ /* 0x000f28000c1e9900 */
[----:B------:R-:W4:Y:S04]  /*0820*/  LDG.E.CONSTANT R17, desc[UR6][R4.64+0x1400] ;  /* 0x0014000604117981 */ /* 0x000f28000c1e9900 */
[----:B------:R-:W4:Y:S04]  /*0830*/  LDG.E.CONSTANT R19, desc[UR6][R4.64+0x1800] ;  /* 0x0018000604137981 */ /* 0x000f28000c1e9900 */
[----:B------:R0:W4:Y:S01]  /*0840*/  LDG.E.CONSTANT R21, desc[UR6][R4.64+0x1c00] ;  /* 0x001c000604157981 */ /* 0x000122000c1e9900 */
[----:B------:R-:W-:Y:S01]  /*0850*/  VIADD R6, R6, 0x800 ;  /* 0x0000080006067836 */ /* 0x000fe20000000000 */
        /* <DEDUP_REMOVED lines=19> */
.L_x_112:
[----:B------:R-:W-:Y:S05]  /*0990*/  BSYNC.RECONVERGENT B2 ;  /* 0x0000000000027941 */ /* 0x000fea0003800200 */
.L_x_111:
[----:B------:R-:W-:-:S13]  /*09a0*/  ISETP.LT.OR P0, PT, R6, R3, P0 ;  /* 0x000000030600720c */ /* 0x000fda0000701670 */
[----:B------:R-:W-:Y:S05]  /*09b0*/  @!P0 BRA `(.L_x_104) ;  /* 0x0000000000308947 */ /* 0x000fea0003800000 */
        /* <DEDUP_REMOVED lines=12> */
.L_x_104:
[----:B------:R-:W-:Y:S05]  /*0a80*/  BSYNC.RECONVERGENT B1 ;  /* 0x0000000000017941 */ /* 0x000fea0003800200 */
.L_x_103:
[----:B------:R-:W-:Y:S01]  /*0a90*/  ISETP.GE.U32.AND P0, PT, R3, 0x100, PT ;  /* 0x000001000300780c */ /* 0x000fe20003f06070 */
        /* <DEDUP_REMOVED lines=10> */
[----:B------:R-:W1:Y:S06]  /*0b40*/  SHFL.DOWN PT, R3, R2, 0x2, 0x1f ;  /* 0x08401f0002037f89 */ /* 0x000e6c00000e0000 */
[----:B------:R-:W2:Y:S01]  /*0b50*/  @!P2 S2R R6, SR_CgaCtaId ;  /* 0x000000000006a919 */ /* 0x000ea20000008800 */
[----:B0-----:R-:W-:Y:S02]  /*0b60*/  @!P2 MOV R5, 0x400 ;  /* 0x000004000005a802 */ /* 0x001fe40000000f00 */
[----:B------:R-:W-:-:S04]  /*0b70*/  @!P2 SHF.R.U32.HI R4, RZ, 0x3, R0 ;  /* 0x00000003ff04a819 */ /* 0x000fc80000011600 */
[----:B------:R-:W-:Y:S02]  /*0b80*/  @!P2 LOP3.LUT R4, R4, 0x7c, RZ, 0xc0, !PT ;  /* 0x0000007c0404a812 */ /* 0x000fe400078ec0ff */
[----:B-1----:R-:W-:-:S04]  /*0b90*/  FSETP.GEU.AND P1, PT, R2, R3, PT ;  /* 0x000000030200720b */ /* 0x002fc80003f2e000 */
[----:B------:R-:W-:Y:S02]  /*0ba0*/  @!P0 FSEL R2, R3, R2, !P1 ;  /* 0x0000000203028208 */ /* 0x000fe40004800000 */
[----:B------:R-:W-:-:S03]  /*0bb0*/  ISETP.GT.AND P0, PT, R8, 0x1b, PT ;  /* 0x0000001b0800780c */ /* 0x000fc60003f04270 */
[----:B------:R-:W0:Y:S01]  /*0bc0*/  SHFL.DOWN PT, R3, R2, 0x4, 0x1f ;  /* 0x08801f0002037f89 */ /* 0x000e2200000e0000 */
[----:B--2---:R-:W-:-:S05]  /*0bd0*/  @!P2 LEA R5, R6, R5, 0x18 ;  /* 0x000000050605a211 */ /* 0x004fca00078ec0ff */
        /* <DEDUP_REMOVED lines=37> */
.L_x_113:
[----:B------:R-:W-:Y:S01]  /*0e30*/  LOP3.LUT R2, R0, 0x3e0, RZ, 0xc0, !PT ;  /* 0x000003e000027812 */ /* 0x000fe200078ec0ff */
[----:B------:R-:W1:Y:S04]  /*0e40*/  S2R R9, SR_LANEID ;  /* 0x0000000000097919 */ /* 0x000e680000000000 */
[----:B0-----:R-:W-:Y:S01]  /*0e50*/  VIADD R4, R2, 0x20 ;  /* 0x0000002002047836 */ /* 0x001fe20000000000 */
[----:B------:R-:W-:-:S04]  /*0e60*/  LOP3.LUT R2, RZ, R2, RZ, 0x33, !PT ;  /* 0x00000002ff027212 */ /* 0x000fc800078e33ff */
[----:B------:R-:W-:Y:S01]  /*0e70*/  ISETP.GT.U32.AND P0, PT, R4, R3, PT ;  /* 0x000000030400720c */ /* 0x000fe20003f04070 */
[----:B------:R-:W-:-:S05]  /*0e80*/  IMAD.IADD R2, R2, 0x1, R3 ;  /* 0x0000000102027824 */ /* 0x000fca00078e0203 */
        /* <DEDUP_REMOVED lines=65> */
.L_x_100:
[----:B------:R-:W0:Y:S01]  /*12a0*/  S2R R0, SR_TID.X ;  /* 0x0000000000007919 */ /* 0x000e220000002100 */
[----:B------:R-:W1:Y:S02]  /*12b0*/  LDCU.64 UR4, c[0x0][0x380] ;  /* 0x00007000ff0477ac */ /* 0x000e640008000a00 */
[----:B-1----:R-:W-:Y:S02]  /*12c0*/  IMAD.U32 R20, RZ, RZ, UR4 ;  /* 0x00000004ff147e24 */ /* 0x002fe4000f8e00ff */
[----:B------:R-:W-:Y:S02]  /*12d0*/  IMAD.U32 R21, RZ, RZ, UR5 ;  /* 0x00000005ff157e24 */ /* 0x000fe4000f8e00ff */
[----:B0-----:R-:W-:-:S04]  /*12e0*/  IMAD.SHL.U32 R2, R0, 0x4, RZ ;  /* 0x0000000400027824 */ /* 0x001fc800078e00ff */
[----:B------:R-:W-:-:S05]  /*12f0*/  IMAD.WIDE.U32 R22, R2, 0x4, R20 ;  /* 0x0000000402167825 */ /* 0x000fca00078e0014 */
[----:B------:R-:W2:Y:S04]  /*1300*/  LDG.E.128.CONSTANT R4, desc[UR6][R22.64] ;  /* 0x0000000616047981 */ /* 0x000ea8000c1e9d00 */
[----:B------:R-:W3:Y:S04]  /*1310*/  LDG.E.128.CONSTANT R8, desc[UR6][R22.64+0x1000] ;  /* 0x0010000616087981 */ /* 0x000ee8000c1e9d00 */
[----:B------:R-:W4:Y:S04]  /*1320*/  LDG.E.128.CONSTANT R12, desc[UR6][R22.64+0x2000] ;  /* 0x00200006160c7981 */ /* 0x000f28000c1e9d00 */
[----:B------:R0:W5:Y:S01]  /*1330*/  LDG.E.128.CONSTANT R16, desc[UR6][R22.64+0x3000] ;  /* 0x0030000616107981 */ /* 0x000162000c1e9d00 */
[----:B------:R-:W-:Y:S01]  /*1340*/  UMOV UR4, 0x1000 ;  /* 0x0000100000047882 */ /* 0x000fe20000000000 */
[----:B0-----:R-:W-:Y:S01]  /*1350*/  VIADD R22, R3, 0xfffff000 ;  /* 0xfffff00003167836 */ /* 0x001fe20000000000 */
        /* <DEDUP_REMOVED lines=33> */
[----:B------:R-:W-:-:S07]  /*1570*/  UMOV UR4, 0x1000 ;  /* 0x0000100000047882 */ /* 0x000fce0000000000 */
[----:B------:R-:W1:Y:S02]  /*1580*/  LDC.64 R20, c[0x0][0x380] ;  /* 0x0000e000ff147b82 */ /* 0x000e640000000a00 */
.L_x_117:
[----:B------:R-:W-:-:S04]  /*1590*/  VIADD R25, R2, UR4 ;  /* 0x0000000402197c36 */ /* 0x000fc80008000000 */
[----:B-1----:R-:W-:-:S05]  /*15a0*/  IMAD.WIDE.U32 R24, R25, 0x4, R20 ;  /* 0x0000000419187825 */ /* 0x002fca00078e0014 */
        /* <DEDUP_REMOVED lines=9> */
[----:B------:R-:W-:Y:S01]  /*1640*/  FSEL R4, R6, R5, !P1 ;  /* 0x0000000506047208 */ /* 0x000fe20004800000 */
[----:B0-----:R-:W-:Y:S01]  /*1650*/  VIADD R5, R3, -UR4 ;  /* 0x8000000403057c36 */ /* 0x001fe20008000000 */
        /* <DEDUP_REMOVED lines=22> */
[----:B------:R-:W-:Y:S02]  /*17c0*/  ISETP.GE.U32.AND P1, PT, R5, 0x1000, PT ;  /* 0x000010000500780c */ /* 0x000fe40003f26070 */
[----:B------:R-:W-:-:S04]  /*17d0*/  FSETP.GEU.AND P0, PT, R4, R17, PT ;  /* 0x000000110400720b */ /* 0x000fc80003f0e000 */
[----:B------:R-:W-:-:S04]  /*17e0*/  FSEL R17, R17, R4, !P0 ;  /* 0x0000000411117208 */ /* 0x000fc80004000000 */
[----:B------:R-:W-:-:S04]  /*17f0*/  FSETP.GEU.AND P0, PT, R17, R19, PT ;  /* 0x000000131100720b */ /* 0x000fc80003f0e000 */
[----:B------:R-:W-:Y:S01]  /*1800*/  FSEL R23, R19, R17, !P0 ;  /* 0x0000001113177208 */ /* 0x000fe20004000000 */
[----:B------:R-:W-:Y:S08]  /*1810*/  @!P1 BRA `(.L_x_116) ;  /* 0x0000000000f09947 */ /* 0x000ff00003800000 */
[----:B------:R-:W-:-:S06]  /*1820*/  UIADD3 UR4, UPT, UPT, UR4, 0x1000, URZ ;  /* 0x0000100004047890 */ /* 0x000fcc000fffe0ff */
[----:B------:R-:W-:-:S13]  /*1830*/  ISETP.LT.U32.AND P0, PT, R22, UR4, PT ;  /* 0x0000000416007c0c */ /* 0x000fda000bf01070 */
[----:B------:R-:W-:Y:S05]  /*1840*/  @!P0 BRA `(.L_x_117) ;  /* 0xfffffffc00508947 */ /* 0x000fea000383ffff */
.L_x_115:
[----:B------:R-:W-:-:S13]  /*1850*/  ISETP.LE.U32.AND P0, PT, R3, UR4, PT ;  /* 0x0000000403007c0c */ /* 0x000fda000bf03070 */
[----:B------:R-:W-:Y:S05]  /*1860*/  @P0 BRA `(.L_x_116) ;  /* 0x0000000000dc0947 */ /* 0x000fea0003800000 */
[----:B------:R-:W-:Y:S01]  /*1870*/  VIADD R5, R3, -UR4 ;  /* 0x8000000403057c36 */ /* 0x000fe20008000000 */
[----:B------:R-:W-:Y:S04]  /*1880*/  BSSY.RECONVERGENT B1, `(.L_x_116) ;  /* 0x0000035000017945 */ /* 0x000fe80003800200 */
[----:B------:R-:W-:-:S13]  /*1890*/  ISETP.GE.AND P0, PT, R0, R5, PT ;  /* 0x000000050000720c */ /* 0x000fda0003f06270 */
[----:B------:R-:W-:Y:S05]  /*18a0*/  @P0 BRA `(.L_x_118) ;  /* 0x0000000000c80947 */ /* 0x000fea0003800000 */
[----:B------:R-:W-:Y:S01]  /*18b0*/  LOP3.LUT R2, RZ, R0, RZ, 0x33, !PT ;  /* 0x00000000ff027212 */ /* 0x000fe200078e33ff */
[----:B------:R-:W-:Y:S01]  /*18c0*/  BSSY.RECONVERGENT B2, `(.L_x_119) ;  /* 0x0000015000027945 */ /* 0x000fe20003800200 */
[----:B------:R-:W-:Y:S02]  /*18d0*/  IMAD.MOV.U32 R4, RZ, RZ, R0 ;  /* 0x000000ffff047224 */ /* 0x000fe400078e0000 */
[----:B------:R-:W-:-:S04]  /*18e0*/  IADD3 R2, PT, PT, R3, -UR4, R2 ;  /* 0x8000000403027c10 */ /* 0x000fc8000fffe002 */
[C---:B------:R-:W-:Y:S02]  /*18f0*/  LOP3.LUT R3, R2.reuse, 0x300, RZ, 0xc0, !PT ;  /* 0x0000030002037812 */ /* 0x040fe400078ec0ff */
[----:B------:R-:W-:Y:S02]  /*1900*/  ISETP.GE.U32.AND P2, PT, R2, 0x300, PT ;  /* 0x000003000200780c */ /* 0x000fe40003f46070 */
[----:B------:R-:W-:-:S13]  /*1910*/  ISETP.NE.AND P0, PT, R3, 0x300, PT ;  /* 0x000003000300780c */ /* 0x000fda0003f05270 */
[----:B------:R-:W-:Y:S05]  /*1920*/  @!P0 BRA `(.L_x_120) ;  /* 0x0000000000388947 */ /* 0x000fea0003800000 */
[----:B------:R-:W-:Y:S01]  /*1930*/  LEA.HI R2, R2, 0x1, RZ, 0x18 ;  /* 0x0000000102027811 */ /* 0x000fe200078fc0ff */
[----:B------:R-:W-:Y:S02]  /*1940*/  VIADD R7, R0, UR4 ;  /* 0x0000000400077c36 */ /* 0x000fe40008000000 */
[----:B------:R-:W-:Y:S01]  /*1950*/  IMAD.MOV.U32 R4, RZ, RZ, R0 ;  /* 0x000000ffff047224 */ /* 0x000fe200078e0000 */
[----:B------:R-:W-:-:S05]  /*1960*/  LOP3.LUT R2, R2, 0x3, RZ, 0xc0, !PT ;  /* 0x0000000302027812 */ /* 0x000fca00078ec0ff */
[----:B------:R-:W-:-:S07]  /*1970*/  IMAD.MOV R6, RZ, RZ, -R2 ;  /* 0x000000ffff067224 */ /* 0x000fce00078e0a02 */
.L_x_121:
        /* <DEDUP_REMOVED lines=9> */
.L_x_120:
[----:B------:R-:W-:Y:S05]  /*1a10*/  BSYNC.RECONVERGENT B2 ;  /* 0x0000000000027941 */ /* 0x000fea0003800200 */
.L_x_119:
[----:B------:R-:W-:Y:S05]  /*1a20*/  @!P2 BRA `(.L_x_118) ;  /* 0x000000000068a947 */ /* 0x000fea0003800000 */
[C---:B------:R-:W-:Y:S02]  /*1a30*/  VIADD R12, R4.reuse, 0x200 ;  /* 0x00000200040c7836 */ /* 0x040fe40000000000 */
[----:B------:R-:W-:-:S07]  /*1a40*/  VIADD R13, R4, UR4 ;  /* 0x00000004040d7c36 */ /* 0x000fce0008000000 */
.L_x_122:
[----:B------:R-:W-:-:S04]  /*1a50*/  IMAD.WIDE.U32 R2, R13, 0x4, R20 ;  /* 0x000000040d027825 */ /* 0x000fc800078e0014 */
[C---:B------:R-:W-:Y:S02]  /*1a60*/  VIADD R7, R13.reuse, 0x100 ;  /* 0x000001000d077836 */ /* 0x040fe40000000000 */
[----:B------:R-:W2:Y:S01]  /*1a70*/  LDG.E.CONSTANT R2, desc[UR6][R2.64] ;  /* 0x0000000602027981 */ /* 0x000ea2000c1e9900 */
[----:B------:R-:W-:Y:S02]  /*1a80*/  VIADD R9, R13, 0x200 ;  /* 0x000002000d097836 */ /* 0x000fe40000000000 */
[----:B------:R-:W-:-:S04]  /*1a90*/  IMAD.WIDE.U32 R6, R7, 0x4, R20 ;  /* 0x0000000407067825 */ /* 0x000fc800078e0014 */
[--C-:B------:R-:W-:Y:S02]  /*1aa0*/  IMAD.WIDE.U32 R8, R9, 0x4, R20.reuse ;  /* 0x0000000409087825 */ /* 0x100fe400078e0014 */
[----:B------:R-:W3:Y:S02]  /*1ab0*/  LDG.E.CONSTANT R6, desc[UR6][R6.64] ;  /* 0x0000000606067981 */ /* 0x000ee4000c1e9900 */
[----:B------:R-:W-:Y:S02]  /*1ac0*/  VIADD R11, R13, 0x300 ;  /* 0x000003000d0b7836 */ /* 0x000fe40000000000 */
[----:B------:R-:W4:Y:S02]  /*1ad0*/  LDG.E.CONSTANT R8, desc[UR6][R8.64] ;  /* 0x0000000608087981 */ /* 0x000f24000c1e9900 */
[----:B------:R-:W-:-:S06]  /*1ae0*/  IMAD.WIDE.U32 R10, R11, 0x4, R20 ;  /* 0x000000040b0a7825 */ /* 0x000fcc00078e0014 */
        /* <DEDUP_REMOVED lines=14> */
.L_x_118:
[----:B------:R-:W-:Y:S05]  /*1bd0*/  BSYNC.RECONVERGENT B1 ;  /* 0x0000000000017941 */ /* 0x000fea0003800200 */
.L_x_116:
        /* <DEDUP_REMOVED lines=54> */
.L_x_99:
        /* <DEDUP_REMOVED lines=12> */
.L_x_125:
[----:B------:R-:W-:Y:S05]  /*2000*/  BSYNC.RECONVERGENT B1 ;  /* 0x0000000000017941 */ /* 0x000fea0003800200 */
.L_x_124:
        /* <DEDUP_REMOVED lines=16> */
.L_x_130:
        /* <DEDUP_REMOVED lines=10> */
.L_x_129:
[----:B------:R-:W-:Y:S05]  /*21b0*/  BSYNC.RECONVERGENT B2 ;  /* 0x0000000000027941 */ /* 0x000fea0003800200 */
.L_x_128:
        /* <DEDUP_REMOVED lines=10> */
.L_x_133:
        /* <DEDUP_REMOVED lines=53> */
.L_x_132:
[----:B------:R-:W-:Y:S05]  /*25b0*/  BSYNC.RECONVERGENT B2 ;  /* 0x0000000000027941 */ /* 0x000fea0003800200 */
.L_x_131:
        /* <DEDUP_REMOVED lines=32> */
.L_x_135:
[----:B------:R-:W-:Y:S05]  /*27c0*/  BSYNC.RECONVERGENT B2 ;  /* 0x0000000000027941 */ /* 0x000fea0003800200 */
.L_x_134:
        /* <DEDUP_REMOVED lines=14> */
.L_x_127:
[----:B------:R-:W-:Y:S05]  /*28b0*/  BSYNC.RECONVERGENT B1 ;  /* 0x0000000000017941 */ /* 0x000fea0003800200 */
.L_x_126:
        /* <DEDUP_REMOVED lines=58> */
.L_x_136:
        /* <DEDUP_REMOVED lines=71> */
.L_x_123:
[----:B------:R-:W0:Y:S01]  /*30d0*/  S2R R11, SR_TID.X ;  /* 0x00000000000b7919 */ /* 0x000e220000002100 */
[----:B------:R-:W1:Y:S02]  /*30e0*/  LDCU.64 UR4, c[0x0][0x380] ;  /* 0x00007000ff0477ac */ /* 0x000e640008000a00 */
[----:B-1----:R-:W-:Y:S02]  /*30f0*/  IMAD.U32 R6, RZ, RZ, UR4 ;  /* 0x00000004ff067e24 */ /* 0x002fe4000f8e00ff */
[----:B------:R-:W-:Y:S02]  /*3100*/  IMAD.U32 R7, RZ, RZ, UR5 ;  /* 0x00000005ff077e24 */ /* 0x000fe4000f8e00ff */
        /* <DEDUP_REMOVED lines=24> */
[----:B------:R-:W-:Y:S01]  /*3290*/  FSEL R15, R15, R10, !P3 ;  /* 0x0000000a0f0f7208 */ /* 0x000fe20005800000 */
[----:B------:R-:W-:Y:S01]  /*32a0*/  IMAD.MOV.U32 R10, RZ, RZ, 0x1000 ;  /* 0x00001000ff0a7424 */ /* 0x000fe200078e00ff */
[----:B------:R-:W-:-:S04]  /*32b0*/  FSETP.GEU.AND P0, PT, R12, R17, PT ;  /* 0x000000110c00720b */ /* 0x000fc80003f0e000 */
[----:B------:R-:W-:Y:S02]  /*32c0*/  FSEL R12, R17, R12, !P0 ;  /* 0x0000000c110c7208 */ /* 0x000fe40004000000 */
[----:B------:R-:W-:Y:S02]  /*32d0*/  FSETP.GEU.AND P0, PT, R0, R9, PT ;  /* 0x000000090000720b */ /* 0x000fe40003f0e000 */
[----:B------:R-:W-:Y:S02]  /*32e0*/  FSETP.GEU.AND P1, PT, R14, R19, PT ;  /* 0x000000130e00720b */ /* 0x000fe40003f2e000 */
[----:B------:R-:W-:Y:S01]  /*32f0*/  FSEL R9, R9, R0, !P0 ;  /* 0x0000000009097208 */ /* 0x000fe20004000000 */
[----:B------:R-:W-:Y:S01]  /*3300*/  VIADD R0, R3, 0xfffff000 ;  /* 0xfffff00003007836 */ /* 0x000fe20000000000 */
        /* <DEDUP_REMOVED lines=15> */
[----:B------:R-:W-:Y:S02]  /*3400*/  ISETP.GE.U32.AND P1, PT, R0, 0x1000, PT ;  /* 0x000010000000780c */ /* 0x000fe40003f26070 */
[----:B------:R-:W-:-:S04]  /*3410*/  FSETP.GEU.AND P0, PT, R8, R23, PT ;  /* 0x000000170800720b */ /* 0x000fc80003f0e000 */
[----:B------:R-:W-:-:S07]  /*3420*/  FSEL R12, R23, R8, !P0 ;  /* 0x00000008170c7208 */ /* 0x000fce0004000000 */
[----:B------:R-:W-:Y:S05]  /*3430*/  @!P1 BRA `(.L_x_137) ;  /* 0x0000000000f49947 */ /* 0x000fea0003800000 */
[----:B------:R-:W0:Y:S01]  /*3440*/  LDC R14, c[0x0][0x390] ;  /* 0x0000e400ff0e7b82 */ /* 0x000e220000000800 */
[----:B------:R-:W-:-:S07]  /*3450*/  IMAD.MOV.U32 R10, RZ, RZ, 0x1000 ;  /* 0x00001000ff0a7424 */ /* 0x000fce00078e00ff */
[----:B------:R-:W1:Y:S02]  /*3460*/  LDC.64 R6, c[0x0][0x380] ;  /* 0x0000e000ff067b82 */ /* 0x000e640000000a00 */
.L_x_139:
[----:B------:R-:W-:-:S04]  /*3470*/  IMAD.WIDE.U32 R2, R10, 0x4, R4 ;  /* 0x000000040a027825 */ /* 0x000fc800078e0004 */
[----:B------:R-:W-:Y:S01]  /*3480*/  IMAD.IADD R9, R11, 0x1, R10 ;  /* 0x000000010b097824 */ /* 0x000fe200078e020a */
[----:B------:R-:W2:Y:S03]  /*3490*/  LDG.E.CONSTANT R15, desc[UR6][R2.64+0x400] ;  /* 0x00040006020f7981 */ /* 0x000ea6000c1e9900 */
[----:B-1----:R-:W-:Y:S01]  /*34a0*/  IMAD.WIDE.U32 R8, R9, 0x4, R6 ;  /* 0x0000000409087825 */ /* 0x002fe200078e0006 */
        /* <DEDUP_REMOVED lines=14> */
[----:B------:R0:W5:Y:S02]  /*3590*/  LDG.E.CONSTANT R27, desc[UR6][R2.64+0x3c00] ;  /* 0x003c0006021b7981 */ /* 0x000164000c1e9900 */
[----:B0-----:R-:W-:-:S04]  /*35a0*/  IMAD.MOV.U32 R3, RZ, RZ, R14 ;  /* 0x000000ffff037224 */ /* 0x001fc800078e000e */
[----:B------:R-:W-:Y:S01]  /*35b0*/  IMAD.IADD R2, R3, 0x1, -R10 ;  /* 0x0000000103027824 */ /* 0x000fe200078e0a0a */
        /* <DEDUP_REMOVED lines=34> */
[----:B------:R-:W-:-:S05]  /*37e0*/  VIADD R10, R10, 0x1000 ;  /* 0x000010000a0a7836 */ /* 0x000fca0000000000 */
[----:B------:R-:W-:-:S13]  /*37f0*/  ISETP.GT.U32.AND P0, PT, R10, R0, PT ;  /* 0x000000000a00720c */ /* 0x000fda0003f04070 */
[----:B------:R-:W-:Y:S05]  /*3800*/  @!P0 BRA `(.L_x_139) ;  /* 0xfffffffc00188947 */ /* 0x000fea000383ffff */
.L_x_137:
[----:B------:R-:W-:-:S13]  /*3810*/  ISETP.GE.U32.AND P0, PT, R10, R3, PT ;  /* 0x000000030a00720c */ /* 0x000fda0003f06070 */
        /* <DEDUP_REMOVED lines=13> */
[----:B------:R-:W-:Y:S01]  /*38f0*/  LEA.HI R2, R2, 0x1, RZ, 0x18 ;  /* 0x0000000102027811 */ /* 0x000fe200078fc0ff */
[----:B------:R-:W-:Y:S02]  /*3900*/  IMAD.IADD R9, R11, 0x1, R10 ;  /* 0x000000010b097824 */ /* 0x000fe400078e020a */
[----:B------:R-:W-:Y:S01]  /*3910*/  IMAD.MOV.U32 R5, RZ, RZ, R11 ;  /* 0x000000ffff057224 */ /* 0x000fe200078e000b */
[----:B------:R-:W-:-:S05]  /*3920*/  LOP3.LUT R2, R2, 0x3, RZ, 0xc0, !PT ;  /* 0x0000000302027812 */ /* 0x000fca00078ec0ff */
[----:B------:R-:W-:-:S07]  /*3930*/  IMAD.MOV R4, RZ, RZ, -R2 ;  /* 0x000000ffff047224 */ /* 0x000fce00078e0a02 */
.L_x_143:
        /* <DEDUP_REMOVED lines=9> */
.L_x_142:
[----:B------:R-:W-:Y:S05]  /*39d0*/  BSYNC.RECONVERGENT B2 ;  /* 0x0000000000027941 */ /* 0x000fea0003800200 */
.L_x_141:
[----:B------:R-:W-:Y:S05]  /*39e0*/  @!P2 BRA `(.L_x_140) ;  /* 0x000000000068a947 */ /* 0x000fea0003800000 */
[C---:B------:R-:W-:Y:S02]  /*39f0*/  IMAD.IADD R13, R5.reuse, 0x1, R10 ;  /* 0x00000001050d7824 */ /* 0x040fe400078e020a */
[----:B------:R-:W-:-:S07]  /*3a00*/  VIADD R10, R5, 0x200 ;  /* 0x00000200050a7836 */ /* 0x000fce0000000000 */
.L_x_144:
        /* <DEDUP_REMOVED lines=24> */
.L_x_140:
[----:B------:R-:W-:Y:S05]  /*3b90*/  BSYNC.RECONVERGENT B1 ;  /* 0x0000000000017941 */ /* 0x000fea0003800200 */
.L_x_138:
        /* <DEDUP_REMOVED lines=54> */
.L_x_114:
[----:B------:R-:W-:Y:S05]  /*3f00*/  BSYNC.RECONVERGENT B0 ;  /* 0x0000000000007941 */ /* 0x000fea0003800200 */
.L_x_98:
[----:B------:R-:W-:Y:S05]  /*3f10*/  @P0 EXIT ;  /* 0x000000000000094d */ /* 0x000fea0003800000 */
[----:B------:R-:W0:Y:S01]  /*3f20*/  LDCU UR4, c[0x0][0x398] ;  /* 0x00007300ff0477ac */ /* 0x000e220008000800 */
[----:B------:R-:W1:Y:S01]  /*3f30*/  LDC.64 R4, c[0x0][0x388] ;  /* 0x0000e200ff047b82 */ /* 0x000e620000000a00 */
[----:B0-----:R-:W-:-:S04]  /*3f40*/  FSETP.GT.AND P0, PT, R2, UR4, PT ;  /* 0x0000000402007c0b */ /* 0x001fc8000bf04000 */
[----:B------:R-:W-:-:S05]  /*3f50*/  FSEL R3, R2, UR4, P0 ;  /* 0x0000000402037c08 */ /* 0x000fca0008000000 */
[----:B-1----:R-:W-:Y:S01]  /*3f60*/  STG.E desc[UR6][R4.64], R3 ;  /* 0x0000000304007986 */ /* 0x002fe2000c101906 */
[----:B------:R-:W-:Y:S05]  /*3f70*/  EXIT ;  /* 0x000000000000794d */ /* 0x000fea0003800000 */
.L_x_145:
        /* <DEDUP_REMOVED lines=16> */
.L_x_344:


//--------------------- .text._ZN3cub18CUB_300001_SM_10006detail11EmptyKernelIvEEvv --------------------------
	.section	.text._ZN3cub18CUB_300001_SM_10006detail11EmptyKernelIvEEvv,"ax",@progbits
	.align	128
        .global         _ZN3cub18CUB_300001_SM_10006detail11EmptyKernelIvEEvv
        .type           _ZN3cub18CUB_300001_SM_10006detail11EmptyKernelIvEEvv,@function
        .size           _ZN3cub18CUB_300001_SM_10006detail11EmptyKernelIvEEvv,(.L_x_345 - _ZN3cub18CUB_300001_SM_10006detail11EmptyKernelIvEEvv)
        .other          _ZN3cub18CUB_300001_SM_10006detail11EmptyKernelIvEEvv,@"STO_CUDA_ENTRY STV_DEFAULT"
_ZN3cub18CUB_300001_SM_10006detail11EmptyKernelIvEEvv:
.text._ZN3cub18CUB_300001_SM_10006detail11EmptyKernelIvEEvv:
[----:B------:R-:W-:Y:S01]  /*0000*/  LDC R1, c[0x0][0x37c] ;  /* 0x0000df00ff017b82 */ /* 0x000fe20000000800 */
[----:B------:R-:W-:Y:S05]  /*0010*/  EXIT ;  /* 0x000000000000794d */ /* 0x000fea0003800000 */
.L_x_146:
        /* <DEDUP_REMOVED lines=14> */
.L_x_345:


//--------------------- .text._Z15decisionKernel2PfS_S_ffffi --------------------------
	.section	.text._Z15decisionKernel2PfS_S_ffffi,"ax",@progbits
	.align	128
        .global         _Z15decisionKernel2PfS_S_ffffi
        .type           _Z15decisionKernel2PfS_S_ffffi,@function
        .size           _Z15decisionKernel2PfS_S_ffffi,(.L_x_340 - _Z15decisionKernel2PfS_S_ffffi)
        .other          _Z15decisionKernel2PfS_S_ffffi,@"STO_CUDA_ENTRY STV_DEFAULT"
_Z15decisionKernel2PfS_S_ffffi:
.text._Z15decisionKernel2PfS_S_ffffi:
[----:B------:R-:W-:Y:S08]  /*0000*/  LDC R1, c[0x0][0x37c] ;  /* 0x0000df00ff017b82 */ /* 0x000ff00000000800 */
[----:B------:R-:W0:Y:S01]  /*0010*/  LDC R2, c[0x0][0x39c] ;  /* 0x0000e700ff027b82 */ /* 0x000e220000000800 */
[----:B------:R-:W-:Y:S02]  /*0020*/  UMOV UR4, 0x3f000000 ;  /* 0x3f00000000047882 */ /* 0x000fe40000000000 */
[----:B------:R-:W-:Y:S01]  /*0030*/  IMAD.U32 R5, RZ, RZ, UR4 ;  /* 0x00000004ff057e24 */ /* 0x000fe2000f8e00ff */
[----:B0-----:R-:W0:Y:S08]  /*0040*/  MUFU.RCP R51, R2 ;  /* 0x0000000200337308 */ /* 0x001e300000001000 */
[----:B------:R-:W1:Y:S01]  /*0050*/  FCHK P0, R5, R2 ;  /* 0x0000000205007302 */ /* 0x000e620000000000 */
[----:B0-----:R-:W-:-:S04]  /*0060*/  FFMA R0, R51, -R2, 1 ;  /* 0x3f80000033007423 */ /* 0x001fc80000000802 */
[----:B------:R-:W-:-:S04]  /*0070*/  FFMA R51, R51, R0, R51 ;  /* 0x0000000033337223 */ /* 0x000fc80000000033 */
[----:B------:R-:W-:-:S04]  /*0080*/  FFMA R0, R51, 0.5, RZ ;  /* 0x3f00000033007823 */ /* 0x000fc800000000ff */
[----:B------:R-:W-:-:S04]  /*0090*/  FFMA R3, R0, -R2, 0.5 ;  /* 0x3f00000000037423 */ /* 0x000fc80000000802 */
[----:B------:R-:W-:Y:S01]  /*00a0*/  FFMA R51, R51, R3, R0 ;  /* 0x0000000333337223 */ /* 0x000fe20000000000 */
[----:B-1----:R-:W-:Y:S06]  /*00b0*/  @!P0 BRA `(.L_x_147) ;  /* 0x0000000000188947 */ /* 0x002fec0003800000 */
[----:B------:R-:W0:Y:S01]  /*00c0*/  LDCU UR4, c[0x0][0x39c] ;  /* 0x00007380ff0477ac */ /* 0x000e220008000800 */
[----:B------:R-:W-:Y:S01]  /*00d0*/  IMAD.MOV.U32 R2, RZ, RZ, 0x3f000000 ;  /* 0x3f000000ff027424 */ /* 0x000fe200078e00ff */
[----:B------:R-:W-:Y:S01]  /*00e0*/  MOV R4, 0x110 ;  /* 0x0000011000047802 */ /* 0x000fe20000000f00 */
[----:B0-----:R-:W-:-:S07]  /*00f0*/  IMAD.U32 R3, RZ, RZ, UR4 ;  /* 0x00000004ff037e24 */ /* 0x001fce000f8e00ff */
[----:B------:R-:W-:Y:S05]  /*0100*/  CALL.REL.NOINC `($__internal_0_$__cuda_sm3x_div_rn_noftz_f32_slowpath) ;  /* 0x0000004800607944 */ /* 0x000fea0003c00000 */
[----:B------:R-:W-:-:S07]  /*0110*/  IMAD.MOV.U32 R51, RZ, RZ, R7 ;  /* 0x000000ffff337224 */ /* 0x000fce00078e0007 */
.L_x_147:
        /* <DEDUP_REMOVED lines=12> */
[----:B------:R-:W-:Y:S01]  /*01e0*/  HFMA2 R2, -RZ, RZ, 1.75, 0 ;  /* 0x3f000000ff027431 */ /* 0x000fe200000001ff */
[----:B------:R-:W-:Y:S01]  /*01f0*/  MOV R4, 0x220 ;  /* 0x0000022000047802 */ /* 0x000fe20000000f00 */
[----:B0-----:R-:W-:-:S07]  /*0200*/  IMAD.U32 R3, RZ, RZ, UR4 ;  /* 0x00000004ff037e24 */ /* 0x001fce000f8e00ff */
[----:B------:R-:W-:Y:S05]  /*0210*/  CALL.REL.NOINC `($__internal_0_$__cuda_sm3x_div_rn_noftz_f32_slowpath) ;  /* 0x00000048001c7944 */ /* 0x000fea0003c00000 */
[----:B------:R-:W-:-:S07]  /*0220*/  IMAD.MOV.U32 R49, RZ, RZ, R7 ;  /* 0x000000ffff317224 */ /* 0x000fce00078e0007 */
.L_x_148:
        /* <DEDUP_REMOVED lines=16> */
[----:B------:R-:W-:-:S07]  /*0330*/  MOV R48, R7 ;  /* 0x0000000700307202 */ /* 0x000fce0000000f00 */
.L_x_149:
[----:B------:R-:W0:Y:S01]  /*0340*/  S2R R5, SR_TID.X ;  /* 0x0000000000057919 */ /* 0x000e220000002100 */
[----:B------:R-:W0:Y:S01]  /*0350*/  LDCU UR4, c[0x0][0x360] ;  /* 0x00006c00ff0477ac */ /* 0x000e220008000800 */
[----:B------:R-:W1:Y:S01]  /*0360*/  S2UR UR5, SR_CgaCtaId ;  /* 0x00000000000579c3 */ /* 0x000e620000008800 */
[----:B------:R-:W-:Y:S01]  /*0370*/  BSSY.RECONVERGENT B0, `(.L_x_150) ;  /* 0x000003d000007945 */ /* 0x000fe20003800200 */
[----:B------:R-:W0:Y:S01]  /*0380*/  S2R R0, SR_CTAID.X ;  /* 0x0000000000007919 */ /* 0x000e220000002500 */
[----:B------:R-:W2:Y:S01]  /*0390*/  LDCU UR6, c[0x0][0x364] ;  /* 0x00006c80ff0677ac */ /* 0x000ea20008000800 */
[----:B------:R-:W2:Y:S01]  /*03a0*/  S2R R4, SR_TID.Y ;  /* 0x0000000000047919 */ /* 0x000ea20000002200 */
[----:B------:R-:W3:Y:S03]  /*03b0*/  LDCU UR7, c[0x0][0x368] ;  /* 0x00006d00ff0777ac */ /* 0x000ee60008000800 */
[----:B------:R-:W4:Y:S01]  /*03c0*/  LDC R7, c[0x0][0x3a8] ;  /* 0x0000ea00ff077b82 */ /* 0x000f220000000800 */
[----:B------:R-:W2:Y:S01]  /*03d0*/  S2R R3, SR_CTAID.Y ;  /* 0x0000000000037919 */ /* 0x000ea20000002600 */
[----:B------:R-:W3:Y:S01]  /*03e0*/  S2R R20, SR_TID.Z ;  /* 0x0000000000147919 */ /* 0x000ee20000002300 */
[----:B------:R-:W3:Y:S01]  /*03f0*/  S2R R45, SR_CTAID.Z ;  /* 0x00000000002d7919 */ /* 0x000ee20000002700 */
[----:B----4-:R-:W-:-:S02]  /*0400*/  VIADD R19, R7, 0x2 ;  /* 0x0000000207137836 */ /* 0x010fc40000000000 */
[----:B0-----:R-:W-:Y:S01]  /*0410*/  IMAD R47, R0, UR4, R5 ;  /* 0x00000004002f7c24 */ /* 0x001fe2000f8e0205 */
[----:B------:R-:W-:-:S03]  /*0420*/  UMOV UR4, 0x400 ;  /* 0x0000040000047882 */ /* 0x000fc60000000000 */
[----:B------:R-:W-:Y:S02]  /*0430*/  VIADD R0, R47, 0x1 ;  /* 0x000000012f007836 */ /* 0x000fe40000000000 */
[----:B--2---:R-:W-:Y:S01]  /*0440*/  IMAD R46, R3, UR6, R4 ;  /* 0x00000006032e7c24 */ /* 0x004fe2000f8e0204 */
[----:B-1----:R-:W-:Y:S02]  /*0450*/  ULEA UR6, UR5, UR4, 0x18 ;  /* 0x0000000405067291 */ /* 0x002fe4000f8ec0ff */
[CC--:B------:R-:W-:Y:S01]  /*0460*/  ISETP.GT.AND P0, PT, R0.reuse, R7.reuse, PT ;  /* 0x000000070000720c */ /* 0x0c0fe20003f04270 */
[----:B------:R-:W-:Y:S01]  /*0470*/  UIADD3 UR4, UPT, UPT, UR4, 0x1800, URZ ;  /* 0x0000180004047890 */ /* 0x000fe2000fffe0ff */
[----:B------:R-:W-:Y:S01]  /*0480*/  ISETP.GE.AND P1, PT, R0, R7, PT ;  /* 0x000000070000720c */ /* 0x000fe20003f26270 */
[----:B------:R-:W-:Y:S02]  /*0490*/  VIADD R6, R46, 0x1 ;  /* 0x000000012e067836 */ /* 0x000fe40000000000 */
[----:B------:R-:W-:Y:S01]  /*04a0*/  ULEA UR4, UR5, UR4, 0x18 ;  /* 0x0000000405047291 */ /* 0x000fe2000f8ec0ff */
[----:B---3--:R-:W-:Y:S01]  /*04b0*/  IMAD R45, R45, UR7, R20 ;  /* 0x000000072d2d7c24 */ /* 0x008fe2000f8e0214 */
[----:B------:R-:W-:-:S02]  /*04c0*/  LEA R3, R5, UR6, 0x8 ;  /* 0x0000000605037c11 */ /* 0x000fc4000f8e40ff */
[----:B------:R-:W-:Y:S01]  /*04d0*/  ISETP.LT.OR P1, PT, R0, 0x2, P1 ;  /* 0x000000020000780c */ /* 0x000fe20000f21670 */
[----:B------:R-:W0:Y:S01]  /*04e0*/  LDCU.64 UR6, c[0x0][0x358] ;  /* 0x00006b00ff0677ac */ /* 0x000e220008000a00 */
[----:B------:R-:W-:Y:S01]  /*04f0*/  VIMNMX R2, PT, PT, R46, R45, !PT ;  /* 0x0000002d2e027248 */ /* 0x000fe20007fe0100 */
[----:B------:R-:W-:Y:S01]  /*0500*/  IMAD R3, R4, 0x20, R3 ;  /* 0x0000002004037824 */ /* 0x000fe200078e0203 */
[----:B------:R-:W-:Y:S01]  /*0510*/  LEA R9, R5, UR4, 0x8 ;  /* 0x0000000405097c11 */ /* 0x000fe2000f8e40ff */
[----:B------:R-:W-:Y:S01]  /*0520*/  VIADD R8, R45, 0x1 ;  /* 0x000000012d087836 */ /* 0x000fe20000000000 */
[----:B------:R-:W-:Y:S02]  /*0530*/  ISETP.GE.OR P0, PT, R2, R7, P0 ;  /* 0x000000070200720c */ /* 0x000fe40000706670 */
[----:B------:R-:W-:Y:S01]  /*0540*/  LEA R21, R20, R3, 0x2 ;  /* 0x0000000314157211 */ /* 0x000fe200078e10ff */
[----:B------:R-:W-:-:S04]  /*0550*/  IMAD R9, R4, 0x20, R9 ;  /* 0x0000002004097824 */ /* 0x000fc800078e0209 */
[----:B------:R-:W-:-:S06]  /*0560*/  IMAD R18, R20, 0x4, R9 ;  /* 0x0000000414127824 */ /* 0x000fcc00078e0209 */
[----:B0-----:R-:W-:Y:S05]  /*0570*/  @P0 BRA `(.L_x_151) ;  /* 0x0000000000700947 */ /* 0x001fea0003800000 */
[----:B------:R-:W0:Y:S01]  /*0580*/  LDC.64 R10, c[0x0][0x380] ;  /* 0x0000e000ff0a7b82 */ /* 0x000e220000000a00 */
[C---:B------:R-:W-:Y:S02]  /*0590*/  IMAD.IADD R12, R8.reuse, 0x1, R19 ;  /* 0x00000001080c7824 */ /* 0x040fe400078e0213 */
[----:B------:R-:W-:Y:S02]  /*05a0*/  IMAD R9, R8, R19, R6 ;  /* 0x0000001308097224 */ /* 0x000fe400078e0206 */
[C---:B------:R-:W-:Y:S02]  /*05b0*/  IMAD.IADD R13, R19.reuse, 0x1, R12 ;  /* 0x00000001130d7824 */ /* 0x040fe400078e020c */
[C---:B------:R-:W-:Y:S01]  /*05c0*/  IMAD R12, R19.reuse, R12, R6 ;  /* 0x0000000c130c7224 */ /* 0x040fe200078e0206 */
[----:B------:R-:W1:Y:S01]  /*05d0*/  LDC.64 R2, c[0x0][0x388] ;  /* 0x0000e200ff027b82 */ /* 0x000e620000000a00 */
[C---:B------:R-:W-:Y:S02]  /*05e0*/  IMAD R9, R19.reuse, R9, R0 ;  /* 0x0000000913097224 */ /* 0x040fe400078e0200 */
[----:B------:R-:W-:-:S02]  /*05f0*/  IMAD R13, R19, R13, R6 ;  /* 0x0000000d130d7224 */ /* 0x000fc400078e0206 */
[C-C-:B------:R-:W-:Y:S02]  /*0600*/  IMAD R15, R19.reuse, R12, R0.reuse ;  /* 0x0000000c130f7224 */ /* 0x140fe400078e0200 */
[----:B------:R-:W-:Y:S02]  /*0610*/  IMAD R25, R19, R13, R0 ;  /* 0x0000000d13197224 */ /* 0x000fe400078e0200 */
[----:B0-----:R-:W-:-:S04]  /*0620*/  IMAD.WIDE R16, R9, 0x4, R10 ;  /* 0x0000000409107825 */ /* 0x001fc800078e020a */
[----:B------:R-:W-:Y:S02]  /*0630*/  IMAD.WIDE R12, R15, 0x4, R10 ;  /* 0x000000040f0c7825 */ /* 0x000fe400078e020a */
[----:B------:R-:W2:Y:S02]  /*0640*/  LDG.E R16, desc[UR6][R16.64] ;  /* 0x0000000610107981 */ /* 0x000ea4000c1e1900 */
[--C-:B-1----:R-:W-:Y:S02]  /*0650*/  IMAD.WIDE R22, R9, 0x4, R2.reuse ;  /* 0x0000000409167825 */ /* 0x102fe400078e0202 */
[----:B------:R-:W3:Y:S02]  /*0660*/  LDG.E R12, desc[UR6][R12.64] ;  /* 0x000000060c0c7981 */ /* 0x000ee4000c1e1900 */
[----:B------:R-:W-:Y:S02]  /*0670*/  IMAD.WIDE R14, R15, 0x4, R2 ;  /* 0x000000040f0e7825 */ /* 0x000fe400078e0202 */
[----:B------:R-:W4:Y:S02]  /*0680*/  LDG.E R23, desc[UR6][R22.64] ;  /* 0x0000000616177981 */ /* 0x000f24000c1e1900 */
[----:B------:R-:W-:-:S02]  /*0690*/  IMAD.WIDE R10, R25, 0x4, R10 ;  /* 0x00000004190a7825 */ /* 0x000fc400078e020a */
[----:B------:R-:W5:Y:S02]  /*06a0*/  LDG.E R15, desc[UR6][R14.64] ;  /* 0x000000060e0f7981 */ /* 0x000f64000c1e1900 */
[----:B------:R-:W-:Y:S02]  /*06b0*/  IMAD.WIDE R2, R25, 0x4, R2 ;  /* 0x0000000419027825 */ /* 0x000fe400078e0202 */
[----:B------:R-:W5:Y:S04]  /*06c0*/  LDG.E R10, desc[UR6][R10.64] ;  /* 0x000000060a0a7981 */ /* 0x000f68000c1e1900 */
[----:B------:R-:W5:Y:S04]  /*06d0*/  LDG.E R3, desc[UR6][R2.64] ;  /* 0x0000000602037981 */ /* 0x000f68000c1e1900 */
[----:B--2---:R0:W-:Y:S04]  /*06e0*/  STS [R21], R16 ;  /* 0x0000001015007388 */ /* 0x0041e80000000800 */
[----:B----4-:R0:W-:Y:S04]  /*06f0*/  STS [R18], R23 ;  /* 0x0000001712007388 */ /* 0x0101e80000000800 */
[----:B---3--:R0:W-:Y:S04]  /*0700*/  STS [R21+0x800], R12 ;  /* 0x0008000c15007388 */ /* 0x0081e80000000800 */
[----:B-----5:R0:W-:Y:S04]  /*0710*/  STS [R18+0x800], R15 ;  /* 0x0008000f12007388 */ /* 0x0201e80000000800 */
[----:B------:R0:W-:Y:S04]  /*0720*/  STS [R21+0x1000], R10 ;  /* 0x0010000a15007388 */ /* 0x0001e80000000800 */
[----:B------:R0:W-:Y:S02]  /*0730*/  STS [R18+0x1000], R3 ;  /* 0x0010000312007388 */ /* 0x0001e40000000800 */
.L_x_151:
[----:B------:R-:W-:Y:S05]  /*0740*/  BSYNC.RECONVERGENT B0 ;  /* 0x0000000000007941 */ /* 0x000fea0003800200 */
.L_x_150:
[----:B------:R-:W-:Y:S06]  /*0750*/  BAR.SYNC.DEFER_BLOCKING 0x0 ;  /* 0x0000000000007b1d */ /* 0x000fec0000010000 */
[----:B------:R-:W-:Y:S05]  /*0760*/  @P1 EXIT ;  /* 0x000000000000194d */ /* 0x000fea0003800000 */
[----:B------:R-:W-:-:S04]  /*0770*/  ISETP.GE.AND P0, PT, R6, R7, PT ;  /* 0x000000070600720c */ /* 0x000fc80003f06270 */
[----:B------:R-:W-:-:S13]  /*0780*/  ISETP.EQ.OR P0, PT, R46, RZ, P0 ;  /* 0x000000ff2e00720c */ /* 0x000fda0000702670 */
[----:B------:R-:W-:Y:S05]  /*0790*/  @P0 EXIT ;  /* 0x000000000000094d */ /* 0x000fea0003800000 */
[----:B------:R-:W-:-:S04]  /*07a0*/  ISETP.GE.U32.AND P0, PT, R8, R7, PT ;  /* 0x000000070800720c */ /* 0x000fc80003f06070 */
[----:B------:R-:W-:-:S13]  /*07b0*/  ISETP.EQ.OR P0, PT, R45, RZ, P0 ;  /* 0x000000ff2d00720c */ /* 0x000fda0000702670 */
[----:B------:R-:W-:Y:S05]  /*07c0*/  @P0 EXIT ;  /* 0x000000000000094d */ /* 0x000fea0003800000 */
[----:B------:R-:W-:Y:S01]  /*07d0*/  ISETP.GE.U32.AND P1, PT, R5, 0x7, PT ;  /* 0x000000070500780c */ /* 0x000fe20003f26070 */
[----:B------:R-:W-:Y:S04]  /*07e0*/  BSSY.RECONVERGENT B0, `(.L_x_152) ;  /* 0x000002f000007945 */ /* 0x000fe80003800200 */
[----:B------:R-:W-:Y:S01]  /*07f0*/  BSSY.RELIABLE B9, `(.L_x_153) ;  /* 0x000002c000097945 */ /* 0x000fe20003800100 */
[----:B0-----:R-:W-:Y:S01]  /*0800*/  VIADD R12, R46, 0x2 ;  /* 0x000000022e0c7836 */ /* 0x001fe20000000000 */
[----:B------:R-:W-:-:S06]  /*0810*/  IADD3 R10, PT, PT, R45, 0x2, RZ ;  /* 0x000000022d0a7810 */ /* 0x000fcc0007ffe0ff */
[----:B------:R-:W-:Y:S05]  /*0820*/  @!P1 BRA `(.L_x_154) ;  /* 0x0000000000249947 */ /* 0x000fea0003800000 */
[----:B------:R-:W0:Y:S01]  /*0830*/  LDCU.64 UR4, c[0x0][0x380] ;  /* 0x00007000ff0477ac */ /* 0x000e220008000a00 */
[----:B------:R-:W-:-:S04]  /*0840*/  IMAD R2, R8, R19, R6 ;  /* 0x0000001308027224 */ /* 0x000fc800078e0206 */
[----:B------:R-:W-:-:S05]  /*0850*/  IMAD R2, R19, R2, RZ ;  /* 0x0000000213027224 */ /* 0x000fca00078e02ff */
[----:B------:R-:W-:-:S05]  /*0860*/  IADD3 R3, P0, PT, R2, R47, RZ ;  /* 0x0000002f02037210 */ /* 0x000fca0007f1e0ff */
[----:B------:R-:W-:Y:S01]  /*0870*/  IMAD.X R14, RZ, RZ, RZ, P0 ;  /* 0x000000ffff0e7224 */ /* 0x000fe200000e06ff */
[----:B0-----:R-:W-:-:S04]  /*0880*/  LEA R2, P0, R3, UR4, 0x2 ;  /* 0x0000000403027c11 */ /* 0x001fc8000f8010ff */
[----:B------:R-:W-:-:S05]  /*0890*/  LEA.HI.X R3, R3, UR5, R14, 0x2, P0 ;  /* 0x0000000503037c11 */ /* 0x000fca00080f140e */
[----:B------:R0:W5:Y:S01]  /*08a0*/  LDG.E R9, desc[UR6][R2.64+0x8] ;  /* 0x0000080602097981 */ /* 0x000162000c1e1900 */
[----:B------:R-:W-:Y:S05]  /*08b0*/  BRA `(.L_x_155) ;  /* 0x0000000000287947 */ /* 0x000fea0003800000 */
.L_x_154:
[----:B------:R1:W2:Y:S01]  /*08c0*/  LDS R9, [R21+0x100] ;  /* 0x0001000015097984 */ /* 0x0002a20000000800 */
[----:B------:R-:W-:-:S13]  /*08d0*/  ISETP.NE.AND P0, PT, R5, RZ, PT ;  /* 0x000000ff0500720c */ /* 0x000fda0003f05270 */
[----:B-1----:R-:W-:Y:S05]  /*08e0*/  @P0 BRA `(.L_x_155) ;  /* 0x00000000001c0947 */ /* 0x002fea0003800000 */
[----:B------:R-:W0:Y:S01]  /*08f0*/  LDC.64 R2, c[0x0][0x380] ;  /* 0x0000e000ff027b82 */ /* 0x000e220000000a00 */
[----:B------:R-:W-:-:S04]  /*0900*/  IMAD R14, R8, R19, R6 ;  /* 0x00000013080e7224 */ /* 0x000fc800078e0206 */
[----:B------:R-:W-:-:S04]  /*0910*/  IMAD R11, R19, R14, R47 ;  /* 0x0000000e130b7224 */ /* 0x000fc800078e022f */
[----:B0-----:R-:W-:-:S05]  /*0920*/  IMAD.WIDE.U32 R2, R11, 0x4, R2 ;  /* 0x000000040b027825 */ /* 0x001fca00078e0002 */
[----:B------:R1:W5:Y:S01]  /*0930*/  LDG.E R14, desc[UR6][R2.64] ;  /* 0x00000006020e7981 */ /* 0x000362000c1e1900 */
[----:B------:R-:W-:Y:S01]  /*0940*/  PLOP3.LUT P0, PT, PT, PT, PT, 0x80, 0x8 ;  /* 0x000000000008781c */ /* 0x000fe20003f0f070 */
[----:B------:R-:W-:-:S12]  /*0950*/  BRA `(.L_x_156) ;  /* 0x0000000000107947 */ /* 0x000fd80003800000 */
.L_x_155:
[----:B------:R1:W3:Y:S01]  /*0960*/  LDS R14, [R21+-0x100] ;  /* 0xffff0000150e7984 */ /* 0x0002e20000000800 */
[----:B------:R-:W-:-:S13]  /*0970*/  ISETP.GT.U32.AND P0, PT, R5, 0x6, PT ;  /* 0x000000060500780c */ /* 0x000fda0003f04070 */
[----:B-1----:R-:W-:Y:S05]  /*0980*/  @P0 BRA `(.L_x_157) ;  /* 0x0000000000280947 */ /* 0x002fea0003800000 */
[----:B------:R-:W-:-:S13]  /*0990*/  PLOP3.LUT P0, PT, PT, PT, PT, 0x8, 0x80 ;  /* 0x000000000080781c */ /* 0x000fda0003f0e170 */
.L_x_156:
[----:B------:R4:W0:Y:S01]  /*09a0*/  LDS R44, [R18+0x100] ;  /* 0x00010000122c7984 */ /* 0x0008220000000800 */
[----:B------:R-:W-:Y:S05]  /*09b0*/  @P0 BREAK.RELIABLE B9 ;  /* 0x0000000000090942 */ /* 0x000fea0003800100 */
[----:B------:R-:W-:Y:S05]  /*09c0*/  @!P0 BRA `(.L_x_158) ;  /* 0x0000000000388947 */ /* 0x000fea0003800000 */
[----:B01----:R-:W0:Y:S01]  /*09d0*/  LDC.64 R2, c[0x0][0x388] ;  /* 0x0000e200ff027b82 */ /* 0x003e220000000a00 */
[----:B------:R-:W-:-:S04]  /*09e0*/  IMAD R16, R8, R19, R6 ;  /* 0x0000001308107224 */ /* 0x000fc800078e0206 */
[----:B------:R-:W-:-:S04]  /*09f0*/  IMAD R11, R19, R16, R47 ;  /* 0x00000010130b7224 */ /* 0x000fc800078e022f */
[----:B0-----:R-:W-:-:S05]  /*0a00*/  IMAD.WIDE.U32 R2, R11, 0x4, R2 ;  /* 0x000000040b027825 */ /* 0x001fca00078e0002 */
[----:B------:R0:W5:Y:S01]  /*0a10*/  LDG.E R13, desc[UR6][R2.64] ;  /* 0x00000006020d7981 */ /* 0x000162000c1e1900 */
[----:B------:R-:W-:Y:S05]  /*0a20*/  BRA `(.L_x_159) ;  /* 0x0000000000287947 */ /* 0x000fea0003800000 */
.L_x_157:
[----:B------:R-:W1:Y:S01]  /*0a30*/  LDCU.64 UR4, c[0x0][0x388] ;  /* 0x00007100ff0477ac */ /* 0x000e620008000a00 */
[----:B0-----:R-:W-:-:S04]  /*0a40*/  IMAD R2, R8, R19, R6 ;  /* 0x0000001308027224 */ /* 0x001fc800078e0206 */
[----:B------:R-:W-:-:S05]  /*0a50*/  IMAD R2, R19, R2, RZ ;  /* 0x0000000213027224 */ /* 0x000fca00078e02ff */
[----:B------:R-:W-:-:S05]  /*0a60*/  IADD3 R3, P0, PT, R2, R47, RZ ;  /* 0x0000002f02037210 */ /* 0x000fca0007f1e0ff */
[----:B------:R-:W-:Y:S01]  /*0a70*/  IMAD.X R16, RZ, RZ, RZ, P0 ;  /* 0x000000ffff107224 */ /* 0x000fe200000e06ff */
[----:B-1----:R-:W-:-:S04]  /*0a80*/  LEA R2, P0, R3, UR4, 0x2 ;  /* 0x0000000403027c11 */ /* 0x002fc8000f8010ff */
[----:B------:R-:W-:-:S05]  /*0a90*/  LEA.HI.X R3, R3, UR5, R16, 0x2, P0 ;  /* 0x0000000503037c11 */ /* 0x000fca00080f1410 */
[----:B------:R0:W5:Y:S04]  /*0aa0*/  LDG.E R44, desc[UR6][R2.64+0x8] ;  /* 0x00000806022c7981 */ /* 0x000168000c1e1900 */
.L_x_158:
[----:B------:R-:W-:Y:S05]  /*0ab0*/  BSYNC.RELIABLE B9 ;  /* 0x0000000000097941 */ /* 0x000fea0003800100 */
.L_x_153:
[----:B------:R0:W0:Y:S02]  /*0ac0*/  LDS R13, [R18+-0x100] ;  /* 0xffff0000120d7984 */ /* 0x0000240000000800 */
.L_x_159:
[----:B------:R-:W-:Y:S05]  /*0ad0*/  BSYNC.RECONVERGENT B0 ;  /* 0x0000000000007941 */ /* 0x000fea0003800200 */
.L_x_152:
[----:B------:R-:W-:Y:S05]  /*0ae0*/  WARPSYNC.ALL ;  /* 0x0000000000007948 */ /* 0x000fea0003800000 */
[----:B------:R-:W-:-:S13]  /*0af0*/  ISETP.GE.U32.AND P2, PT, R4, 0x7, PT ;  /* 0x000000070400780c */ /* 0x000fda0003f46070 */
[----:B01----:R-:W0:Y:S01]  /*0b00*/  @P2 LDC.64 R2, c[0x0][0x380] ;  /* 0x0000e000ff022b82 */ /* 0x003e220000000a00 */
[----:B------:R-:W-:-:S04]  /*0b10*/  @P2 IMAD R11, R8, R19, R12 ;  /* 0x00000013080b2224 */ /* 0x000fc800078e020c */
[----:B------:R-:W-:-:S04]  /*0b20*/  @P2 IMAD R11, R19, R11, R0 ;  /* 0x0000000b130b2224 */ /* 0x000fc800078e0200 */
[----:B0-----:R-:W-:-:S05]  /*0b30*/  @P2 IMAD.WIDE.U32 R2, R11, 0x4, R2 ;  /* 0x000000040b022825 */ /* 0x001fca00078e0002 */
[----:B------:R0:W5:Y:S02]  /*0b40*/  @P2 LDG.E R11, desc[UR6][R2.64] ;  /* 0x00000006020b2981 */ /* 0x000164000c1e1900 */
[C-C-:B--23-5:R-:W-:Y:S01]  /*0b50*/  FADD R16, -R14.reuse, R9.reuse ;  /* 0x000000090e107221 */ /* 0x16cfe20000000100 */
[----:B------:R-:W-:Y:S01]  /*0b60*/  FADD R14, |R14|, |R9| ;  /* 0x400000090e0e7221 */ /* 0x000fe20000000200 */
[----:B------:R-:W-:Y:S04]  /*0b70*/  BSSY.RECONVERGENT B0, `(.L_x_160) ;  /* 0x0000024000007945 */ /* 0x000fe80003800200 */
[----:B------:R-:W-:Y:S01]  /*0b80*/  BSSY.RELIABLE B8, `(.L_x_161) ;  /* 0x0000021000087945 */ /* 0x000fe20003800100 */
[----:B------:R-:W-:Y:S01]  /*0b90*/  FADD R44, R13, R44 ;  /* 0x0000002c0d2c7221 */ /* 0x000fe20000000000 */
[-C--:B------:R-:W-:Y:S01]  /*0ba0*/  FMUL R53, R16, R51.reuse ;  /* 0x0000003310357220 */ /* 0x080fe20000400000 */
[----:B------:R-:W-:Y:S01]  /*0bb0*/  FMUL R43, R14, R51 ;  /* 0x000000330e2b7220 */ /* 0x000fe20000400000 */
[----:B0-----:R-:W-:Y:S06]  /*0bc0*/  @P2 BRA `(.L_x_162) ;  /* 0x0000000000282947 */ /* 0x001fec0003800000 */
[----:B------:R0:W1:Y:S01]  /*0bd0*/  LDS R11, [R21+0x20] ;  /* 0x00002000150b7984 */ /* 0x0000620000000800 */
[----:B------:R-:W-:-:S13]  /*0be0*/  ISETP.NE.AND P0, PT, R4, RZ, PT ;  /* 0x000000ff0400720c */ /* 0x000fda0003f05270 */
[----:B0-----:R-:W-:Y:S05]  /*0bf0*/  @P0 BRA `(.L_x_162) ;  /* 0x00000000001c0947 */ /* 0x001fea0003800000 */
[----:B------:R-:W0:Y:S01]  /*0c00*/  LDC.64 R2, c[0x0][0x380] ;  /* 0x0000e000ff027b82 */ /* 0x000e220000000a00 */
[----:B------:R-:W-:-:S04]  /*0c10*/  IMAD R9, R8, R19, R46 ;  /* 0x0000001308097224 */ /* 0x000fc800078e022e */
[----:B------:R-:W-:-:S04]  /*0c20*/  IMAD R9, R19, R9, R0 ;  /* 0x0000000913097224 */ /* 0x000fc800078e0200 */
[----:B0-----:R-:W-:-:S05]  /*0c30*/  IMAD.WIDE.U32 R2, R9, 0x4, R2 ;  /* 0x0000000409027825 */ /* 0x001fca00078e0002 */
[----:B------:R0:W5:Y:S01]  /*0c40*/  LDG.E R14, desc[UR6][R2.64] ;  /* 0x00000006020e7981 */ /* 0x000162000c1e1900 */
[----:B------:R-:W-:Y:S01]  /*0c50*/  PLOP3.LUT P0, PT, PT, PT, PT, 0x80, 0x8 ;  /* 0x000000000008781c */ /* 0x000fe20003f0f070 */
[----:B------:R-:W-:-:S12]  /*0c60*/  BRA `(.L_x_163) ;  /* 0x0000000000107947 */ /* 0x000fd80003800000 */
.L_x_162:
[----:B------:R0:W2:Y:S01]  /*0c70*/  LDS R14, [R21+-0x20] ;  /* 0xffffe000150e7984 */ /* 0x0000a20000000800 */
[----:B------:R-:W-:-:S13]  /*0c80*/  ISETP.GT.U32.AND P0, PT, R4, 0x6, PT ;  /* 0x000000060400780c */ /* 0x000fda0003f04070 */
[----:B0-----:R-:W-:Y:S05]  /*0c90*/  @P0 BRA `(.L_x_164) ;  /* 0x0000000000280947 */ /* 0x001fea0003800000 */
[----:B------:R-:W-:-:S13]  /*0ca0*/  PLOP3.LUT P0, PT, PT, PT, PT, 0x8, 0x80 ;  /* 0x000000000080781c */ /* 0x000fda0003f0e170 */
.L_x_163:
[----:B------:R3:W0:Y:S01]  /*0cb0*/  LDS R42, [R18+0x20] ;  /* 0x00002000122a7984 */ /* 0x0006220000000800 */
[----:B------:R-:W-:Y:S05]  /*0cc0*/  @P0 BREAK.RELIABLE B8 ;  /* 0x0000000000080942 */ /* 0x000fea0003800100 */
[----:B------:R-:W-:Y:S05]  /*0cd0*/  @!P0 BRA `(.L_x_165) ;  /* 0x00000000002c8947 */ /* 0x000fea0003800000 */
[----:B0-----:R-:W0:Y:S01]  /*0ce0*/  LDC.64 R2, c[0x0][0x388] ;  /* 0x0000e200ff027b82 */ /* 0x001e220000000a00 */
[----:B------:R-:W-:-:S04]  /*0cf0*/  IMAD R9, R8, R19, R46 ;  /* 0x0000001308097224 */ /* 0x000fc800078e022e */
[----:B------:R-:W-:-:S04]  /*0d00*/  IMAD R9, R19, R9, R0 ;  /* 0x0000000913097224 */ /* 0x000fc800078e0200 */
[----:B0-----:R-:W-:-:S05]  /*0d10*/  IMAD.WIDE.U32 R2, R9, 0x4, R2 ;  /* 0x0000000409027825 */ /* 0x001fca00078e0002 */
[----:B------:R0:W5:Y:S01]  /*0d20*/  LDG.E R13, desc[UR6][R2.64] ;  /* 0x00000006020d7981 */ /* 0x000162000c1e1900 */
[----:B------:R-:W-:Y:S05]  /*0d30*/  BRA `(.L_x_166) ;  /* 0x00000000001c7947 */ /* 0x000fea0003800000 */
.L_x_164:
[----:B------:R-:W0:Y:S01]  /*0d40*/  LDC.64 R2, c[0x0][0x388] ;  /* 0x0000e200ff027b82 */ /* 0x000e220000000a00 */
[----:B------:R-:W-:-:S04]  /*0d50*/  IMAD R9, R8, R19, R12 ;  /* 0x0000001308097224 */ /* 0x000fc800078e020c */
[----:B------:R-:W-:-:S04]  /*0d60*/  IMAD R9, R19, R9, R0 ;  /* 0x0000000913097224 */ /* 0x000fc800078e0200 */
[----:B0-----:R-:W-:-:S05]  /*0d70*/  IMAD.WIDE.U32 R2, R9, 0x4, R2 ;  /* 0x0000000409027825 */ /* 0x001fca00078e0002 */
[----:B------:R0:W5:Y:S02]  /*0d80*/  LDG.E R42, desc[UR6][R2.64] ;  /* 0x00000006022a7981 */ /* 0x000164000c1e1900 */
.L_x_165:
[----:B------:R-:W-:Y:S05]  /*0d90*/  BSYNC.RELIABLE B8 ;  /* 0x0000000000087941 */ /* 0x000fea0003800100 */
.L_x_161:
[----:B------:R0:W0:Y:S02]  /*0da0*/  LDS R13, [R18+-0x20] ;  /* 0xffffe000120d7984 */ /* 0x0000240000000800 */
.L_x_166:
[----:B------:R-:W-:Y:S05]  /*0db0*/  BSYNC.RECONVERGENT B0 ;  /* 0x0000000000007941 */ /* 0x000fea0003800200 */
.L_x_160:
[----:B------:R-:W-:Y:S05]  /*0dc0*/  WARPSYNC.ALL ;  /* 0x0000000000007948 */ /* 0x000fea0003800000 */
[----:B------:R-:W-:-:S13]  /*0dd0*/  ISETP.GE.U32.AND P3, PT, R20, 0x7, PT ;  /* 0x000000071400780c */ /* 0x000fda0003f66070 */
[----:B0-----:R-:W0:Y:S01]  /*0de0*/  @P3 LDC.64 R2, c[0x0][0x380] ;  /* 0x0000e000ff023b82 */ /* 0x001e220000000a00 */
[----:B------:R-:W-:-:S04]  /*0df0*/  @P3 IMAD R9, R19, R10, R6 ;  /* 0x0000000a13093224 */ /* 0x000fc800078e0206 */
[----:B------:R-:W-:-:S04]  /*0e00*/  @P3 IMAD R9, R19, R9, R0 ;  /* 0x0000000913093224 */ /* 0x000fc800078e0200 */
[----:B0-----:R-:W-:-:S05]  /*0e10*/  @P3 IMAD.WIDE.U32 R2, R9, 0x4, R2 ;  /* 0x0000000409023825 */ /* 0x001fca00078e0002 */
[----:B------:R0:W5:Y:S02]  /*0e20*/  @P3 LDG.E R9, desc[UR6][R2.64] ;  /* 0x0000000602093981 */ /* 0x000164000c1e1900 */
[C-C-:B-12--5:R-:W-:Y:S01]  /*0e30*/  FADD R16, -R14.reuse, R11.reuse ;  /* 0x0000000b0e107221 */ /* 0x166fe20000000100 */
        /* <DEDUP_REMOVED lines=17> */
.L_x_169:
[----:B------:R0:W2:Y:S01]  /*0f50*/  LDS R14, [R21+-0x4] ;  /* 0xfffffc00150e7984 */ /* 0x0000a20000000800 */
[----:B------:R-:W-:-:S13]  /*0f60*/  ISETP.GT.U32.AND P0, PT, R20, 0x6, PT ;  /* 0x000000061400780c */ /* 0x000fda0003f04070 */
[----:B0-----:R-:W-:Y:S05]  /*0f70*/  @P0 BRA `(.L_x_171) ;  /* 0x0000000000280947 */ /* 0x001fea0003800000 */
[----:B------:R-:W-:-:S13]  /*0f80*/  PLOP3.LUT P0, PT, PT, PT, PT, 0x8, 0x80 ;  /* 0x000000000080781c */ /* 0x000fda0003f0e170 */
.L_x_170:
        /* <DEDUP_REMOVED lines=9> */
.L_x_171:
[----:B------:R-:W0:Y:S01]  /*1020*/  LDC.64 R2, c[0x0][0x388] ;  /* 0x0000e200ff027b82 */ /* 0x000e220000000a00 */
[----:B------:R-:W-:-:S04]  /*1030*/  IMAD R11, R19, R10, R6 ;  /* 0x0000000a130b7224 */ /* 0x000fc800078e0206 */
[----:B------:R-:W-:-:S04]  /*1040*/  IMAD R11, R19, R11, R0 ;  /* 0x0000000b130b7224 */ /* 0x000fc800078e0200 */
[----:B0-----:R-:W-:-:S05]  /*1050*/  IMAD.WIDE.U32 R2, R11, 0x4, R2 ;  /* 0x000000040b027825 */ /* 0x001fca00078e0002 */
[----:B------:R0:W5:Y:S02]  /*1060*/  LDG.E R39, desc[UR6][R2.64] ;  /* 0x0000000602277981 */ /* 0x000164000c1e1900 */
.L_x_172:
[----:B------:R-:W-:Y:S05]  /*1070*/  BSYNC.RELIABLE B7 ;  /* 0x0000000000077941 */ /* 0x000fea0003800100 */
.L_x_168:
[----:B------:R0:W0:Y:S02]  /*1080*/  LDS R16, [R18+-0x4] ;  /* 0xfffffc0012107984 */ /* 0x0000240000000800 */
.L_x_173:
[----:B------:R-:W-:Y:S05]  /*1090*/  BSYNC.RECONVERGENT B0 ;  /* 0x0000000000007941 */ /* 0x000fea0003800200 */
.L_x_167:
[----:B------:R-:W-:Y:S05]  /*10a0*/  WARPSYNC.ALL ;  /* 0x0000000000007948 */ /* 0x000fea0003800000 */
[----:B0-----:R-:W0:Y:S01]  /*10b0*/  @P1 LDC.64 R2, c[0x0][0x380] ;  /* 0x0000e000ff021b82 */ /* 0x001e220000000a00 */
[----:B------:R-:W-:-:S04]  /*10c0*/  @P1 IMAD.IADD R11, R8, 0x1, R19 ;  /* 0x00000001080b1824 */ /* 0x000fc800078e0213 */
[----:B------:R-:W-:-:S04]  /*10d0*/  @P1 IMAD R22, R19, R11, R6 ;  /* 0x0000000b13161224 */ /* 0x000fc800078e0206 */
[----:B------:R-:W-:-:S05]  /*10e0*/  @P1 IMAD R22, R19, R22, RZ ;  /* 0x0000001613161224 */ /* 0x000fca00078e02ff */
[----:B------:R-:W-:-:S05]  /*10f0*/  @P1 IADD3 R11, P0, PT, R22, R47, RZ ;  /* 0x0000002f160b1210 */ /* 0x000fca0007f1e0ff */
[----:B------:R-:W-:Y:S01]  /*1100*/  @P1 IMAD.X R22, RZ, RZ, RZ, P0 ;  /* 0x000000ffff161224 */ /* 0x000fe200000e06ff */
[----:B0-----:R-:W-:-:S04]  /*1110*/  @P1 LEA R2, P0, R11, R2, 0x2 ;  /* 0x000000020b021211 */ /* 0x001fc800078010ff */
[----:B------:R-:W-:-:S05]  /*1120*/  @P1 LEA.HI.X R3, R11, R3, R22, 0x2, P0 ;  /* 0x000000030b031211 */ /* 0x000fca00000f1416 */
        /* <DEDUP_REMOVED lines=11> */
[----:B0-----:R-:W-:Y:S05]  /*11e0*/  @!P0 BRA `(.L_x_177) ;  /* 0x0000000000348947 */ /* 0x001fea0003800000 */
.L_x_176:
[----:B------:R2:W0:Y:S01]  /*11f0*/  LDS R14, [R21+0x700] ;  /* 0x00070000150e7984 */ /* 0x0004220000000800 */
[----:B------:R-:W-:Y:S01]  /*1200*/  PLOP3.LUT P0, PT, PT, PT, PT, 0x8, 0x80 ;  /* 0x000000000080781c */ /* 0x000fe20003f0e170 */
[----:B------:R-:W-:-:S12]  /*1210*/  @!P1 BRA `(.L_x_178) ;  /* 0x0000000000449947 */ /* 0x000fd80003800000 */
[----:B------:R-:W-:Y:S01]  /*1220*/  IMAD.IADD R2, R8, 0x1, R19 ;  /* 0x0000000108027824 */ /* 0x000fe200078e0213 */
[----:B------:R-:W2:Y:S03]  /*1230*/  LDCU.64 UR4, c[0x0][0x388] ;  /* 0x00007100ff0477ac */ /* 0x000ea60008000a00 */
[----:B------:R-:W-:-:S04]  /*1240*/  IMAD R2, R19, R2, R6 ;  /* 0x0000000213027224 */ /* 0x000fc800078e0206 */
[----:B------:R-:W-:-:S05]  /*1250*/  IMAD R2, R19, R2, RZ ;  /* 0x0000000213027224 */ /* 0x000fca00078e02ff */
[----:B------:R-:W-:-:S04]  /*1260*/  IADD3 R3, P0, PT, R2, R47, RZ ;  /* 0x0000002f02037210 */ /* 0x000fc80007f1e0ff */
[----:B------:R-:W-:Y:S02]  /*1270*/  IADD3.X R16, PT, PT, RZ, RZ, RZ, P0, !PT ;  /* 0x000000ffff107210 */ /* 0x000fe400007fe4ff */
[----:B--2---:R-:W-:-:S04]  /*1280*/  LEA R2, P0, R3, UR4, 0x2 ;  /* 0x0000000403027c11 */ /* 0x004fc8000f8010ff */
[----:B------:R-:W-:-:S05]  /*1290*/  LEA.HI.X R3, R3, UR5, R16, 0x2, P0 ;  /* 0x0000000503037c11 */ /* 0x000fca00080f1410 */
[----:B------:R2:W5:Y:S01]  /*12a0*/  LDG.E R36, desc[UR6][R2.64+0x8] ;  /* 0x0000080602247981 */ /* 0x000562000c1e1900 */
[----:B------:R-:W-:Y:S05]  /*12b0*/  BRA `(.L_x_179) ;  /* 0x0000000000287947 */ /* 0x000fea0003800000 */
.L_x_177:
[----:B------:R-:W0:Y:S01]  /*12c0*/  LDC.64 R2, c[0x0][0x380] ;  /* 0x0000e000ff027b82 */ /* 0x000e220000000a00 */
[----:B------:R-:W-:-:S04]  /*12d0*/  IMAD.IADD R9, R8, 0x1, R19 ;  /* 0x0000000108097824 */ /* 0x000fc800078e0213 */
[----:B------:R-:W-:-:S04]  /*12e0*/  IMAD R14, R19, R9, R6 ;  /* 0x00000009130e7224 */ /* 0x000fc800078e0206 */
[----:B------:R-:W-:-:S04]  /*12f0*/  IMAD R9, R19, R14, R47 ;  /* 0x0000000e13097224 */ /* 0x000fc800078e022f */
[----:B0-----:R-:W-:-:S05]  /*1300*/  IMAD.WIDE.U32 R2, R9, 0x4, R2 ;  /* 0x0000000409027825 */ /* 0x001fca00078e0002 */
[----:B------:R0:W5:Y:S01]  /*1310*/  LDG.E R14, desc[UR6][R2.64] ;  /* 0x00000006020e7981 */ /* 0x000162000c1e1900 */
[----:B------:R-:W-:-:S13]  /*1320*/  PLOP3.LUT P0, PT, PT, PT, PT, 0x80, 0x8 ;  /* 0x000000000008781c */ /* 0x000fda0003f0f070 */
.L_x_178:
[----:B------:R0:W0:Y:S01]  /*1330*/  LDS R36, [R18+0x900] ;  /* 0x0009000012247984 */ /* 0x0000220000000800 */
[----:B------:R-:W-:Y:S05]  /*1340*/  @P0 BREAK.RELIABLE B6 ;  /* 0x0000000000060942 */ /* 0x000fea0003800100 */
[----:B------:R-:W-:Y:S05]  /*1350*/  @P0 BRA `(.L_x_180) ;  /* 0x00000000000c0947 */ /* 0x000fea0003800000 */
.L_x_179:
[----:B------:R-:W-:Y:S05]  /*1360*/  BSYNC.RELIABLE B6 ;  /* 0x0000000000067941 */ /* 0x000fea0003800100 */
.L_x_175:
[----:B------:R0:W0:Y:S01]  /*1370*/  LDS R9, [R18+0x700] ;  /* 0x0007000012097984 */ /* 0x0000220000000800 */
[----:B------:R-:W-:Y:S05]  /*1380*/  BRA `(.L_x_181) ;  /* 0x0000000000187947 */ /* 0x000fea0003800000 */
.L_x_180:
[----:B0-----:R-:W0:Y:S01]  /*1390*/  LDC.64 R2, c[0x0][0x388] ;  /* 0x0000e200ff027b82 */ /* 0x001e220000000a00 */
[----:B------:R-:W-:-:S04]  /*13a0*/  IMAD.IADD R9, R8, 0x1, R19 ;  /* 0x0000000108097824 */ /* 0x000fc800078e0213 */
[----:B------:R-:W-:-:S04]  /*13b0*/  IMAD R16, R19, R9, R6 ;  /* 0x0000000913107224 */ /* 0x000fc800078e0206 */
[----:B------:R-:W-:-:S04]  /*13c0*/  IMAD R9, R19, R16, R47 ;  /* 0x0000001013097224 */ /* 0x000fc800078e022f */
[----:B0-----:R-:W-:-:S05]  /*13d0*/  IMAD.WIDE.U32 R2, R9, 0x4, R2 ;  /* 0x0000000409027825 */ /* 0x001fca00078e0002 */
[----:B------:R0:W5:Y:S02]  /*13e0*/  LDG.E R9, desc[UR6][R2.64] ;  /* 0x0000000602097981 */ /* 0x000164000c1e1900 */
.L_x_181:
[----:B------:R-:W-:Y:S05]  /*13f0*/  BSYNC.RECONVERGENT B0 ;  /* 0x0000000000007941 */ /* 0x000fea0003800200 */
.L_x_174:
[----:B------:R-:W-:Y:S05]  /*1400*/  WARPSYNC.ALL ;  /* 0x0000000000007948 */ /* 0x000fea0003800000 */
[----:B0-2---:R-:W0:Y:S01]  /*1410*/  @P2 LDC.64 R2, c[0x0][0x380] ;  /* 0x0000e000ff022b82 */ /* 0x005e220000000a00 */
[----:B------:R-:W-:-:S04]  /*1420*/  @P2 IMAD.IADD R11, R8, 0x1, R19 ;  /* 0x00000001080b2824 */ /* 0x000fc800078e0213 */
[----:B------:R-:W-:-:S04]  /*1430*/  @P2 IMAD R11, R19, R11, R12 ;  /* 0x0000000b130b2224 */ /* 0x000fc800078e020c */
[----:B------:R-:W-:-:S04]  /*1440*/  @P2 IMAD R11, R19, R11, R0 ;  /* 0x0000000b130b2224 */ /* 0x000fc800078e0200 */
[----:B0-----:R-:W-:-:S05]  /*1450*/  @P2 IMAD.WIDE.U32 R2, R11, 0x4, R2 ;  /* 0x000000040b022825 */ /* 0x001fca00078e0002 */
[----:B------:R0:W5:Y:S02]  /*1460*/  @P2 LDG.E R11, desc[UR6][R2.64] ;  /* 0x00000006020b2981 */ /* 0x000164000c1e1900 */
[C-C-:B-1---5:R-:W-:Y:S01]  /*1470*/  FADD R16, -R14.reuse, R13.reuse ;  /* 0x0000000d0e107221 */ /* 0x162fe20000000100 */
[----:B------:R-:W-:Y:S01]  /*1480*/  FADD R14, |R14|, |R13| ;  /* 0x4000000d0e0e7221 */ /* 0x000fe20000000200 */
[----:B------:R-:W-:Y:S04]  /*1490*/  BSSY.RECONVERGENT B0, `(.L_x_182) ;  /* 0x0000026000007945 */ /* 0x000fe80003800200 */
[----:B------:R-:W-:Y:S01]  /*14a0*/  BSSY.RELIABLE B5, `(.L_x_183) ;  /* 0x000001c000057945 */ /* 0x000fe20003800100 */
[-C--:B------:R-:W-:Y:S01]  /*14b0*/  FMUL R17, R16, R51.reuse ;  /* 0x0000003310117220 */ /* 0x080fe20000400000 */
[----:B------:R-:W-:Y:S01]  /*14c0*/  FADD R36, R9, R36 ;  /* 0x0000002409247221 */ /* 0x000fe20000000000 */
[----:B------:R-:W-:Y:S01]  /*14d0*/  FMUL R16, R14, R51 ;  /* 0x000000330e107220 */ /* 0x000fe20000400000 */
[----:B0-----:R-:W-:Y:S06]  /*14e0*/  @P2 BRA `(.L_x_184) ;  /* 0x00000000000c2947 */ /* 0x001fec0003800000 */
[----:B------:R0:W1:Y:S01]  /*14f0*/  LDS R11, [R21+0x820] ;  /* 0x00082000150b7984 */ /* 0x0000620000000800 */
[----:B------:R-:W-:-:S13]  /*1500*/  ISETP.NE.AND P0, PT, R4, RZ, PT ;  /* 0x000000ff0400720c */ /* 0x000fda0003f05270 */
[----:B0-----:R-:W-:Y:S05]  /*1510*/  @!P0 BRA `(.L_x_185) ;  /* 0x0000000000288947 */ /* 0x001fea0003800000 */
.L_x_184:
[----:B------:R2:W0:Y:S01]  /*1520*/  LDS R14, [R21+0x7e0] ;  /* 0x0007e000150e7984 */ /* 0x0004220000000800 */
[----:B------:R-:W-:Y:S01]  /*1530*/  PLOP3.LUT P0, PT, PT, PT, PT, 0x8, 0x80 ;  /* 0x000000000080781c */ /* 0x000fe20003f0e170 */
[----:B------:R-:W-:-:S12]  /*1540*/  @!P2 BRA `(.L_x_186) ;  /* 0x000000000038a947 */ /* 0x000fd80003800000 */
[----:B------:R-:W2:Y:S01]  /*1550*/  LDC.64 R2, c[0x0][0x388] ;  /* 0x0000e200ff027b82 */ /* 0x000ea20000000a00 */
[----:B------:R-:W-:-:S04]  /*1560*/  IMAD.IADD R9, R8, 0x1, R19 ;  /* 0x0000000108097824 */ /* 0x000fc800078e0213 */
[----:B------:R-:W-:-:S04]  /*1570*/  IMAD R9, R19, R9, R12 ;  /* 0x0000000913097224 */ /* 0x000fc800078e020c */
[----:B------:R-:W-:-:S04]  /*1580*/  IMAD R9, R19, R9, R0 ;  /* 0x0000000913097224 */ /* 0x000fc800078e0200 */
[----:B--2---:R-:W-:-:S05]  /*1590*/  IMAD.WIDE.U32 R2, R9, 0x4, R2 ;  /* 0x0000000409027825 */ /* 0x004fca00078e0002 */
[----:B------:R2:W5:Y:S01]  /*15a0*/  LDG.E R15, desc[UR6][R2.64] ;  /* 0x00000006020f7981 */ /* 0x000562000c1e1900 */
[----:B------:R-:W-:Y:S05]  /*15b0*/  BRA `(.L_x_187) ;  /* 0x0000000000287947 */ /* 0x000fea0003800000 */
.L_x_185:
[----:B------:R-:W0:Y:S01]  /*15c0*/  LDC.64 R2, c[0x0][0x380] ;  /* 0x0000e000ff027b82 */ /* 0x000e220000000a00 */
[----:B------:R-:W-:-:S05]  /*15d0*/  IADD3 R9, PT, PT, R8, R19, RZ ;  /* 0x0000001308097210 */ /* 0x000fca0007ffe0ff */
[----:B------:R-:W-:-:S04]  /*15e0*/  IMAD R9, R19, R9, R46 ;  /* 0x0000000913097224 */ /* 0x000fc800078e022e */
[----:B------:R-:W-:-:S04]  /*15f0*/  IMAD R9, R19, R9, R0 ;  /* 0x0000000913097224 */ /* 0x000fc800078e0200 */
[----:B0-----:R-:W-:-:S05]  /*1600*/  IMAD.WIDE.U32 R2, R9, 0x4, R2 ;  /* 0x0000000409027825 */ /* 0x001fca00078e0002 */
[----:B------:R0:W5:Y:S01]  /*1610*/  LDG.E R14, desc[UR6][R2.64] ;  /* 0x00000006020e7981 */ /* 0x000162000c1e1900 */
[----:B------:R-:W-:-:S13]  /*1620*/  PLOP3.LUT P0, PT, PT, PT, PT, 0x80, 0x8 ;  /* 0x000000000008781c */ /* 0x000fda0003f0f070 */
.L_x_186:
[----:B------:R0:W0:Y:S01]  /*1630*/  LDS R15, [R18+0x820] ;  /* 0x00082000120f7984 */ /* 0x0000220000000800 */
[----:B------:R-:W-:Y:S05]  /*1640*/  @P0 BREAK.RELIABLE B5 ;  /* 0x0000000000050942 */ /* 0x000fea0003800100 */
[----:B------:R-:W-:Y:S05]  /*1650*/  @P0 BRA `(.L_x_188) ;  /* 0x00000000000c0947 */ /* 0x000fea0003800000 */
.L_x_187:
[----:B------:R-:W-:Y:S05]  /*1660*/  BSYNC.RELIABLE B5 ;  /* 0x0000000000057941 */ /* 0x000fea0003800100 */
.L_x_183:
[----:B------:R0:W0:Y:S01]  /*1670*/  LDS R12, [R18+0x7e0] ;  /* 0x0007e000120c7984 */ /* 0x0000220000000800 */
[----:B------:R-:W-:Y:S05]  /*1680*/  BRA `(.L_x_189) ;  /* 0x0000000000187947 */ /* 0x000fea0003800000 */
.L_x_188:
[----:B0-----:R-:W0:Y:S01]  /*1690*/  LDC.64 R2, c[0x0][0x388] ;  /* 0x0000e200ff027b82 */ /* 0x001e220000000a00 */
[----:B------:R-:W-:-:S04]  /*16a0*/  IMAD.IADD R9, R8, 0x1, R19 ;  /* 0x0000000108097824 */ /* 0x000fc800078e0213 */
[----:B------:R-:W-:-:S04]  /*16b0*/  IMAD R9, R19, R9, R46 ;  /* 0x0000000913097224 */ /* 0x000fc800078e022e */
[----:B------:R-:W-:-:S04]  /*16c0*/  IMAD R9, R19, R9, R0 ;  /* 0x0000000913097224 */ /* 0x000fc800078e0200 */
[----:B0-----:R-:W-:-:S05]  /*16d0*/  IMAD.WIDE.U32 R2, R9, 0x4, R2 ;  /* 0x0000000409027825 */ /* 0x001fca00078e0002 */
[----:B------:R0:W5:Y:S02]  /*16e0*/  LDG.E R12, desc[UR6][R2.64] ;  /* 0x00000006020c7981 */ /* 0x000164000c1e1900 */
.L_x_189:
[----:B------:R-:W-:Y:S05]  /*16f0*/  BSYNC.RECONVERGENT B0 ;  /* 0x0000000000007941 */ /* 0x000fea0003800200 */
.L_x_182:
        /* <DEDUP_REMOVED lines=18> */
.L_x_192:
[----:B------:R0:W2:Y:S01]  /*1820*/  LDS R12, [R21+0x7fc] ;  /* 0x0007fc00150c7984 */ /* 0x0000a20000000800 */
[----:B------:R-:W-:Y:S01]  /*1830*/  PLOP3.LUT P0, PT, PT, PT, PT, 0x8, 0x80 ;  /* 0x000000000080781c */ /* 0x000fe20003f0e170 */
[----:B------:R-:W-:-:S12]  /*1840*/  @!P3 BRA `(.L_x_194) ;  /* 0x000000000038b947 */ /* 0x000fd80003800000 */
[----:B------:R-:W0:Y:S01]  /*1850*/  LDC.64 R2, c[0x0][0x388] ;  /* 0x0000e200ff027b82 */ /* 0x000e220000000a00 */
[----:B------:R-:W-:-:S04]  /*1860*/  IMAD.IADD R10, R19, 0x1, R10 ;  /* 0x00000001130a7824 */ /* 0x000fc800078e020a */
[----:B------:R-:W-:-:S04]  /*1870*/  IMAD R10, R19, R10, R6 ;  /* 0x0000000a130a7224 */ /* 0x000fc800078e0206 */
[----:B------:R-:W-:-:S04]  /*1880*/  IMAD R7, R19, R10, R0 ;  /* 0x0000000a13077224 */ /* 0x000fc800078e0200 */
[----:B0-----:R-:W-:-:S05]  /*1890*/  IMAD.WIDE.U32 R2, R7, 0x4, R2 ;  /* 0x0000000407027825 */ /* 0x001fca00078e0002 */
[----:B------:R0:W5:Y:S01]  /*18a0*/  LDG.E R10, desc[UR6][R2.64] ;  /* 0x00000006020a7981 */ /* 0x000162000c1e1900 */
[----:B------:R-:W-:Y:S05]  /*18b0*/  BRA `(.L_x_195) ;  /* 0x0000000000287947 */ /* 0x000fea0003800000 */
.L_x_193:
[----:B------:R-:W0:Y:S01]  /*18c0*/  LDC.64 R2, c[0x0][0x380] ;  /* 0x0000e000ff027b82 */ /* 0x000e220000000a00 */
[----:B------:R-:W-:-:S04]  /*18d0*/  IMAD.IADD R10, R10, 0x1, R7 ;  /* 0x000000010a0a7824 */ /* 0x000fc800078e0207 */
[----:B------:R-:W-:-:S04]  /*18e0*/  IMAD R10, R19, R10, R6 ;  /* 0x0000000a130a7224 */ /* 0x000fc800078e0206 */
[----:B------:R-:W-:-:S04]  /*18f0*/  IMAD R11, R19, R10, R0 ;  /* 0x0000000a130b7224 */ /* 0x000fc800078e0200 */
[----:B0-----:R-:W-:-:S05]  /*1900*/  IMAD.WIDE.U32 R2, R11, 0x4, R2 ;  /* 0x000000040b027825 */ /* 0x001fca00078e0002 */
[----:B------:R0:W5:Y:S01]  /*1910*/  LDG.E R12, desc[UR6][R2.64] ;  /* 0x00000006020c7981 */ /* 0x000162000c1e1900 */
[----:B------:R-:W-:-:S13]  /*1920*/  PLOP3.LUT P0, PT, PT, PT, PT, 0x80, 0x8 ;  /* 0x000000000008781c */ /* 0x000fda0003f0f070 */
.L_x_194:
[----:B------:R0:W0:Y:S01]  /*1930*/  LDS R10, [R18+0x804] ;  /* 0x00080400120a7984 */ /* 0x0000220000000800 */
[----:B------:R-:W-:Y:S05]  /*1940*/  @P0 BREAK.RELIABLE B4 ;  /* 0x0000000000040942 */ /* 0x000fea0003800100 */
[----:B------:R-:W-:Y:S05]  /*1950*/  @P0 BRA `(.L_x_196) ;  /* 0x00000000000c0947 */ /* 0x000fea0003800000 */
.L_x_195:
[----:B------:R-:W-:Y:S05]  /*1960*/  BSYNC.RELIABLE B4 ;  /* 0x0000000000047941 */ /* 0x000fea0003800100 */
.L_x_191:
[----:B------:R0:W0:Y:S01]  /*1970*/  LDS R11, [R18+0x7fc] ;  /* 0x0007fc00120b7984 */ /* 0x0000220000000800 */
[----:B------:R-:W-:Y:S05]  /*1980*/  BRA `(.L_x_197) ;  /* 0x0000000000187947 */ /* 0x000fea0003800000 */
.L_x_196:
[----:B0-----:R-:W0:Y:S01]  /*1990*/  LDC.64 R2, c[0x0][0x388] ;  /* 0x0000e200ff027b82 */ /* 0x001e220000000a00 */
[----:B------:R-:W-:-:S05]  /*19a0*/  IADD3.X R7, PT, PT, R45, R7, RZ, PT, PT ;  /* 0x000000072d077210 */ /* 0x000fca0003fee4ff */
[----:B------:R-:W-:-:S04]  /*19b0*/  IMAD R7, R19, R7, R6 ;  /* 0x0000000713077224 */ /* 0x000fc800078e0206 */
[----:B------:R-:W-:-:S04]  /*19c0*/  IMAD R7, R19, R7, R0 ;  /* 0x0000000713077224 */ /* 0x000fc800078e0200 */
[----:B0-----:R-:W-:-:S05]  /*19d0*/  IMAD.WIDE.U32 R2, R7, 0x4, R2 ;  /* 0x0000000407027825 */ /* 0x001fca00078e0002 */
[----:B------:R0:W5:Y:S02]  /*19e0*/  LDG.E R11, desc[UR6][R2.64] ;  /* 0x00000006020b7981 */ /* 0x000164000c1e1900 */
.L_x_197:
[----:B------:R-:W-:Y:S05]  /*19f0*/  BSYNC.RECONVERGENT B0 ;  /* 0x0000000000007941 */ /* 0x000fea0003800200 */
.L_x_190:
[----:B------:R-:W-:Y:S05]  /*1a00*/  WARPSYNC.ALL ;  /* 0x0000000000007948 */ /* 0x000fea0003800000 */
[C---:B------:R-:W-:Y:S01]  /*1a10*/  @P1 LEA R22, R19.reuse, R45, 0x1 ;  /* 0x0000002d13161211 */ /* 0x040fe200078e08ff */
[----:B0-----:R-:W0:Y:S04]  /*1a20*/  @P1 LDC.64 R2, c[0x0][0x380] ;  /* 0x0000e000ff021b82 */ /* 0x001e280000000a00 */
[----:B------:R-:W-:-:S04]  /*1a30*/  @P1 IMAD R7, R19, R22, R19 ;  /* 0x0000001613071224 */ /* 0x000fc800078e0213 */
[----:B------:R-:W-:-:S04]  /*1a40*/  @P1 IMAD.IADD R22, R46, 0x1, R7 ;  /* 0x000000012e161824 */ /* 0x000fc800078e0207 */
[----:B------:R-:W-:-:S05]  /*1a50*/  @P1 IMAD R22, R19, R22, R19 ;  /* 0x0000001613161224 */ /* 0x000fca00078e0213 */
        /* <DEDUP_REMOVED lines=16> */
.L_x_200:
[----:B------:R2:W0:Y:S01]  /*1b60*/  LDS R6, [R21+0xf00] ;  /* 0x000f000015067984 */ /* 0x0004220000000800 */
[----:B------:R-:W-:Y:S01]  /*1b70*/  PLOP3.LUT P0, PT, PT, PT, PT, 0x8, 0x80 ;  /* 0x000000000080781c */ /* 0x000fe20003f0e170 */
[----:B------:R-:W-:-:S12]  /*1b80*/  @!P1 BRA `(.L_x_202) ;  /* 0x0000000000489947 */ /* 0x000fd80003800000 */
[C---:B------:R-:W-:Y:S01]  /*1b90*/  IMAD R2, R19.reuse, 0x2, R45 ;  /* 0x0000000213027824 */ /* 0x040fe200078e022d */
[----:B------:R-:W2:Y:S03]  /*1ba0*/  LDCU.64 UR4, c[0x0][0x388] ;  /* 0x00007100ff0477ac */ /* 0x000ea60008000a00 */
[----:B------:R-:W-:-:S04]  /*1bb0*/  IMAD R3, R19, R2, R19 ;  /* 0x0000000213037224 */ /* 0x000fc800078e0213 */
[----:B------:R-:W-:-:S04]  /*1bc0*/  IMAD.IADD R2, R46, 0x1, R3 ;  /* 0x000000012e027824 */ /* 0x000fc800078e0203 */
[----:B------:R-:W-:-:S05]  /*1bd0*/  IMAD R2, R19, R2, R19 ;  /* 0x0000000213027224 */ /* 0x000fca00078e0213 */
[----:B------:R-:W-:-:S04]  /*1be0*/  IADD3 R3, P0, PT, R47, R2, RZ ;  /* 0x000000022f037210 */ /* 0x000fc80007f1e0ff */
[----:B------:R-:W-:Y:S02]  /*1bf0*/  IADD3.X R8, PT, PT, RZ, RZ, RZ, P0, !PT ;  /* 0x000000ffff087210 */ /* 0x000fe400007fe4ff */
[----:B--2---:R-:W-:-:S04]  /*1c00*/  LEA R2, P0, R3, UR4, 0x2 ;  /* 0x0000000403027c11 */ /* 0x004fc8000f8010ff */
[----:B------:R-:W-:-:S05]  /*1c10*/  LEA.HI.X R3, R3, UR5, R8, 0x2, P0 ;  /* 0x0000000503037c11 */ /* 0x000fca00080f1408 */
[----:B------:R2:W5:Y:S01]  /*1c20*/  LDG.E R8, desc[UR6][R2.64+0x8] ;  /* 0x0000080602087981 */ /* 0x000562000c1e1900 */
[----:B------:R-:W-:Y:S05]  /*1c30*/  BRA `(.L_x_203) ;  /* 0x0000000000287947 */ /* 0x000fea0003800000 */
.L_x_201:
[----:B------:R-:W0:Y:S01]  /*1c40*/  LDC.64 R2, c[0x0][0x380] ;  /* 0x0000e000ff027b82 */ /* 0x000e220000000a00 */
[----:B------:R-:W-:-:S04]  /*1c50*/  IMAD R8, R19, 0x2, R8 ;  /* 0x0000000213087824 */ /* 0x000fc800078e0208 */
[----:B------:R-:W-:-:S04]  /*1c60*/  IMAD R8, R19, R8, R6 ;  /* 0x0000000813087224 */ /* 0x000fc800078e0206 */
[----:B------:R-:W-:-:S04]  /*1c70*/  IMAD R5, R19, R8, R47 ;  /* 0x0000000813057224 */ /* 0x000fc800078e022f */
[----:B0-----:R-:W-:-:S05]  /*1c80*/  IMAD.WIDE.U32 R2, R5, 0x4, R2 ;  /* 0x0000000405027825 */ /* 0x001fca00078e0002 */
[----:B------:R0:W5:Y:S01]  /*1c90*/  LDG.E R6, desc[UR6][R2.64] ;  /* 0x0000000602067981 */ /* 0x000162000c1e1900 */
[----:B------:R-:W-:-:S13]  /*1ca0*/  PLOP3.LUT P0, PT, PT, PT, PT, 0x80, 0x8 ;  /* 0x000000000008781c */ /* 0x000fda0003f0f070 */
.L_x_202:
[----:B------:R0:W0:Y:S01]  /*1cb0*/  LDS R8, [R18+0x1100] ;  /* 0x0011000012087984 */ /* 0x0000220000000800 */
[----:B------:R-:W-:Y:S05]  /*1cc0*/  @P0 BREAK.RELIABLE B3 ;  /* 0x0000000000030942 */ /* 0x000fea0003800100 */
[----:B------:R-:W-:Y:S05]  /*1cd0*/  @P0 BRA `(.L_x_204) ;  /* 0x00000000000c0947 */ /* 0x000fea0003800000 */
.L_x_203:
[----:B------:R-:W-:Y:S05]  /*1ce0*/  BSYNC.RELIABLE B3 ;  /* 0x0000000000037941 */ /* 0x000fea0003800100 */
.L_x_199:
[----:B------:R0:W0:Y:S01]  /*1cf0*/  LDS R9, [R18+0xf00] ;  /* 0x000f000012097984 */ /* 0x0000220000000800 */
[----:B------:R-:W-:Y:S05]  /*1d00*/  BRA `(.L_x_205) ;  /* 0x0000000000207947 */ /* 0x000fea0003800000 */
.L_x_204:
[----:B0-----:R-:W0:Y:S01]  /*1d10*/  LDC.64 R2, c[0x0][0x388] ;  /* 0x0000e200ff027b82 */ /* 0x001e220000000a00 */
[----:B------:R-:W-:-:S04]  /*1d20*/  IMAD R22, R19, 0x2, R45 ;  /* 0x0000000213167824 */ /* 0x000fc800078e022d */
[----:B------:R-:W-:-:S04]  /*1d30*/  IMAD R5, R19, R22, R19 ;  /* 0x0000001613057224 */ /* 0x000fc800078e0213 */
[----:B------:R-:W-:-:S04]  /*1d40*/  IMAD.IADD R22, R46, 0x1, R5 ;  /* 0x000000012e167824 */ /* 0x000fc800078e0205 */
[----:B------:R-:W-:-:S04]  /*1d50*/  IMAD R22, R19, R22, R19 ;  /* 0x0000001613167224 */ /* 0x000fc800078e0213 */
[----:B------:R-:W-:-:S04]  /*1d60*/  IMAD.IADD R5, R47, 0x1, R22 ;  /* 0x000000012f057824 */ /* 0x000fc800078e0216 */
[----:B0-----:R-:W-:-:S05]  /*1d70*/  IMAD.WIDE.U32 R2, R5, 0x4, R2 ;  /* 0x0000000405027825 */ /* 0x001fca00078e0002 */
[----:B------:R0:W5:Y:S02]  /*1d80*/  LDG.E R9, desc[UR6][R2.64] ;  /* 0x0000000602097981 */ /* 0x000164000c1e1900 */
.L_x_205:
[----:B------:R-:W-:Y:S05]  /*1d90*/  BSYNC.RECONVERGENT B0 ;  /* 0x0000000000007941 */ /* 0x000fea0003800200 */
.L_x_198:
[----:B------:R-:W-:Y:S05]  /*1da0*/  WARPSYNC.ALL ;  /* 0x0000000000007948 */ /* 0x000fea0003800000 */
[----:B0-2---:R-:W0:Y:S01]  /*1db0*/  @P2 LDC.64 R2, c[0x0][0x380] ;  /* 0x0000e000ff022b82 */ /* 0x005e220000000a00 */
[----:B------:R-:W-:-:S05]  /*1dc0*/  @P2 LEA R22, R19, R45, 0x1 ;  /* 0x0000002d13162211 */ /* 0x000fca00078e08ff */
[----:B------:R-:W-:-:S05]  /*1dd0*/  @P2 IMAD R5, R19, R22, R19 ;  /* 0x0000001613052224 */ /* 0x000fca00078e0213 */
[----:B------:R-:W-:-:S05]  /*1de0*/  @P2 IADD3 R5, PT, PT, R46, 0x2, R5 ;  /* 0x000000022e052810 */ /* 0x000fca0007ffe005 */
[----:B------:R-:W-:-:S04]  /*1df0*/  @P2 IMAD R5, R19, R5, R0 ;  /* 0x0000000513052224 */ /* 0x000fc800078e0200 */
[----:B0-----:R-:W-:-:S05]  /*1e00*/  @P2 IMAD.WIDE.U32 R2, R5, 0x4, R2 ;  /* 0x0000000405022825 */ /* 0x001fca00078e0002 */
[----:B------:R0:W5:Y:S02]  /*1e10*/  @P2 LDG.E R5, desc[UR6][R2.64] ;  /* 0x0000000602052981 */ /* 0x000164000c1e1900 */
[----:B-----5:R-:W-:Y:S01]  /*1e20*/  FADD R22, R9, R8 ;  /* 0x0000000809167221 */ /* 0x020fe20000000000 */
[C-C-:B-1----:R-:W-:Y:S01]  /*1e30*/  FADD R8, -R6.reuse, R7.reuse ;  /* 0x0000000706087221 */ /* 0x142fe20000000100 */
[----:B------:R-:W-:Y:S01]  /*1e40*/  FADD R6, |R6|, |R7| ;  /* 0x4000000706067221 */ /* 0x000fe20000000200 */
[----:B------:R-:W-:Y:S04]  /*1e50*/  BSSY.RECONVERGENT B0, `(.L_x_206) ;  /* 0x0000029000007945 */ /* 0x000fe80003800200 */
[----:B------:R-:W-:Y:S01]  /*1e60*/  BSSY.RELIABLE B2, `(.L_x_207) ;  /* 0x000001e000027945 */ /* 0x000fe20003800100 */
[-C--:B------:R-:W-:Y:S01]  /*1e70*/  FMUL R9, R22, R51.reuse ;  /* 0x0000003316097220 */ /* 0x080fe20000400000 */
[-C--:B------:R-:W-:Y:S01]  /*1e80*/  FMUL R8, R8, R51.reuse ;  /* 0x0000003308087220 */ /* 0x080fe20000400000 */
[----:B------:R-:W-:Y:S01]  /*1e90*/  FMUL R7, R6, R51 ;  /* 0x0000003306077220 */ /* 0x000fe20000400000 */
[----:B0-----:R-:W-:Y:S06]  /*1ea0*/  @P2 BRA `(.L_x_208) ;  /* 0x00000000000c2947 */ /* 0x001fec0003800000 */
[----:B------:R0:W1:Y:S01]  /*1eb0*/  LDS R5, [R21+0x1020] ;  /* 0x0010200015057984 */ /* 0x0000620000000800 */
[----:B------:R-:W-:-:S13]  /*1ec0*/  ISETP.NE.AND P0, PT, R4, RZ, PT ;  /* 0x000000ff0400720c */ /* 0x000fda0003f05270 */
[----:B0-----:R-:W-:Y:S05]  /*1ed0*/  @!P0 BRA `(.L_x_209) ;  /* 0x00000000002c8947 */ /* 0x001fea0003800000 */
.L_x_208:
[----:B------:R2:W0:Y:S01]  /*1ee0*/  LDS R4, [R21+0xfe0] ;  /* 0x000fe00015047984 */ /* 0x0004220000000800 */
[----:B------:R-:W-:Y:S01]  /*1ef0*/  PLOP3.LUT P0, PT, PT, PT, PT, 0x8, 0x80 ;  /* 0x000000000080781c */ /* 0x000fe20003f0e170 */
[----:B------:R-:W-:-:S12]  /*1f00*/  @!P2 BRA `(.L_x_210) ;  /* 0x000000000040a947 */ /* 0x000fd80003800000 */
[----:B------:R-:W2:Y:S01]  /*1f10*/  LDC.64 R2, c[0x0][0x388] ;  /* 0x0000e200ff027b82 */ /* 0x000ea20000000a00 */
[----:B------:R-:W-:-:S04]  /*1f20*/  IMAD R6, R19, 0x2, R45 ;  /* 0x0000000213067824 */ /* 0x000fc800078e022d */
[----:B------:R-:W-:-:S05]  /*1f30*/  IMAD R23, R19, R6, R19 ;  /* 0x0000000613177224 */ /* 0x000fca00078e0213 */
[----:B------:R-:W-:-:S05]  /*1f40*/  IADD3 R23, PT, PT, R46, 0x2, R23 ;  /* 0x000000022e177810 */ /* 0x000fca0007ffe017 */
[----:B------:R-:W-:-:S04]  /*1f50*/  IMAD R23, R19, R23, R0 ;  /* 0x0000001713177224 */ /* 0x000fc800078e0200 */
[----:B--2---:R-:W-:-:S05]  /*1f60*/  IMAD.WIDE.U32 R2, R23, 0x4, R2 ;  /* 0x0000000417027825 */ /* 0x004fca00078e0002 */
[----:B------:R2:W5:Y:S01]  /*1f70*/  LDG.E R6, desc[UR6][R2.64] ;  /* 0x0000000602067981 */ /* 0x000562000c1e1900 */
[----:B------:R-:W-:Y:S05]  /*1f80*/  BRA `(.L_x_211) ;  /* 0x00000000002c7947 */ /* 0x000fea0003800000 */
.L_x_209:
[----:B------:R-:W0:Y:S01]  /*1f90*/  LDC.64 R2, c[0x0][0x380] ;  /* 0x0000e000ff027b82 */ /* 0x000e220000000a00 */
[----:B------:R-:W-:-:S04]  /*1fa0*/  IMAD R4, R19, 0x2, R45 ;  /* 0x0000000213047824 */ /* 0x000fc800078e022d */
[----:B------:R-:W-:-:S04]  /*1fb0*/  IMAD R23, R19, R4, R19 ;  /* 0x0000000413177224 */ /* 0x000fc800078e0213 */
[----:B------:R-:W-:-:S04]  /*1fc0*/  IMAD.IADD R23, R46, 0x1, R23 ;  /* 0x000000012e177824 */ /* 0x000fc800078e0217 */
[----:B------:R-:W-:-:S04]  /*1fd0*/  IMAD R23, R19, R23, R0 ;  /* 0x0000001713177224 */ /* 0x000fc800078e0200 */
[----:B0-----:R-:W-:-:S05]  /*1fe0*/  IMAD.WIDE.U32 R2, R23, 0x4, R2 ;  /* 0x0000000417027825 */ /* 0x001fca00078e0002 */
[----:B------:R0:W5:Y:S01]  /*1ff0*/  LDG.E R4, desc[UR6][R2.64] ;  /* 0x0000000602047981 */ /* 0x000162000c1e1900 */
[----:B------:R-:W-:-:S13]  /*2000*/  PLOP3.LUT P0, PT, PT, PT, PT, 0x80, 0x8 ;  /* 0x000000000008781c */ /* 0x000fda0003f0f070 */
.L_x_210:
[----:B------:R0:W0:Y:S01]  /*2010*/  LDS R6, [R18+0x1020] ;  /* 0x0010200012067984 */ /* 0x0000220000000800 */
[----:B------:R-:W-:Y:S05]  /*2020*/  @P0 BREAK.RELIABLE B2 ;  /* 0x0000000000020942 */ /* 0x000fea0003800100 */
[----:B------:R-:W-:Y:S05]  /*2030*/  @P0 BRA `(.L_x_212) ;  /* 0x00000000000c0947 */ /* 0x000fea0003800000 */
.L_x_211:
[----:B------:R-:W-:Y:S05]  /*2040*/  BSYNC.RELIABLE B2 ;  /* 0x0000000000027941 */ /* 0x000fea0003800100 */
.L_x_207:
[----:B------:R0:W0:Y:S01]  /*2050*/  LDS R23, [R18+0xfe0] ;  /* 0x000fe00012177984 */ /* 0x0000220000000800 */
[----:B------:R-:W-:Y:S05]  /*2060*/  BRA `(.L_x_213) ;  /* 0x00000000001c7947 */ /* 0x000fea0003800000 */
.L_x_212:
[----:B0-----:R-:W0:Y:S01]  /*2070*/  LDC.64 R2, c[0x0][0x388] ;  /* 0x0000e200ff027b82 */ /* 0x001e220000000a00 */
[----:B------:R-:W-:-:S04]  /*2080*/  IMAD R22, R19, 0x2, R45 ;  /* 0x0000000213167824 */ /* 0x000fc800078e022d */
[----:B------:R-:W-:-:S05]  /*2090*/  IMAD R23, R19, R22, R19 ;  /* 0x0000001613177224 */ /* 0x000fca00078e0213 */
[----:B------:R-:W-:-:S05]  /*20a0*/  IADD3 R23, PT, PT, R46, R23, RZ ;  /* 0x000000172e177210 */ /* 0x000fca0007ffe0ff */
[----:B------:R-:W-:-:S04]  /*20b0*/  IMAD R23, R19, R23, R0 ;  /* 0x0000001713177224 */ /* 0x000fc800078e0200 */
[----:B0-----:R-:W-:-:S05]  /*20c0*/  IMAD.WIDE.U32 R2, R23, 0x4, R2 ;  /* 0x0000000417027825 */ /* 0x001fca00078e0002 */
[----:B------:R0:W5:Y:S02]  /*20d0*/  LDG.E R23, desc[UR6][R2.64] ;  /* 0x0000000602177981 */ /* 0x000164000c1e1900 */
.L_x_213:
[----:B------:R-:W-:Y:S05]  /*20e0*/  BSYNC.RECONVERGENT B0 ;  /* 0x0000000000007941 */ /* 0x000fea0003800200 */
.L_x_206:
[----:B------:R-:W-:Y:S05]  /*20f0*/  WARPSYNC.ALL ;  /* 0x0000000000007948 */ /* 0x000fea0003800000 */
[----:B0-2---:R-:W0:Y:S01]  /*2100*/  @P3 LDC.64 R2, c[0x0][0x380] ;  /* 0x0000e000ff023b82 */ /* 0x005e220000000a00 */
[----:B------:R-:W-:-:S04]  /*2110*/  @P3 IMAD R22, R19, 0x2, R45 ;  /* 0x0000000213163824 */ /* 0x000fc800078e022d */
[----:B------:R-:W-:-:S04]  /*2120*/  @P3 VIADD R22, R22, 0x2 ;  /* 0x0000000216163836 */ /* 0x000fc80000000000 */
[----:B------:R-:W-:-:S04]  /*2130*/  @P3 IMAD R22, R19, R22, R46 ;  /* 0x0000001613163224 */ /* 0x000fc800078e022e */
[----:B------:R-:W-:-:S04]  /*2140*/  @P3 IMAD R25, R19, R22, R19 ;  /* 0x0000001613193224 */ /* 0x000fc800078e0213 */
[----:B------:R-:W-:-:S04]  /*2150*/  @P3 IMAD.IADD R25, R0, 0x1, R25 ;  /* 0x0000000100193824 */ /* 0x000fc800078e0219 */
[----:B0-----:R-:W-:-:S05]  /*2160*/  @P3 IMAD.WIDE.U32 R2, R25, 0x4, R2 ;  /* 0x0000000419023825 */ /* 0x001fca00078e0002 */
[----:B------:R0:W5:Y:S02]  /*2170*/  @P3 LDG.E R22, desc[UR6][R2.64] ;  /* 0x0000000602163981 */ /* 0x000164000c1e1900 */
[C-C-:B-1---5:R-:W-:Y:S01]  /*2180*/  FADD R24, -R4.reuse, R5.reuse ;  /* 0x0000000504187221 */ /* 0x162fe20000000100 */
[----:B------:R-:W-:Y:S01]  /*2190*/  FADD R6, R23, R6 ;  /* 0x0000000617067221 */ /* 0x000fe20000000000 */
        /* <DEDUP_REMOVED lines=10> */
.L_x_216:
[----:B------:R-:W2:Y:S01]  /*2240*/  LDS R21, [R21+0xffc] ;  /* 0x000ffc0015157984 */ /* 0x000ea20000000800 */
[----:B------:R-:W-:Y:S01]  /*2250*/  PLOP3.LUT P0, PT, PT, PT, PT, 0x8, 0x80 ;  /* 0x000000000080781c */ /* 0x000fe20003f0e170 */
[----:B------:R-:W-:-:S12]  /*2260*/  @!P3 BRA `(.L_x_218) ;  /* 0x000000000044b947 */ /* 0x000fd80003800000 */
[----:B------:R-:W0:Y:S01]  /*2270*/  LDC.64 R2, c[0x0][0x388] ;  /* 0x0000e200ff027b82 */ /* 0x000e220000000a00 */
[----:B------:R-:W-:-:S05]  /*2280*/  IMAD R20, R19, 0x2, R45 ;  /* 0x0000000213147824 */ /* 0x000fca00078e022d */
[----:B------:R-:W-:-:S05]  /*2290*/  IADD3 R20, PT, PT, R20, 0x2, RZ ;  /* 0x0000000214147810 */ /* 0x000fca0007ffe0ff */
[----:B------:R-:W-:-:S04]  /*22a0*/  IMAD R20, R19, R20, R46 ;  /* 0x0000001413147224 */ /* 0x000fc800078e022e */
[----:B------:R-:W-:-:S04]  /*22b0*/  IMAD R19, R19, R20, R19 ;  /* 0x0000001413137224 */ /* 0x000fc800078e0213 */
[----:B------:R-:W-:-:S04]  /*22c0*/  IMAD.IADD R19, R0, 0x1, R19 ;  /* 0x0000000100137824 */ /* 0x000fc800078e0213 */
[----:B0-----:R-:W-:-:S05]  /*22d0*/  IMAD.WIDE.U32 R2, R19, 0x4, R2 ;  /* 0x0000000413027825 */ /* 0x001fca00078e0002 */
[----:B------:R0:W5:Y:S01]  /*22e0*/  LDG.E R20, desc[UR6][R2.64] ;  /* 0x0000000602147981 */ /* 0x000162000c1e1900 */
[----:B------:R-:W-:Y:S05]  /*22f0*/  BRA `(.L_x_219) ;  /* 0x00000000002c7947 */ /* 0x000fea0003800000 */
.L_x_217:
[----:B------:R-:W0:Y:S01]  /*2300*/  LDC.64 R2, c[0x0][0x380] ;  /* 0x0000e000ff027b82 */ /* 0x000e220000000a00 */
[----:B------:R-:W-:-:S04]  /*2310*/  IMAD R20, R19, 0x2, R45 ;  /* 0x0000000213147824 */ /* 0x000fc800078e022d */
[----:B------:R-:W-:-:S04]  /*2320*/  IMAD R20, R19, R20, R46 ;  /* 0x0000001413147224 */ /* 0x000fc800078e022e */
[----:B------:R-:W-:-:S04]  /*2330*/  IMAD R21, R19, R20, R19 ;  /* 0x0000001413157224 */ /* 0x000fc800078e0213 */
[----:B------:R-:W-:-:S04]  /*2340*/  IMAD.IADD R21, R0, 0x1, R21 ;  /* 0x0000000100157824 */ /* 0x000fc800078e0215 */
[----:B0-----:R-:W-:-:S05]  /*2350*/  IMAD.WIDE.U32 R2, R21, 0x4, R2 ;  /* 0x0000000415027825 */ /* 0x001fca00078e0002 */
[----:B------:R0:W5:Y:S01]  /*2360*/  LDG.E R21, desc[UR6][R2.64] ;  /* 0x0000000602157981 */ /* 0x000162000c1e1900 */
[----:B------:R-:W-:-:S13]  /*2370*/  PLOP3.LUT P0, PT, PT, PT, PT, 0x80, 0x8 ;  /* 0x000000000008781c */ /* 0x000fda0003f0f070 */
.L_x_218:
[----:B------:R0:W0:Y:S01]  /*2380*/  LDS R20, [R18+0x1004] ;  /* 0x0010040012147984 */ /* 0x0000220000000800 */
[----:B------:R-:W-:Y:S05]  /*2390*/  @P0 BREAK.RELIABLE B1 ;  /* 0x0000000000010942 */ /* 0x000fea0003800100 */
[----:B------:R-:W-:Y:S05]  /*23a0*/  @P0 BRA `(.L_x_220) ;  /* 0x00000000000c0947 */ /* 0x000fea0003800000 */
.L_x_219:
[----:B------:R-:W-:Y:S05]  /*23b0*/  BSYNC.RELIABLE B1 ;  /* 0x0000000000017941 */ /* 0x000fea0003800100 */
.L_x_215:
[----:B0-----:R0:W0:Y:S01]  /*23c0*/  LDS R3, [R18+0xffc] ;  /* 0x000ffc0012037984 */ /* 0x0010220000000800 */
[----:B------:R-:W-:Y:S05]  /*23d0*/  BRA `(.L_x_221) ;  /* 0x00000000001c7947 */ /* 0x000fea0003800000 */
.L_x_220:
[----:B0-----:R-:W0:Y:S01]  /*23e0*/  LDC.64 R2, c[0x0][0x388] ;  /* 0x0000e200ff027b82 */ /* 0x001e220000000a00 */
[----:B---34-:R-:W-:-:S04]  /*23f0*/  IMAD R18, R19, 0x2, R45 ;  /* 0x0000000213127824 */ /* 0x018fc800078e022d */
[----:B------:R-:W-:-:S04]  /*2400*/  IMAD R18, R19, R18, R46 ;  /* 0x0000001213127224 */ /* 0x000fc800078e022e */
[----:B------:R-:W-:-:S05]  /*2410*/  IMAD R19, R19, R18, R19 ;  /* 0x0000001213137224 */ /* 0x000fca00078e0213 */
[----:B------:R-:W-:-:S05]  /*2420*/  IADD3 R19, PT, PT, R0, R19, RZ ;  /* 0x0000001300137210 */ /* 0x000fca0007ffe0ff */
[----:B0-----:R-:W-:-:S06]  /*2430*/  IMAD.WIDE.U32 R2, R19, 0x4, R2 ;  /* 0x0000000413027825 */ /* 0x001fcc00078e0002 */
[----:B------:R0:W5:Y:S02]  /*2440*/  LDG.E R3, desc[UR6][R2.64] ;  /* 0x0000000602037981 */ /* 0x000164000c1e1900 */
.L_x_221:
[----:B------:R-:W-:Y:S05]  /*2450*/  BSYNC.RECONVERGENT B0 ;  /* 0x0000000000007941 */ /* 0x000fea0003800200 */
.L_x_214:
[----:B------:R-:W-:Y:S05]  /*2460*/  WARPSYNC.ALL ;  /* 0x0000000000007948 */ /* 0x000fea0003800000 */
[----:B------:R-:W3:Y:S01]  /*2470*/  F2F.F64.F32 R54, R53 ;  /* 0x0000003500367310 */ /* 0x000ee20000201800 */
[----:B-12--5:R-:W-:Y:S01]  /*2480*/  FADD R19, -R21, R22 ;  /* 0x0000001615137221 */ /* 0x026fe20000000100 */
[----:B0-----:R-:W-:Y:S01]  /*2490*/  FADD R3, R3, R20 ;  /* 0x0000001403037221 */ /* 0x001fe20000000000 */
[----:B------:R-:W-:Y:S01]  /*24a0*/  FADD R21, |R21|, |R22| ;  /* 0x4000001615157221 */ /* 0x000fe20000000200 */
[----:B------:R-:W-:Y:S01]  /*24b0*/  BSSY.RECONVERGENT B0, `(.L_x_222) ;  /* 0x0000007000007945 */ /* 0x000fe20003800200 */
[-C--:B------:R-:W-:Y:S01]  /*24c0*/  FMUL R2, R19, R48.reuse ;  /* 0x0000003013027220 */ /* 0x080fe20000400000 */
[-C--:B------:R-:W-:Y:S01]  /*24d0*/  FMUL R3, R3, R48.reuse ;  /* 0x0000003003037220 */ /* 0x080fe20000400000 */
[----:B------:R-:W-:Y:S01]  /*24e0*/  FMUL R0, R21, R48 ;  /* 0x0000003015007220 */ /* 0x000fe20000400000 */
[----:B------:R-:W-:Y:S01]  /*24f0*/  MOV R50, 0x2520 ;  /* 0x0000252000327802 */ /* 0x000fe20000000f00 */
[----:B---3--:R-:W-:-:S11]  /*2500*/  DADD R30, -RZ, |R54| ;  /* 0x00000000ff1e7229 */ /* 0x008fd60000000536 */
[----:B----4-:R-:W-:Y:S05]  /*2510*/  CALL.REL.NOINC `($_Z15decisionKernel2PfS_S_ffffi$__internal_accurate_pow) ;  /* 0x0000002800f47944 */ /* 0x010fea0003c00000 */
[----:B------:R-:W-:Y:S05]  /*2520*/  BSYNC.RECONVERGENT B0 ;  /* 0x0000000000007941 */ /* 0x000fea0003800200 */
.L_x_222:
[----:B------:R-:W-:Y:S01]  /*2530*/  DADD R18, R54, 2 ;  /* 0x4000000036127429 */ /* 0x000fe20000000000 */
[----:B------:R-:W-:Y:S01]  /*2540*/  FSETP.NEU.AND P0, PT, R53, RZ, PT ;  /* 0x000000ff3500720b */ /* 0x000fe20003f0d000 */
[----:B------:R-:W-:Y:S03]  /*2550*/  BSSY.RECONVERGENT B0, `(.L_x_223) ;  /* 0x000000d000007945 */ /* 0x000fe60003800200 */
[----:B------:R-:W-:-:S05]  /*2560*/  FSEL R23, R20, RZ, P0 ;  /* 0x000000ff14177208 */ /* 0x000fca0000000000 */
[----:B------:R-:W-:Y:S02]  /*2570*/  LOP3.LUT R22, R19, 0x7ff00000, RZ, 0xc0, !PT ;  /* 0x7ff0000013167812 */ /* 0x000fe400078ec0ff */
[----:B------:R0:W1:Y:S02]  /*2580*/  F2F.F64.F32 R18, R43 ;  /* 0x0000002b00127310 */ /* 0x0000640000201800 */
[----:B------:R-:W-:Y:S02]  /*2590*/  ISETP.NE.AND P1, PT, R22, 0x7ff00000, PT ;  /* 0x7ff000001600780c */ /* 0x000fe40003f25270 */
[----:B------:R-:W-:-:S11]  /*25a0*/  FSEL R22, R21, RZ, P0 ;  /* 0x000000ff15167208 */ /* 0x000fd60000000000 */
[----:B01----:R-:W-:Y:S05]  /*25b0*/  @P1 BRA `(.L_x_224) ;  /* 0x0000000000181947 */ /* 0x003fea0003800000 */
[----:B------:R-:W-:-:S13]  /*25c0*/  FSETP.NAN.AND P0, PT, R53, R53, PT ;  /* 0x000000353500720b */ /* 0x000fda0003f08000 */
[----:B------:R-:W-:Y:S01]  /*25d0*/  @P0 DADD R22, R54, 2 ;  /* 0x4000000036160429 */ /* 0x000fe20000000000 */
[----:B------:R-:W-:Y:S10]  /*25e0*/  @P0 BRA `(.L_x_224) ;  /* 0x00000000000c0947 */ /* 0x000ff40003800000 */
[----:B------:R-:W-:-:S14]  /*25f0*/  DSETP.NEU.AND P0, PT, |R54|, +INF , PT ;  /* 0x7ff000003600742a */ /* 0x000fdc0003f0d200 */
[----:B------:R-:W-:Y:S02]  /*2600*/  @!P0 IMAD.MOV.U32 R22, RZ, RZ, 0x0 ;  /* 0x00000000ff168424 */ /* 0x000fe400078e00ff */
[----:B------:R-:W-:-:S07]  /*2610*/  @!P0 IMAD.MOV.U32 R23, RZ, RZ, 0x7ff00000 ;  /* 0x7ff00000ff178424 */ /* 0x000fce00078e00ff */
.L_x_224:
[----:B------:R-:W-:Y:S05]  /*2620*/  BSYNC.RECONVERGENT B0 ;  /* 0x0000000000007941 */ /* 0x000fea0003800200 */
.L_x_223:
[----:B------:R-:W-:Y:S01]  /*2630*/  DADD R22, RZ, R22 ;  /* 0x00000000ff167229 */ /* 0x000fe20000000016 */
[----:B------:R-:W-:Y:S01]  /*2640*/  FSETP.NEU.AND P0, PT, R53, 1, PT ;  /* 0x3f8000003500780b */ /* 0x000fe20003f0d000 */
[----:B------:R-:W-:Y:S01]  /*2650*/  DADD R30, -RZ, |R18| ;  /* 0x00000000ff1e7229 */ /* 0x000fe20000000512 */
[----:B------:R-:W-:Y:S01]  /*2660*/  BSSY.RECONVERGENT B0, `(.L_x_225) ;  /* 0x0000005000007945 */ /* 0x000fe20003800200 */
[----:B------:R-:W-:-:S06]  /*2670*/  MOV R50, 0x26b0 ;  /* 0x000026b000327802 */ /* 0x000fcc0000000f00 */
[----:B------:R-:W0:Y:S02]  /*2680*/  F2F.F32.F64 R22, R22 ;  /* 0x0000001600167310 */ /* 0x000e240000301000 */
[----:B0-----:R-:W-:-:S07]  /*2690*/  FSEL R53, R22, 1, P0 ;  /* 0x3f80000016357808 */ /* 0x001fce0000000000 */
[----:B------:R-:W-:Y:S05]  /*26a0*/  CALL.REL.NOINC `($_Z15decisionKernel2PfS_S_ffffi$__internal_accurate_pow) ;  /* 0x0000002800907944 */ /* 0x000fea0003c00000 */
[----:B------:R-:W-:Y:S05]  /*26b0*/  BSYNC.RECONVERGENT B0 ;  /* 0x0000000000007941 */ /* 0x000fea0003800200 */
.L_x_225:
[----:B------:R-:W-:Y:S01]  /*26c0*/  DADD R22, R18, 2 ;  /* 0x4000000012167429 */ /* 0x000fe20000000000 */
[----:B------:R-:W-:Y:S01]  /*26d0*/  FSETP.NEU.AND P0, PT, R43, RZ, PT ;  /* 0x000000ff2b00720b */ /* 0x000fe20003f0d000 */
[----:B------:R-:W-:Y:S08]  /*26e0*/  BSSY.RECONVERGENT B0, `(.L_x_226) ;  /* 0x000000c000007945 */ /* 0x000ff00003800200 */
[----:B------:R-:W-:-:S02]  /*26f0*/  LOP3.LUT R22, R23, 0x7ff00000, RZ, 0xc0, !PT ;  /* 0x7ff0000017167812 */ /* 0x000fc400078ec0ff */
[----:B------:R-:W-:Y:S02]  /*2700*/  FSEL R23, R20, RZ, P0 ;  /* 0x000000ff14177208 */ /* 0x000fe40000000000 */
[----:B------:R-:W-:Y:S02]  /*2710*/  ISETP.NE.AND P1, PT, R22, 0x7ff00000, PT ;  /* 0x7ff000001600780c */ /* 0x000fe40003f25270 */
[----:B------:R-:W-:-:S11]  /*2720*/  FSEL R22, R21, RZ, P0 ;  /* 0x000000ff15167208 */ /* 0x000fd60000000000 */
[----:B------:R-:W-:Y:S05]  /*2730*/  @P1 BRA `(.L_x_227) ;  /* 0x0000000000181947 */ /* 0x000fea0003800000 */
[----:B------:R-:W-:-:S13]  /*2740*/  FSETP.NAN.AND P0, PT, R43, R43, PT ;  /* 0x0000002b2b00720b */ /* 0x000fda0003f08000 */
[----:B------:R-:W-:Y:S01]  /*2750*/  @P0 DADD R22, R18, 2 ;  /* 0x4000000012160429 */ /* 0x000fe20000000000 */
[----:B------:R-:W-:Y:S10]  /*2760*/  @P0 BRA `(.L_x_227) ;  /* 0x00000000000c0947 */ /* 0x000ff40003800000 */
[----:B------:R-:W-:-:S14]  /*2770*/  DSETP.NEU.AND P0, PT, |R18|, +INF , PT ;  /* 0x7ff000001200742a */ /* 0x000fdc0003f0d200 */
[----:B------:R-:W-:Y:S02]  /*2780*/  @!P0 IMAD.MOV.U32 R22, RZ, RZ, 0x0 ;  /* 0x00000000ff168424 */ /* 0x000fe400078e00ff */
[----:B------:R-:W-:-:S07]  /*2790*/  @!P0 IMAD.MOV.U32 R23, RZ, RZ, 0x7ff00000 ;  /* 0x7ff00000ff178424 */ /* 0x000fce00078e00ff */
.L_x_227:
[----:B------:R-:W-:Y:S05]  /*27a0*/  BSYNC.RECONVERGENT B0 ;  /* 0x0000000000007941 */ /* 0x000fea0003800200 */
.L_x_226:
[----:B------:R-:W0:Y:S01]  /*27b0*/  LDCU UR4, c[0x0][0x398] ;  /* 0x00007300ff0477ac */ /* 0x000e220008000800 */
[----:B------:R-:W-:Y:S01]  /*27c0*/  FMUL R44, R44, R51 ;  /* 0x000000332c2c7220 */ /* 0x000fe20000400000 */
[----:B------:R-:W-:Y:S01]  /*27d0*/  DADD R22, RZ, R22 ;  /* 0x00000000ff167229 */ /* 0x000fe20000000016 */
[----:B------:R-:W-:Y:S01]  /*27e0*/  FSETP.NEU.AND P0, PT, R43, 1, PT ;  /* 0x3f8000002b00780b */ /* 0x000fe20003f0d000 */
[----:B------:R-:W1:Y:S01]  /*27f0*/  F2F.F64.F32 R54, R41 ;  /* 0x0000002900367310 */ /* 0x000e620000201800 */
[----:B------:R-:W-:Y:S01]  /*2800*/  BSSY.RECONVERGENT B0, `(.L_x_228) ;  /* 0x000000b000007945 */ /* 0x000fe20003800200 */
[----:B------:R-:W-:-:S06]  /*2810*/  MOV R50, 0x28b0 ;  /* 0x000028b000327802 */ /* 0x000fcc0000000f00 */
[----:B------:R-:W-:Y:S02]  /*2820*/  FSEL R20, R22, RZ, P0 ;  /* 0x000000ff16147208 */ /* 0x000fe40000000000 */
[----:B------:R-:W-:Y:S01]  /*2830*/  FSEL R21, R23, 1.875, P0 ;  /* 0x3ff0000017157808 */ /* 0x000fe20000000000 */
[----:B0-----:R-:W-:Y:S01]  /*2840*/  FMUL R19, R44, UR4 ;  /* 0x000000042c137c20 */ /* 0x001fe20008400000 */
[----:B-1----:R-:W-:-:S03]  /*2850*/  DADD R30, -RZ, |R54| ;  /* 0x00000000ff1e7229 */ /* 0x002fc60000000536 */
[----:B------:R-:W-:-:S04]  /*2860*/  FFMA R44, R44, UR4, R19 ;  /* 0x000000042c2c7c23 */ /* 0x000fc80008000013 */
[----:B------:R-:W0:Y:S02]  /*2870*/  F2F.F64.F32 R18, R44 ;  /* 0x0000002c00127310 */ /* 0x000e240000201800 */
[----:B0-----:R-:W-:-:S10]  /*2880*/  DADD R18, R18, R20 ;  /* 0x0000000012127229 */ /* 0x001fd40000000014 */
[----:B------:R0:W1:Y:S02]  /*2890*/  F2F.F32.F64 R18, R18 ;  /* 0x0000001200127310 */ /* 0x0000640000301000 */
[----:B01----:R-:W-:Y:S05]  /*28a0*/  CALL.REL.NOINC `($_Z15decisionKernel2PfS_S_ffffi$__internal_accurate_pow) ;  /* 0x0000002800107944 */ /* 0x003fea0003c00000 */
[----:B------:R-:W-:Y:S05]  /*28b0*/  BSYNC.RECONVERGENT B0 ;  /* 0x0000000000007941 */ /* 0x000fea0003800200 */
.L_x_228:
        /* <DEDUP_REMOVED lines=9> */
[----:B------:R-:W-:Y:S05]  /*2950*/  @P0 BRA `(.L_x_231) ;  /* 0x0000000000140947 */ /* 0x000fea0003800000 */
[----:B------:R-:W-:-:S14]  /*2960*/  DSETP.NEU.AND P0, PT, |R54|, +INF , PT ;  /* 0x7ff000003600742a */ /* 0x000fdc0003f0d200 */
[----:B------:R-:W-:Y:S05]  /*2970*/  @P0 BRA `(.L_x_230) ;  /* 0x0000000000100947 */ /* 0x000fea0003800000 */
[----:B------:R-:W-:Y:S01]  /*2980*/  MOV R22, 0x0 ;  /* 0x0000000000167802 */ /* 0x000fe20000000f00 */
[----:B------:R-:W-:Y:S01]  /*2990*/  IMAD.MOV.U32 R23, RZ, RZ, 0x7ff00000 ;  /* 0x7ff00000ff177424 */ /* 0x000fe200078e00ff */
[----:B------:R-:W-:Y:S06]  /*29a0*/  BRA `(.L_x_230) ;  /* 0x0000000000047947 */ /* 0x000fec0003800000 */
.L_x_231:
[----:B------:R-:W-:-:S11]  /*29b0*/  DADD R22, R54, 2 ;  /* 0x4000000036167429 */ /* 0x000fd60000000000 */
.L_x_230:
[----:B------:R-:W-:Y:S05]  /*29c0*/  BSYNC.RECONVERGENT B0 ;  /* 0x0000000000007941 */ /* 0x000fea0003800200 */
.L_x_229:
[----:B------:R-:W0:Y:S01]  /*29d0*/  F2F.F64.F32 R20, R53 ;  /* 0x0000003500147310 */ /* 0x000e220000201800 */
[----:B------:R-:W-:Y:S01]  /*29e0*/  FSETP.NEU.AND P0, PT, R41, 1, PT ;  /* 0x3f8000002900780b */ /* 0x000fe20003f0d000 */
[----:B------:R-:W-:Y:S01]  /*29f0*/  BSSY.RECONVERGENT B0, `(.L_x_232) ;  /* 0x0000009000007945 */ /* 0x000fe20003800200 */
[----:B------:R-:W-:Y:S02]  /*2a00*/  MOV R50, 0x2a80 ;  /* 0x00002a8000327802 */ /* 0x000fe40000000f00 */
[----:B------:R-:W-:Y:S02]  /*2a10*/  FSEL R22, R22, RZ, P0 ;  /* 0x000000ff16167208 */ /* 0x000fe40000000000 */
[----:B------:R-:W-:Y:S01]  /*2a20*/  FSEL R23, R23, 1.875, P0 ;  /* 0x3ff0000017177808 */ /* 0x000fe20000000000 */
[----:B------:R-:W1:Y:S05]  /*2a30*/  F2F.F64.F32 R54, R40 ;  /* 0x0000002800367310 */ /* 0x000e6a0000201800 */
[----:B0-----:R-:W-:-:S06]  /*2a40*/  DADD R20, R20, R22 ;  /* 0x0000000014147229 */ /* 0x001fcc0000000016 */
[----:B------:R0:W2:Y:S01]  /*2a50*/  F2F.F32.F64 R19, R20 ;  /* 0x0000001400137310 */ /* 0x0000a20000301000 */
[----:B-1----:R-:W-:-:S11]  /*2a60*/  DADD R30, -RZ, |R54| ;  /* 0x00000000ff1e7229 */ /* 0x002fd60000000536 */
[----:B0-2---:R-:W-:Y:S05]  /*2a70*/  CALL.REL.NOINC `($_Z15decisionKernel2PfS_S_ffffi$__internal_accurate_pow) ;  /* 0x00000024009c7944 */ /* 0x005fea0003c00000 */
[----:B------:R-:W-:Y:S05]  /*2a80*/  BSYNC.RECONVERGENT B0 ;  /* 0x0000000000007941 */ /* 0x000fea0003800200 */
.L_x_232:
        /* <DEDUP_REMOVED lines=12> */
[----:B------:R-:W-:Y:S02]  /*2b50*/  IMAD.MOV.U32 R22, RZ, RZ, 0x0 ;  /* 0x00000000ff167424 */ /* 0x000fe400078e00ff */
[----:B------:R-:W-:Y:S01]  /*2b60*/  IMAD.MOV.U32 R23, RZ, RZ, 0x7ff00000 ;  /* 0x7ff00000ff177424 */ /* 0x000fe200078e00ff */
[----:B------:R-:W-:Y:S06]  /*2b70*/  BRA `(.L_x_234) ;  /* 0x0000000000047947 */ /* 0x000fec0003800000 */
.L_x_235:
[----:B------:R-:W-:-:S11]  /*2b80*/  DADD R22, R54, 2 ;  /* 0x4000000036167429 */ /* 0x000fd60000000000 */
.L_x_234:
[----:B------:R-:W-:Y:S05]  /*2b90*/  BSYNC.RECONVERGENT B0 ;  /* 0x0000000000007941 */ /* 0x000fea0003800200 */
.L_x_233:
[----:B------:R-:W0:Y:S01]  /*2ba0*/  LDCU UR4, c[0x0][0x398] ;  /* 0x00007300ff0477ac */ /* 0x000e220008000800 */
[----:B------:R-:W-:Y:S01]  /*2bb0*/  FMUL R42, R42, R49 ;  /* 0x000000312a2a7220 */ /* 0x000fe20000400000 */
[----:B------:R-:W1:Y:S01]  /*2bc0*/  F2F.F64.F32 R24, R18 ;  /* 0x0000001200187310 */ /* 0x000e620000201800 */
[----:B------:R-:W-:Y:S01]  /*2bd0*/  FSETP.NEU.AND P0, PT, R40, 1, PT ;  /* 0x3f8000002800780b */ /* 0x000fe20003f0d000 */
[----:B------:R-:W-:Y:S01]  /*2be0*/  BSSY.RECONVERGENT B0, `(.L_x_236) ;  /* 0x000000d000007945 */ /* 0x000fe20003800200 */
[----:B------:R-:W-:Y:S02]  /*2bf0*/  MOV R50, 0x2cb0 ;  /* 0x00002cb000327802 */ /* 0x000fe40000000f00 */
[----:B------:R-:W-:Y:S02]  /*2c00*/  FSEL R22, R22, RZ, P0 ;  /* 0x000000ff16167208 */ /* 0x000fe40000000000 */
[----:B------:R-:W-:Y:S01]  /*2c10*/  FSEL R23, R23, 1.875, P0 ;  /* 0x3ff0000017177808 */ /* 0x000fe20000000000 */
[----:B------:R-:W2:Y:S05]  /*2c20*/  F2F.F64.F32 R40, R38 ;  /* 0x0000002600287310 */ /* 0x000eaa0000201800 */
[----:B-1----:R-:W-:Y:S01]  /*2c30*/  DADD R22, R24, R22 ;  /* 0x0000000018167229 */ /* 0x002fe20000000016 */
[----:B0-----:R-:W-:-:S04]  /*2c40*/  FMUL R21, R42, UR4 ;  /* 0x000000042a157c20 */ /* 0x001fc80008400000 */
[----:B------:R-:W-:Y:S01]  /*2c50*/  FFMA R42, R42, UR4, R21 ;  /* 0x000000042a2a7c23 */ /* 0x000fe20008000015 */
[----:B--2---:R-:W-:-:S03]  /*2c60*/  DADD R30, -RZ, |R40| ;  /* 0x00000000ff1e7229 */ /* 0x004fc60000000528 */
[----:B------:R-:W0:Y:S02]  /*2c70*/  F2F.F64.F32 R20, R42 ;  /* 0x0000002a00147310 */ /* 0x000e240000201800 */
[----:B0-----:R-:W-:-:S06]  /*2c80*/  DADD R20, R22, R20 ;  /* 0x0000000016147229 */ /* 0x001fcc0000000014 */
[----:B------:R0:W1:Y:S05]  /*2c90*/  F2F.F32.F64 R18, R20 ;  /* 0x0000001400127310 */ /* 0x00006a0000301000 */
[----:B01----:R-:W-:Y:S05]  /*2ca0*/  CALL.REL.NOINC `($_Z15decisionKernel2PfS_S_ffffi$__internal_accurate_pow) ;  /* 0x0000002400107944 */ /* 0x003fea0003c00000 */
[----:B------:R-:W-:Y:S05]  /*2cb0*/  BSYNC.RECONVERGENT B0 ;  /* 0x0000000000007941 */ /* 0x000fea0003800200 */
.L_x_236:
        /* <DEDUP_REMOVED lines=12> */
[----:B------:R-:W-:Y:S01]  /*2d80*/  IMAD.MOV.U32 R22, RZ, RZ, 0x0 ;  /* 0x00000000ff167424 */ /* 0x000fe200078e00ff */
[----:B------:R-:W-:Y:S01]  /*2d90*/  MOV R23, 0x7ff00000 ;  /* 0x7ff0000000177802 */ /* 0x000fe20000000f00 */
[----:B------:R-:W-:Y:S06]  /*2da0*/  BRA `(.L_x_238) ;  /* 0x0000000000047947 */ /* 0x000fec0003800000 */
.L_x_239:
[----:B------:R-:W-:-:S11]  /*2db0*/  DADD R22, R40, 2 ;  /* 0x4000000028167429 */ /* 0x000fd60000000000 */
.L_x_238:
[----:B------:R-:W-:Y:S05]  /*2dc0*/  BSYNC.RECONVERGENT B0 ;  /* 0x0000000000007941 */ /* 0x000fea0003800200 */
.L_x_237:
        /* <DEDUP_REMOVED lines=12> */
.L_x_240:
        /* <DEDUP_REMOVED lines=15> */
.L_x_243:
[----:B------:R-:W-:-:S11]  /*2f80*/  DADD R22, R40, 2 ;  /* 0x4000000028167429 */ /* 0x000fd60000000000 */
.L_x_242:
[----:B------:R-:W-:Y:S05]  /*2f90*/  BSYNC.RECONVERGENT B0 ;  /* 0x0000000000007941 */ /* 0x000fea0003800200 */
.L_x_241:
        /* <DEDUP_REMOVED lines=18> */
.L_x_244:
        /* <DEDUP_REMOVED lines=15> */
.L_x_247:
[----:B------:R-:W-:-:S11]  /*31b0*/  DADD R22, R40, 2 ;  /* 0x4000000028167429 */ /* 0x000fd60000000000 */
.L_x_246:
[----:B------:R-:W-:Y:S05]  /*31c0*/  BSYNC.RECONVERGENT B0 ;  /* 0x0000000000007941 */ /* 0x000fea0003800200 */
.L_x_245:
        /* <DEDUP_REMOVED lines=12> */
.L_x_248:
        /* <DEDUP_REMOVED lines=15> */
.L_x_251:
[----:B------:R-:W-:-:S11]  /*3380*/  DADD R22, R40, 2 ;  /* 0x4000000028167429 */ /* 0x000fd60000000000 */
.L_x_250:
[----:B------:R-:W-:Y:S05]  /*3390*/  BSYNC.RECONVERGENT B0 ;  /* 0x0000000000007941 */ /* 0x000fea0003800200 */
.L_x_249:
[----:B------:R-:W0:Y:S01]  /*33a0*/  LDCU UR4, c[0x0][0x398] ;  /* 0x00007300ff0477ac */ /* 0x000e220008000800 */
[----:B------:R-:W-:Y:S01]  /*33b0*/  FMUL R36, R36, R51 ;  /* 0x0000003324247220 */ /* 0x000fe20000400000 */
[----:B------:R-:W1:Y:S01]  /*33c0*/  F2F.F64.F32 R18, R18 ;  /* 0x0000001200127310 */ /* 0x000e620000201800 */
[----:B------:R-:W-:Y:S01]  /*33d0*/  FSETP.NEU.AND P0, PT, R16, 1, PT ;  /* 0x3f8000001000780b */ /* 0x000fe20003f0d000 */
[----:B------:R-:W-:Y:S01]  /*33e0*/  BSSY.RECONVERGENT B0, `(.L_x_252) ;  /* 0x000000d000007945 */ /* 0x000fe20003800200 */
[----:B------:R-:W-:Y:S02]  /*33f0*/  MOV R50, 0x34b0 ;  /* 0x000034b000327802 */ /* 0x000fe40000000f00 */
[----:B------:R-:W-:Y:S02]  /*3400*/  FSEL R22, R22, RZ, P0 ;  /* 0x000000ff16167208 */ /* 0x000fe40000000000 */
[----:B------:R-:W-:-:S06]  /*3410*/  FSEL R23, R23, 1.875, P0 ;  /* 0x3ff0000017177808 */ /* 0x000fcc0000000000 */
[----:B-1----:R-:W-:Y:S01]  /*3420*/  DADD R22, R18, R22 ;  /* 0x0000000012167229 */ /* 0x002fe20000000016 */
[----:B0-----:R-:W-:-:S04]  /*3430*/  FMUL R21, R36, UR4 ;  /* 0x0000000424157c20 */ /* 0x001fc80008400000 */
[----:B------:R-:W-:Y:S02]  /*3440*/  FFMA R24, R36, UR4, R21 ;  /* 0x0000000424187c23 */ /* 0x000fe40008000015 */
[----:B------:R-:W0:Y:S08]  /*3450*/  F2F.F64.F32 R36, R14 ;  /* 0x0000000e00247310 */ /* 0x000e300000201800 */
[----:B------:R-:W1:Y:S01]  /*3460*/  F2F.F64.F32 R20, R24 ;  /* 0x0000001800147310 */ /* 0x000e620000201800 */
[----:B0-----:R-:W-:-:S02]  /*3470*/  DADD R30, -RZ, |R36| ;  /* 0x00000000ff1e7229 */ /* 0x001fc40000000524 */
[----:B-1----:R-:W-:-:S06]  /*3480*/  DADD R20, R22, R20 ;  /* 0x0000000016147229 */ /* 0x002fcc0000000014 */
[----:B------:R0:W1:Y:S05]  /*3490*/  F2F.F32.F64 R16, R20 ;  /* 0x0000001400107310 */ /* 0x00006a0000301000 */
[----:B01----:R-:W-:Y:S05]  /*34a0*/  CALL.REL.NOINC `($_Z15decisionKernel2PfS_S_ffffi$__internal_accurate_pow) ;  /* 0x0000001c00107944 */ /* 0x003fea0003c00000 */
[----:B------:R-:W-:Y:S05]  /*34b0*/  BSYNC.RECONVERGENT B0 ;  /* 0x0000000000007941 */ /* 0x000fea0003800200 */
.L_x_252:
[----:B------:R-:W-:Y:S01]  /*34c0*/  DADD R18, R36, 2 ;  /* 0x4000000024127429 */ /* 0x000fe20000000000 */
[----:B------:R-:W-:Y:S01]  /*34d0*/  FSETP.NEU.AND P0, PT, R14, RZ, PT ;  /* 0x000000ff0e00720b */ /* 0x000fe20003f0d000 */
[----:B------:R-:W-:Y:S03]  /*34e0*/  BSSY.RECONVERGENT B0, `(.L_x_253) ;  /* 0x000000e000007945 */ /* 0x000fe60003800200 */
[----:B------:R-:W-:Y:S02]  /*34f0*/  FSEL R22, R21, RZ, P0 ;  /* 0x000000ff15167208 */ /* 0x000fe40000000000 */
[----:B------:R-:W-:-:S03]  /*3500*/  FSEL R23, R20, RZ, P0 ;  /* 0x000000ff14177208 */ /* 0x000fc60000000000 */
[----:B------:R-:W-:-:S04]  /*3510*/  LOP3.LUT R18, R19, 0x7ff00000, RZ, 0xc0, !PT ;  /* 0x7ff0000013127812 */ /* 0x000fc800078ec0ff */
[----:B------:R-:W-:-:S13]  /*3520*/  ISETP.NE.AND P1, PT, R18, 0x7ff00000, PT ;  /* 0x7ff000001200780c */ /* 0x000fda0003f25270 */
        /* <DEDUP_REMOVED lines=8> */
.L_x_255:
[----:B------:R-:W-:-:S11]  /*35b0*/  DADD R22, R36, 2 ;  /* 0x4000000024167429 */ /* 0x000fd60000000000 */
.L_x_254:
[----:B------:R-:W-:Y:S05]  /*35c0*/  BSYNC.RECONVERGENT B0 ;  /* 0x0000000000007941 */ /* 0x000fea0003800200 */
.L_x_253:
        /* <DEDUP_REMOVED lines=12> */
.L_x_256:
        /* <DEDUP_REMOVED lines=15> */
.L_x_259:
[----:B------:R-:W-:-:S11]  /*3780*/  DADD R22, R18, 2 ;  /* 0x4000000012167429 */ /* 0x000fd60000000000 */
.L_x_258:
[----:B------:R-:W-:Y:S05]  /*3790*/  BSYNC.RECONVERGENT B0 ;  /* 0x0000000000007941 */ /* 0x000fea0003800200 */
.L_x_257:
        /* <DEDUP_REMOVED lines=18> */
.L_x_260:
        /* <DEDUP_REMOVED lines=15> */
.L_x_263:
[----:B------:R-:W-:-:S11]  /*39b0*/  DADD R22, R18, 2 ;  /* 0x4000000012167429 */ /* 0x000fd60000000000 */
.L_x_262:
[----:B------:R-:W-:Y:S05]  /*39c0*/  BSYNC.RECONVERGENT B0 ;  /* 0x0000000000007941 */ /* 0x000fea0003800200 */
.L_x_261:
        /* <DEDUP_REMOVED lines=12> */
.L_x_264:
        /* <DEDUP_REMOVED lines=15> */
.L_x_267:
[----:B------:R-:W-:-:S11]  /*3b80*/  DADD R14, R16, 2 ;  /* 0x40000000100e7429 */ /* 0x000fd60000000000 */
.L_x_266:
[----:B------:R-:W-:Y:S05]  /*3b90*/  BSYNC.RECONVERGENT B0 ;  /* 0x0000000000007941 */ /* 0x000fea0003800200 */
.L_x_265:
[----:B------:R-:W0:Y:S01]  /*3ba0*/  LDCU UR4, c[0x0][0x398] ;  /* 0x00007300ff0477ac */ /* 0x000e220008000800 */
[----:B------:R-:W-:Y:S01]  /*3bb0*/  FMUL R48, R12, R48 ;  /* 0x000000300c307220 */ /* 0x000fe20000400000 */
[----:B------:R-:W-:Y:S01]  /*3bc0*/  FSETP.NEU.AND P0, PT, R10, 1, PT ;  /* 0x3f8000000a00780b */ /* 0x000fe20003f0d000 */
[----:B------:R-:W1:Y:S01]  /*3bd0*/  F2F.F64.F32 R12, R13 ;  /* 0x0000000d000c7310 */ /* 0x000e620000201800 */
[----:B------:R-:W-:Y:S01]  /*3be0*/  BSSY.RECONVERGENT B0, `(.L_x_268) ;  /* 0x000000d000007945 */ /* 0x000fe20003800200 */
[----:B------:R-:W-:Y:S02]  /*3bf0*/  MOV R50, 0x3cb0 ;  /* 0x00003cb000327802 */ /* 0x000fe40000000f00 */
[----:B------:R-:W-:Y:S01]  /*3c00*/  FSEL R16, R14, RZ, P0 ;  /* 0x000000ff0e107208 */ /* 0x000fe20000000000 */
[----:B0-----:R-:W-:-:S04]  /*3c10*/  FMUL R17, R48, UR4 ;  /* 0x0000000430117c20 */ /* 0x001fc80008400000 */
[----:B------:R-:W-:Y:S01]  /*3c20*/  FFMA R18, R48, UR4, R17 ;  /* 0x0000000430127c23 */ /* 0x000fe20008000011 */
[----:B------:R-:W-:Y:S02]  /*3c30*/  FSEL R17, R15, 1.875, P0 ;  /* 0x3ff000000f117808 */ /* 0x000fe40000000000 */
[----:B------:R-:W0:Y:S04]  /*3c40*/  F2F.F64.F32 R14, R8 ;  /* 0x00000008000e7310 */ /* 0x000e280000201800 */
[----:B-1----:R-:W-:-:S04]  /*3c50*/  DADD R16, R12, R16 ;  /* 0x000000000c107229 */ /* 0x002fc80000000010 */
[----:B------:R-:W1:Y:S01]  /*3c60*/  F2F.F64.F32 R18, R18 ;  /* 0x0000001200127310 */ /* 0x000e620000201800 */
[----:B0-----:R-:W-:-:S03]  /*3c70*/  DADD R30, -RZ, |R14| ;  /* 0x00000000ff1e7229 */ /* 0x001fc6000000050e */
[----:B-1----:R-:W-:-:S06]  /*3c80*/  DADD R16, R16, R18 ;  /* 0x0000000010107229 */ /* 0x002fcc0000000012 */
[----:B------:R0:W1:Y:S05]  /*3c90*/  F2F.F32.F64 R10, R16 ;  /* 0x00000010000a7310 */ /* 0x00006a0000301000 */
[----:B01----:R-:W-:Y:S05]  /*3ca0*/  CALL.REL.NOINC `($_Z15decisionKernel2PfS_S_ffffi$__internal_accurate_pow) ;  /* 0x0000001400107944 */ /* 0x003fea0003c00000 */
[----:B------:R-:W-:Y:S05]  /*3cb0*/  BSYNC.RECONVERGENT B0 ;  /* 0x0000000000007941 */ /* 0x000fea0003800200 */
.L_x_268:
        /* <DEDUP_REMOVED lines=15> */
.L_x_271:
[----:B------:R-:W-:-:S11]  /*3db0*/  DADD R16, R14, 2 ;  /* 0x400000000e107429 */ /* 0x000fd60000000000 */
.L_x_270:
[----:B------:R-:W-:Y:S05]  /*3dc0*/  BSYNC.RECONVERGENT B0 ;  /* 0x0000000000007941 */ /* 0x000fea0003800200 */
.L_x_269:
        /* <DEDUP_REMOVED lines=12> */
.L_x_272:
        /* <DEDUP_REMOVED lines=15> */
.L_x_275:
[----:B------:R-:W-:-:S11]  /*3f80*/  DADD R14, R12, 2 ;  /* 0x400000000c0e7429 */ /* 0x000fd60000000000 */
.L_x_274:
[----:B------:R-:W-:Y:S05]  /*3f90*/  BSYNC.RECONVERGENT B0 ;  /* 0x0000000000007941 */ /* 0x000fea0003800200 */
.L_x_273:
[----:B------:R-:W0:Y:S01]  /*3fa0*/  LDCU UR4, c[0x0][0x398] ;  /* 0x00007300ff0477ac */ /* 0x000e220008000800 */
        /* <DEDUP_REMOVED lines=16> */
.L_x_276:
        /* <DEDUP_REMOVED lines=15> */
.L_x_279:
[----:B------:R-:W-:-:S11]  /*41a0*/  DADD R14, R12, 2 ;  /* 0x400000000c0e7429 */ /* 0x000fd60000000000 */
.L_x_278:
[----:B------:R-:W-:Y:S05]  /*41b0*/  BSYNC.RECONVERGENT B0 ;  /* 0x0000000000007941 */ /* 0x000fea0003800200 */
.L_x_277:
        /* <DEDUP_REMOVED lines=12> */
.L_x_280:
        /* <DEDUP_REMOVED lines=15> */
.L_x_283:
[----:B------:R-:W-:-:S11]  /*4370*/  DADD R8, R10, 2 ;  /* 0x400000000a087429 */ /* 0x000fd60000000000 */
.L_x_282:
[----:B------:R-:W-:Y:S05]  /*4380*/  BSYNC.RECONVERGENT B0 ;  /* 0x0000000000007941 */ /* 0x000fea0003800200 */
.L_x_281:
[----:B------:R-:W0:Y:S01]  /*4390*/  LDCU UR4, c[0x0][0x398] ;  /* 0x00007300ff0477ac */ /* 0x000e220008000800 */
[----:B------:R-:W1:Y:S01]  /*43a0*/  F2F.F64.F32 R10, R7 ;  /* 0x00000007000a7310 */ /* 0x000e620000201800 */
[----:B------:R-:W-:Y:S01]  /*43b0*/  FSETP.NEU.AND P0, PT, R4, 1, PT ;  /* 0x3f8000000400780b */ /* 0x000fe20003f0d000 */
[----:B------:R-:W-:Y:S01]  /*43c0*/  BSSY.RECONVERGENT B0, `(.L_x_284) ;  /* 0x000000d000007945 */ /* 0x000fe20003800200 */
[----:B------:R-:W-:Y:S02]  /*43d0*/  MOV R50, 0x4490 ;  /* 0x0000449000327802 */ /* 0x000fe40000000f00 */
[----:B------:R-:W-:Y:S02]  /*43e0*/  FSEL R14, R8, RZ, P0 ;  /* 0x000000ff080e7208 */ /* 0x000fe40000000000 */
[----:B------:R-:W-:Y:S02]  /*43f0*/  FSEL R15, R9, 1.875, P0 ;  /* 0x3ff00000090f7808 */ /* 0x000fe40000000000 */
[----:B------:R-:W2:Y:S04]  /*4400*/  F2F.F64.F32 R8, R2 ;  /* 0x0000000200087310 */ /* 0x000ea80000201800 */
[----:B-1----:R-:W-:Y:S01]  /*4410*/  DADD R10, R10, R14 ;  /* 0x000000000a0a7229 */ /* 0x002fe2000000000e */
[----:B0-----:R-:W-:-:S04]  /*4420*/  FMUL R13, R6, UR4 ;  /* 0x00000004060d7c20 */ /* 0x001fc80008400000 */
[----:B------:R-:W-:Y:S01]  /*4430*/  FFMA R13, R6, UR4, R13 ;  /* 0x00000004060d7c23 */ /* 0x000fe2000800000d */
[----:B--2---:R-:W-:-:S05]  /*4440*/  DADD R30, -RZ, |R8| ;  /* 0x00000000ff1e7229 */ /* 0x004fca0000000508 */
[----:B------:R-:W0:Y:S02]  /*4450*/  F2F.F64.F32 R12, R13 ;  /* 0x0000000d000c7310 */ /* 0x000e240000201800 */
[----:B0-----:R-:W-:-:S06]  /*4460*/  DADD R10, R10, R12 ;  /* 0x000000000a0a7229 */ /* 0x001fcc000000000c */
[----:B------:R0:W1:Y:S05]  /*4470*/  F2F.F32.F64 R4, R10 ;  /* 0x0000000a00047310 */ /* 0x00006a0000301000 */
[----:B01----:R-:W-:Y:S05]  /*4480*/  CALL.REL.NOINC `($_Z15decisionKernel2PfS_S_ffffi$__internal_accurate_pow) ;  /* 0x0000000c00187944 */ /* 0x003fea0003c00000 */
[----:B------:R-:W-:Y:S05]  /*4490*/  BSYNC.RECONVERGENT B0 ;  /* 0x0000000000007941 */ /* 0x000fea0003800200 */
.L_x_284:
        /* <DEDUP_REMOVED lines=15> */
.L_x_287:
[----:B------:R-:W-:-:S11]  /*4590*/  DADD R10, R8, 2 ;  /* 0x40000000080a7429 */ /* 0x000fd60000000000 */
.L_x_286:
[----:B------:R-:W-:Y:S05]  /*45a0*/  BSYNC.RECONVERGENT B0 ;  /* 0x0000000000007941 */ /* 0x000fea0003800200 */
.L_x_285:
        /* <DEDUP_REMOVED lines=12> */
.L_x_288:
        /* <DEDUP_REMOVED lines=15> */
.L_x_291:
[----:B------:R-:W-:-:S11]  /*4760*/  DADD R8, R6, 2 ;  /* 0x4000000006087429 */ /* 0x000fd60000000000 */
.L_x_290:
[----:B------:R-:W-:Y:S05]  /*4770*/  BSYNC.RECONVERGENT B0 ;  /* 0x0000000000007941 */ /* 0x000fea0003800200 */
.L_x_289:
[----:B------:R-:W0:Y:S01]  /*4780*/  LDCU UR4, c[0x0][0x398] ;  /* 0x00007300ff0477ac */ /* 0x000e220008000800 */
[----:B------:R-:W1:Y:S01]  /*4790*/  F2F.F64.F32 R4, R4 ;  /* 0x0000000400047310 */ /* 0x000e620000201800 */
[----:B------:R-:W-:Y:S01]  /*47a0*/  FSETP.NEU.AND P0, PT, R0, 1, PT ;  /* 0x3f8000000000780b */ /* 0x000fe20003f0d000 */
[----:B------:R-:W-:Y:S03]  /*47b0*/  BSSY.RECONVERGENT B0, `(.L_x_292) ;  /* 0x0000020000007945 */ /* 0x000fe60003800200 */
[----:B------:R-:W-:Y:S01]  /*47c0*/  FSEL R7, R9, 1.875, P0 ;  /* 0x3ff0000009077808 */ /* 0x000fe20000000000 */
[----:B0-----:R-:W-:-:S04]  /*47d0*/  FMUL R6, R3, UR4 ;  /* 0x0000000403067c20 */ /* 0x001fc80008400000 */
[----:B------:R-:W-:Y:S01]  /*47e0*/  FFMA R10, R3, UR4, R6 ;  /* 0x00000004030a7c23 */ /* 0x000fe20008000006 */
[----:B------:R-:W-:Y:S02]  /*47f0*/  FSEL R6, R8, RZ, P0 ;  /* 0x000000ff08067208 */ /* 0x000fe40000000000 */
[----:B------:R-:W-:-:S03]  /*4800*/  FSETP.NEU.AND P0, PT, R2, RZ, PT ;  /* 0x000000ff0200720b */ /* 0x000fc60003f0d000 */
[----:B------:R-:W0:Y:S01]  /*4810*/  F2F.F64.F32 R10, R10 ;  /* 0x0000000a000a7310 */ /* 0x000e220000201800 */
[----:B-1----:R-:W-:Y:S01]  /*4820*/  DADD R6, R4, R6 ;  /* 0x0000000004067229 */ /* 0x002fe20000000006 */
[----:B------:R-:W-:-:S07]  /*4830*/  IMAD.MOV.U32 R5, RZ, RZ, 0x7f7fffff ;  /* 0x7f7fffffff057424 */ /* 0x000fce00078e00ff */
[----:B0-----:R-:W-:-:S10]  /*4840*/  DADD R6, R6, R10 ;  /* 0x0000000006067229 */ /* 0x001fd4000000000a */
[----:B------:R-:W0:Y:S02]  /*4850*/  F2F.F32.F64 R7, R6 ;  /* 0x0000000600077310 */ /* 0x000e240000301000 */
[----:B0-----:R-:W-:-:S13]  /*4860*/  FSETP.EQ.AND P1, PT, R7, RZ, PT ;  /* 0x000000ff0700720b */ /* 0x001fda0003f22000 */
[----:B------:R-:W-:Y:S05]  /*4870*/  @P0 BRA P1, `(.L_x_293) ;  /* 0x00000000004c0947 */ /* 0x000fea0000800000 */
[----:B------:R-:W0:Y:S01]  /*4880*/  MUFU.RCP R0, R7 ;  /* 0x0000000700007308 */ /* 0x000e220000001000 */
[----:B------:R-:W-:Y:S01]  /*4890*/  BSSY.RECONVERGENT B10, `(.L_x_294) ;  /* 0x00000100000a7945 */ /* 0x000fe20003800200 */
[----:B------:R-:W-:-:S03]  /*48a0*/  FSETP.NEU.AND P2, PT, R7, RZ, PT ;  /* 0x000000ff0700720b */ /* 0x000fc60003f4d000 */
[----:B------:R-:W1:Y:S05]  /*48b0*/  BMOV.32.CLEAR R12, B10 ;  /* 0x000000000a0c7355 */ /* 0x000e6a0000100000 */
[----:B------:R-:W2:Y:S01]  /*48c0*/  FCHK P0, R2, R7 ;  /* 0x0000000702007302 */ /* 0x000ea20000000000 */
[----:B0-----:R-:W-:-:S04]  /*48d0*/  FFMA R3, -R7, R0, 1 ;  /* 0x3f80000007037423 */ /* 0x001fc80000000100 */
[----:B------:R-:W-:-:S04]  /*48e0*/  FFMA R3, R0, R3, R0 ;  /* 0x0000000300037223 */ /* 0x000fc80000000000 */
[----:B------:R-:W-:-:S04]  /*48f0*/  FFMA R0, R2, R3, RZ ;  /* 0x0000000302007223 */ /* 0x000fc800000000ff */
[----:B------:R-:W-:-:S04]  /*4900*/  FFMA R4, -R7, R0, R2 ;  /* 0x0000000007047223 */ /* 0x000fc80000000102 */
[----:B------:R-:W-:Y:S01]  /*4910*/  FFMA R0, R3, R4, R0 ;  /* 0x0000000403007223 */ /* 0x000fe20000000000 */
[----:B-12---:R-:W-:Y:S06]  /*4920*/  @!P0 BRA `(.L_x_295) ;  /* 0x0000000000148947 */ /* 0x006fec0003800000 */
[----:B------:R-:W-:Y:S05]  /*4930*/  BMOV.32.CLEAR RZ, B10 ;  /* 0x000000000aff7355 */ /* 0x000fea0000100000 */
[----:B------:R-:W-:Y:S01]  /*4940*/  IMAD.MOV.U32 R3, RZ, RZ, R7 ;  /* 0x000000ffff037224 */ /* 0x000fe200078e0007 */
[----:B------:R-:W-:-:S07]  /*4950*/  MOV R4, 0x4970 ;  /* 0x0000497000047802 */ /* 0x000fce0000000f00 */
[----:B------:R-:W-:Y:S05]  /*4960*/  CALL.REL.NOINC `($__internal_0_$__cuda_sm3x_div_rn_noftz_f32_slowpath) ;  /* 0x0000000000487944 */ /* 0x000fea0003c00000 */
[----:B------:R-:W-:-:S07]  /*4970*/  IMAD.MOV.U32 R0, RZ, RZ, R7 ;  /* 0x000000ffff007224 */ /* 0x000fce00078e0007 */
.L_x_295:
[----:B------:R0:W-:Y:S05]  /*4980*/  BMOV.32 B10, R12 ;  /* 0x0000000c0a007356 */ /* 0x0001ea0000000000 */
[----:B------:R-:W-:Y:S05]  /*4990*/  BSYNC.RECONVERGENT B10 ;  /* 0x00000000000a7941 */ /* 0x000fea0003800200 */
.L_x_294:
[----:B------:R-:W-:-:S07]  /*49a0*/  FSEL R5, R0, RZ, P2 ;  /* 0x000000ff00057208 */ /* 0x000fce0001000000 */
.L_x_293:
[----:B------:R-:W-:Y:S05]  /*49b0*/  BSYNC.RECONVERGENT B0 ;  /* 0x0000000000007941 */ /* 0x000fea0003800200 */
.L_x_292:
[----:B------:R-:W1:Y:S01]  /*49c0*/  LDCU UR4, c[0x0][0x3a8] ;  /* 0x00007500ff0477ac */ /* 0x000e620008000800 */
[----:B------:R-:W-:Y:S01]  /*49d0*/  IADD3 R45, PT, PT, R45, -0x1, RZ ;  /* 0xffffffff2d2d7810 */ /* 0x000fe20007ffe0ff */
[----:B------:R-:W2:Y:S01]  /*49e0*/  LDCU.64 UR8, c[0x0][0x390] ;  /* 0x00007200ff0877ac */ /* 0x000ea20008000a00 */
[----:B-1----:R-:W-:-:S06]  /*49f0*/  UIADD3 UR4, UPT, UPT, UR4, -0x2, URZ ;  /* 0xfffffffe04047890 */ /* 0x002fcc000fffe0ff */
[----:B------:R-:W-:-:S04]  /*4a00*/  IMAD R45, R45, UR4, R46 ;  /* 0x000000042d2d7c24 */ /* 0x000fc8000f8e022e */
[----:B------:R-:W-:-:S04]  /*4a10*/  VIADD R45, R45, 0xffffffff ;  /* 0xffffffff2d2d7836 */ /* 0x000fc80000000000 */
[----:B------:R-:W-:-:S05]  /*4a20*/  IMAD R0, R45, UR4, RZ ;  /* 0x000000042d007c24 */ /* 0x000fca000f8e02ff */
[----:B------:R-:W-:-:S04]  /*4a30*/  IADD3 R47, P0, PT, R47, R0, RZ ;  /* 0x000000002f2f7210 */ /* 0x000fc80007f1e0ff */
[----:B------:R-:W-:Y:S02]  /*4a40*/  LEA.HI.X.SX32 R0, R0, RZ, 0x1, P0 ;  /* 0x000000ff00007211 */ /* 0x000fe400000f0eff */
[----:B--2---:R-:W-:-:S04]  /*4a50*/  LEA R2, P0, R47, UR8, 0x2 ;  /* 0x000000082f027c11 */ /* 0x004fc8000f8010ff */
[----:B------:R-:W-:-:S05]  /*4a60*/  LEA.HI.X R3, R47, UR9, R0, 0x2, P0 ;  /* 0x000000092f037c11 */ /* 0x000fca00080f1400 */
[----:B------:R-:W-:Y:S01]  /*4a70*/  STG.E desc[UR6][R2.64+-0x4], R5 ;  /* 0xfffffc0502007986 */ /* 0x000fe2000c101906 */
[----:B------:R-:W-:Y:S05]  /*4a80*/  EXIT ;  /* 0x000000000000794d */ /* 0x000fea0003800000 */
        .weak           $__internal_0_$__cuda_sm3x_div_rn_noftz_f32_slowpath
        .type           $__internal_0_$__cuda_sm3x_div_rn_noftz_f32_slowpath,@function
        .size           $__internal_0_$__cuda_sm3x_div_rn_noftz_f32_slowpath,($_Z15decisionKernel2PfS_S_ffffi$__internal_accurate_pow - $__internal_0_$__cuda_sm3x_div_rn_noftz_f32_slowpath)
$__internal_0_$__cuda_sm3x_div_rn_noftz_f32_slowpath:
[----:B------:R-:W-:Y:S01]  /*4a90*/  SHF.R.U32.HI R5, RZ, 0x17, R3 ;  /* 0x00000017ff057819 */ /* 0x000fe20000011603 */
[----:B------:R-:W-:Y:S01]  /*4aa0*/  BSSY.RECONVERGENT B10, `(.L_x_296) ;  /* 0x00000620000a7945 */ /* 0x000fe20003800200 */
[----:B------:R-:W-:Y:S02]  /*4ab0*/  SHF.R.U32.HI R0, RZ, 0x17, R2 ;  /* 0x00000017ff007819 */ /* 0x000fe40000011602 */
[----:B------:R-:W-:Y:S02]  /*4ac0*/  LOP3.LUT R10, R5, 0xff, RZ, 0xc0, !PT ;  /* 0x000000ff050a7812 */ /* 0x000fe400078ec0ff */
[----:B------:R-:W-:-:S03]  /*4ad0*/  LOP3.LUT R8, R0, 0xff, RZ, 0xc0, !PT ;  /* 0x000000ff00087812 */ /* 0x000fc600078ec0ff */
[----:B------:R-:W-:Y:S02]  /*4ae0*/  VIADD R6, R10, 0xffffffff ;  /* 0xffffffff0a067836 */ /* 0x000fe40000000000 */
[----:B------:R-:W-:-:S03]  /*4af0*/  VIADD R0, R8, 0xffffffff ;  /* 0xffffffff08007836 */ /* 0x000fc60000000000 */
[----:B------:R-:W-:-:S04]  /*4b00*/  ISETP.GT.U32.AND P0, PT, R6, 0xfd, PT ;  /* 0x000000fd0600780c */ /* 0x000fc80003f04070 */
[----:B------:R-:W-:-:S13]  /*4b10*/  ISETP.GT.U32.OR P0, PT, R0, 0xfd, P0 ;  /* 0x000000fd0000780c */ /* 0x000fda0000704470 */
[----:B------:R-:W-:Y:S01]  /*4b20*/  @!P0 IMAD.MOV.U32 R5, RZ, RZ, RZ ;  /* 0x000000ffff058224 */ /* 0x000fe200078e00ff */
[----:B------:R-:W-:Y:S06]  /*4b30*/  @!P0 BRA `(.L_x_297) ;  /* 0x00000000005c8947 */ /* 0x000fec0003800000 */
[----:B------:R-:W-:Y:S02]  /*4b40*/  FSETP.GTU.FTZ.AND P0, PT, |R2|, +INF , PT ;  /* 0x7f8000000200780b */ /* 0x000fe40003f1c200 */
[----:B------:R-:W-:-:S04]  /*4b50*/  FSETP.GTU.FTZ.AND P1, PT, |R3|, +INF , PT ;  /* 0x7f8000000300780b */ /* 0x000fc80003f3c200 */
[----:B------:R-:W-:-:S13]  /*4b60*/  PLOP3.LUT P0, PT, P0, P1, PT, 0xf8, 0x8f ;  /* 0x00000000008f781c */ /* 0x000fda0000703f70 */
[----:B------:R-:W-:Y:S05]  /*4b70*/  @P0 BRA `(.L_x_298) ;  /* 0x00000004004c0947 */ /* 0x000fea0003800000 */
[----:B------:R-:W-:-:S13]  /*4b80*/  LOP3.LUT P0, RZ, R3, 0x7fffffff, R2, 0xc8, !PT ;  /* 0x7fffffff03ff7812 */ /* 0x000fda000780c802 */
[----:B------:R-:W-:Y:S05]  /*4b90*/  @!P0 BRA `(.L_x_299) ;  /* 0x00000004003c8947 */ /* 0x000fea0003800000 */
[C---:B------:R-:W-:Y:S02]  /*4ba0*/  FSETP.NEU.FTZ.AND P3, PT, |R2|.reuse, +INF , PT ;  /* 0x7f8000000200780b */ /* 0x040fe40003f7d200 */
[----:B------:R-:W-:Y:S02]  /*4bb0*/  FSETP.NEU.FTZ.AND P1, PT, |R3|, +INF , PT ;  /* 0x7f8000000300780b */ /* 0x000fe40003f3d200 */
[----:B------:R-:W-:-:S11]  /*4bc0*/  FSETP.NEU.FTZ.AND P0, PT, |R2|, +INF , PT ;  /* 0x7f8000000200780b */ /* 0x000fd60003f1d200 */
[----:B------:R-:W-:Y:S05]  /*4bd0*/  @!P1 BRA !P3, `(.L_x_299) ;  /* 0x00000004002c9947 */ /* 0x000fea0005800000 */
[----:B------:R-:W-:-:S04]  /*4be0*/  LOP3.LUT P3, RZ, R2, 0x7fffffff, RZ, 0xc0, !PT ;  /* 0x7fffffff02ff7812 */ /* 0x000fc8000786c0ff */
[----:B------:R-:W-:-:S13]  /*4bf0*/  PLOP3.LUT P1, PT, P1, P3, PT, 0x2f, 0xf2 ;  /* 0x0000000000f2781c */ /* 0x000fda0000f26577 */
[----:B------:R-:W-:Y:S05]  /*4c00*/  @P1 BRA `(.L_x_300) ;  /* 0x0000000400181947 */ /* 0x000fea0003800000 */
[----:B------:R-:W-:-:S04]  /*4c10*/  LOP3.LUT P1, RZ, R3, 0x7fffffff, RZ, 0xc0, !PT ;  /* 0x7fffffff03ff7812 */ /* 0x000fc8000782c0ff */
[----:B------:R-:W-:-:S13]  /*4c20*/  PLOP3.LUT P0, PT, P0, P1, PT, 0x2f, 0xf2 ;  /* 0x0000000000f2781c */ /* 0x000fda0000702577 */
[----:B------:R-:W-:Y:S05]  /*4c30*/  @P0 BRA `(.L_x_301) ;  /* 0x0000000400000947 */ /* 0x000fea0003800000 */
[----:B------:R-:W-:Y:S02]  /*4c40*/  ISETP.GE.AND P0, PT, R0, RZ, PT ;  /* 0x000000ff0000720c */ /* 0x000fe40003f06270 */
[----:B------:R-:W-:-:S11]  /*4c50*/  ISETP.GE.AND P1, PT, R6, RZ, PT ;  /* 0x000000ff0600720c */ /* 0x000fd60003f26270 */
[----:B------:R-:W-:Y:S01]  /*4c60*/  @P0 MOV R5, RZ ;  /* 0x000000ff00050202 */ /* 0x000fe20000000f00 */
[----:B------:R-:W-:Y:S02]  /*4c70*/  @!P0 IMAD.MOV.U32 R5, RZ, RZ, -0x40 ;  /* 0xffffffc0ff058424 */ /* 0x000fe400078e00ff */
[----:B------:R-:W-:Y:S01]  /*4c80*/  @!P0 FFMA R2, R2, 1.84467440737095516160e+19, RZ ;  /* 0x5f80000002028823 */ /* 0x000fe200000000ff */
[----:B------:R-:W-:Y:S01]  /*4c90*/  @!P1 FFMA R3, R3, 1.84467440737095516160e+19, RZ ;  /* 0x5f80000003039823 */ /* 0x000fe200000000ff */
[----:B------:R-:W-:-:S07]  /*4ca0*/  @!P1 VIADD R5, R5, 0x40 ;  /* 0x0000004005059836 */ /* 0x000fce0000000000 */
.L_x_297:
[----:B------:R-:W-:Y:S01]  /*4cb0*/  LEA R0, R10, 0xc0800000, 0x17 ;  /* 0xc08000000a007811 */ /* 0x000fe200078eb8ff */
[----:B------:R-:W-:Y:S04]  /*4cc0*/  BSSY.RECONVERGENT B11, `(.L_x_302) ;  /* 0x00000360000b7945 */ /* 0x000fe80003800200 */
[----:B------:R-:W-:Y:S02]  /*4cd0*/  IMAD.IADD R6, R3, 0x1, -R0 ;  /* 0x0000000103067824 */ /* 0x000fe400078e0a00 */
[----:B------:R-:W-:Y:S02]  /*4ce0*/  VIADD R3, R8, 0xffffff81 ;  /* 0xffffff8108037836 */ /* 0x000fe40000000000 */
[----:B------:R-:W0:Y:S01]  /*4cf0*/  MUFU.RCP R7, R6 ;  /* 0x0000000600077308 */ /* 0x000e220000001000 */
[----:B------:R-:W-:Y:S01]  /*4d00*/  FADD.FTZ R9, -R6, -RZ ;  /* 0x800000ff06097221 */ /* 0x000fe20000010100 */
[----:B------:R-:W-:-:S03]  /*4d10*/  IMAD R0, R3, -0x800000, R2 ;  /* 0xff80000003007824 */ /* 0x000fc600078e0202 */
[----:B0-----:R-:W-:-:S04]  /*4d20*/  FFMA R8, R7, R9, 1 ;  /* 0x3f80000007087423 */ /* 0x001fc80000000009 */
[----:B------:R-:W-:-:S04]  /*4d30*/  FFMA R11, R7, R8, R7 ;  /* 0x00000008070b7223 */ /* 0x000fc80000000007 */
[----:B------:R-:W-:-:S04]  /*4d40*/  FFMA R2, R0, R11, RZ ;  /* 0x0000000b00027223 */ /* 0x000fc800000000ff */
[----:B------:R-:W-:-:S04]  /*4d50*/  FFMA R7, R9, R2, R0 ;  /* 0x0000000209077223 */ /* 0x000fc80000000000 */
[----:B------:R-:W-:Y:S01]  /*4d60*/  FFMA R8, R11, R7, R2 ;  /* 0x000000070b087223 */ /* 0x000fe20000000002 */
[----:B------:R-:W-:-:S03]  /*4d70*/  IADD3 R2, PT, PT, R3, 0x7f, -R10 ;  /* 0x0000007f03027810 */ /* 0x000fc60007ffe80a */
[----:B------:R-:W-:Y:S01]  /*4d80*/  FFMA R9, R9, R8, R0 ;  /* 0x0000000809097223 */ /* 0x000fe20000000000 */
[----:B------:R-:W-:-:S03]  /*4d90*/  IADD3 R2, PT, PT, R2, R5, RZ ;  /* 0x0000000502027210 */ /* 0x000fc60007ffe0ff */
[----:B------:R-:W-:-:S05]  /*4da0*/  FFMA R7, R11, R9, R8 ;  /* 0x000000090b077223 */ /* 0x000fca0000000008 */
[----:B------:R-:W-:-:S04]  /*4db0*/  SHF.R.U32.HI R0, RZ, 0x17, R7 ;  /* 0x00000017ff007819 */ /* 0x000fc80000011607 */
[----:B------:R-:W-:-:S05]  /*4dc0*/  LOP3.LUT R0, R0, 0xff, RZ, 0xc0, !PT ;  /* 0x000000ff00007812 */ /* 0x000fca00078ec0ff */
[----:B------:R-:W-:-:S04]  /*4dd0*/  IMAD.IADD R6, R0, 0x1, R2 ;  /* 0x0000000100067824 */ /* 0x000fc800078e0202 */
[----:B------:R-:W-:-:S05]  /*4de0*/  VIADD R0, R6, 0xffffffff ;  /* 0xffffffff06007836 */ /* 0x000fca0000000000 */
[----:B------:R-:W-:-:S13]  /*4df0*/  ISETP.GE.U32.AND P0, PT, R0, 0xfe, PT ;  /* 0x000000fe0000780c */ /* 0x000fda0003f06070 */
[----:B------:R-:W-:Y:S05]  /*4e00*/  @!P0 BRA `(.L_x_303) ;  /* 0x0000000000808947 */ /* 0x000fea0003800000 */
[----:B------:R-:W-:-:S13]  /*4e10*/  ISETP.GT.AND P0, PT, R6, 0xfe, PT ;  /* 0x000000fe0600780c */ /* 0x000fda0003f04270 */
[----:B------:R-:W-:Y:S05]  /*4e20*/  @P0 BRA `(.L_x_304) ;  /* 0x00000000006c0947 */ /* 0x000fea0003800000 */
[----:B------:R-:W-:-:S13]  /*4e30*/  ISETP.GE.AND P0, PT, R6, 0x1, PT ;  /* 0x000000010600780c */ /* 0x000fda0003f06270 */
[----:B------:R-:W-:Y:S05]  /*4e40*/  @P0 BRA `(.L_x_305) ;  /* 0x0000000000740947 */ /* 0x000fea0003800000 */
[----:B------:R-:W-:Y:S02]  /*4e50*/  ISETP.GE.AND P0, PT, R6, -0x18, PT ;  /* 0xffffffe80600780c */ /* 0x000fe40003f06270 */
[----:B------:R-:W-:-:S11]  /*4e60*/  LOP3.LUT R7, R7, 0x80000000, RZ, 0xc0, !PT ;  /* 0x8000000007077812 */ /* 0x000fd600078ec0ff */
[----:B------:R-:W-:Y:S05]  /*4e70*/  @!P0 BRA `(.L_x_305) ;  /* 0x0000000000688947 */ /* 0x000fea0003800000 */
[CCC-:B------:R-:W-:Y:S01]  /*4e80*/  FFMA.RZ R0, R11.reuse, R9.reuse, R8.reuse ;  /* 0x000000090b007223 */ /* 0x1c0fe2000000c008 */
[C---:B------:R-:W-:Y:S02]  /*4e90*/  VIADD R5, R6.reuse, 0x20 ;  /* 0x0000002006057836 */ /* 0x040fe40000000000 */
[CCC-:B------:R-:W-:Y:S01]  /*4ea0*/  FFMA.RM R3, R11.reuse, R9.reuse, R8.reuse ;  /* 0x000000090b037223 */ /* 0x1c0fe20000004008 */
[----:B------:R-:W-:Y:S02]  /*4eb0*/  ISETP.NE.AND P3, PT, R6, RZ, PT ;  /* 0x000000ff0600720c */ /* 0x000fe40003f65270 */
[----:B------:R-:W-:Y:S01]  /*4ec0*/  LOP3.LUT R2, R0, 0x7fffff, RZ, 0xc0, !PT ;  /* 0x007fffff00027812 */ /* 0x000fe200078ec0ff */
[----:B------:R-:W-:Y:S01]  /*4ed0*/  FFMA.RP R0, R11, R9, R8 ;  /* 0x000000090b007223 */ /* 0x000fe20000008008 */
[----:B------:R-:W-:Y:S01]  /*4ee0*/  ISETP.NE.AND P1, PT, R6, RZ, PT ;  /* 0x000000ff0600720c */ /* 0x000fe20003f25270 */
[----:B------:R-:W-:Y:S01]  /*4ef0*/  IMAD.MOV R6, RZ, RZ, -R6 ;  /* 0x000000ffff067224 */ /* 0x000fe200078e0a06 */
[----:B------:R-:W-:-:S02]  /*4f00*/  LOP3.LUT R2, R2, 0x800000, RZ, 0xfc, !PT ;  /* 0x0080000002027812 */ /* 0x000fc400078efcff */
[----:B------:R-:W-:Y:S02]  /*4f10*/  FSETP.NEU.FTZ.AND P0, PT, R0, R3, PT ;  /* 0x000000030000720b */ /* 0x000fe40003f1d000 */
[----:B------:R-:W-:Y:S02]  /*4f20*/  SHF.L.U32 R5, R2, R5, RZ ;  /* 0x0000000502057219 */ /* 0x000fe400000006ff */
[----:B------:R-:W-:Y:S02]  /*4f30*/  SEL R3, R6, RZ, P3 ;  /* 0x000000ff06037207 */ /* 0x000fe40001800000 */
[----:B------:R-:W-:Y:S02]  /*4f40*/  ISETP.NE.AND P1, PT, R5, RZ, P1 ;  /* 0x000000ff0500720c */ /* 0x000fe40000f25270 */
[----:B------:R-:W-:Y:S02]  /*4f50*/  SHF.R.U32.HI R3, RZ, R3, R2 ;  /* 0x00000003ff037219 */ /* 0x000fe40000011602 */
[----:B------:R-:W-:-:S02]  /*4f60*/  PLOP3.LUT P0, PT, P0, P1, PT, 0xf8, 0x8f ;  /* 0x00000000008f781c */ /* 0x000fc40000703f70 */
[----:B------:R-:W-:Y:S02]  /*4f70*/  SHF.R.U32.HI R5, RZ, 0x1, R3 ;  /* 0x00000001ff057819 */ /* 0x000fe40000011603 */
[----:B------:R-:W-:-:S04]  /*4f80*/  SEL R0, RZ, 0x1, !P0 ;  /* 0x00000001ff007807 */ /* 0x000fc80004000000 */
[----:B------:R-:W-:-:S04]  /*4f90*/  LOP3.LUT R0, R0, 0x1, R5, 0xf8, !PT ;  /* 0x0000000100007812 */ /* 0x000fc800078ef805 */
[----:B------:R-:W-:-:S04]  /*4fa0*/  LOP3.LUT R0, R0, R3, RZ, 0xc0, !PT ;  /* 0x0000000300007212 */ /* 0x000fc800078ec0ff */
[----:B------:R-:W-:-:S04]  /*4fb0*/  IADD3 R0, PT, PT, R5, R0, RZ ;  /* 0x0000000005007210 */ /* 0x000fc80007ffe0ff */
[----:B------:R-:W-:Y:S01]  /*4fc0*/  LOP3.LUT R7, R0, R7, RZ, 0xfc, !PT ;  /* 0x0000000700077212 */ /* 0x000fe200078efcff */
[----:B------:R-:W-:Y:S06]  /*4fd0*/  BRA `(.L_x_305) ;  /* 0x0000000000107947 */ /* 0x000fec0003800000 */
.L_x_304:
[----:B------:R-:W-:-:S04]  /*4fe0*/  LOP3.LUT R7, R7, 0x80000000, RZ, 0xc0, !PT ;  /* 0x8000000007077812 */ /* 0x000fc800078ec0ff */
[----:B------:R-:W-:Y:S01]  /*4ff0*/  LOP3.LUT R7, R7, 0x7f800000, RZ, 0xfc, !PT ;  /* 0x7f80000007077812 */ /* 0x000fe200078efcff */
[----:B------:R-:W-:Y:S06]  /*5000*/  BRA `(.L_x_305) ;  /* 0x0000000000047947 */ /* 0x000fec0003800000 */
.L_x_303:
[----:B------:R-:W-:-:S07]  /*5010*/  IMAD R7, R2, 0x800000, R7 ;  /* 0x0080000002077824 */ /* 0x000fce00078e0207 */
.L_x_305:
[----:B------:R-:W-:Y:S05]  /*5020*/  BSYNC.RECONVERGENT B11 ;  /* 0x00000000000b7941 */ /* 0x000fea0003800200 */
.L_x_302:
[----:B------:R-:W-:Y:S05]  /*5030*/  BRA `(.L_x_306) ;  /* 0x0000000000207947 */ /* 0x000fea0003800000 */
.L_x_301:
[----:B------:R-:W-:-:S04]  /*5040*/  LOP3.LUT R2, R3, 0x80000000, R2, 0x48, !PT ;  /* 0x8000000003027812 */ /* 0x000fc800078e4802 */
[----:B------:R-:W-:Y:S01]  /*5050*/  LOP3.LUT R7, R2, 0x7f800000, RZ, 0xfc, !PT ;  /* 0x7f80000002077812 */ /* 0x000fe200078efcff */
[----:B------:R-:W-:Y:S06]  /*5060*/  BRA `(.L_x_306) ;  /* 0x0000000000147947 */ /* 0x000fec0003800000 */
.L_x_300:
[----:B------:R-:W-:Y:S01]  /*5070*/  LOP3.LUT R7, R3, 0x80000000, R2, 0x48, !PT ;  /* 0x8000000003077812 */ /* 0x000fe200078e4802 */
[----:B------:R-:W-:Y:S06]  /*5080*/  BRA `(.L_x_306) ;  /* 0x00000000000c7947 */ /* 0x000fec0003800000 */
.L_x_299:
[----:B------:R-:W0:Y:S01]  /*5090*/  MUFU.RSQ R7, -QNAN ;  /* 0xffc0000000077908 */ /* 0x000e220000001400 */
[----:B------:R-:W-:Y:S05]  /*50a0*/  BRA `(.L_x_306) ;  /* 0x0000000000047947 */ /* 0x000fea0003800000 */
.L_x_298:
[----:B------:R-:W-:-:S07]  /*50b0*/  FADD.FTZ R7, R2, R3 ;  /* 0x0000000302077221 */ /* 0x000fce0000010000 */
.L_x_306:
[----:B------:R-:W-:Y:S05]  /*50c0*/  BSYNC.RECONVERGENT B10 ;  /* 0x00000000000a7941 */ /* 0x000fea0003800200 */
.L_x_296:
[----:B------:R-:W-:-:S04]  /*50d0*/  IMAD.MOV.U32 R5, RZ, RZ, 0x0 ;  /* 0x00000000ff057424 */ /* 0x000fc800078e00ff */
[----:B0-----:R-:W-:Y:S05]  /*50e0*/  RET.REL.NODEC R4 `(_Z15decisionKernel2PfS_S_ffffi) ;  /* 0xffffffac04c47950 */ /* 0x001fea0003c3ffff */
        .type           $_Z15decisionKernel2PfS_S_ffffi$__internal_accurate_pow,@function
        .size           $_Z15decisionKernel2PfS_S_ffffi$__internal_accurate_pow,(.L_x_340 - $_Z15decisionKernel2PfS_S_ffffi$__internal_accurate_pow)
$_Z15decisionKernel2PfS_S_ffffi$__internal_accurate_pow:
[----:B------:R-:W-:Y:S01]  /*50f0*/  ISETP.GT.U32.AND P0, PT, R31, 0xfffff, PT ;  /* 0x000fffff1f00780c */ /* 0x000fe20003f04070 */
[--C-:B------:R-:W-:Y:S01]  /*5100*/  IMAD.MOV.U32 R20, RZ, RZ, R31.reuse ;  /* 0x000000ffff147224 */ /* 0x100fe200078e001f */
[----:B------:R-:W-:Y:S01]  /*5110*/  UMOV UR4, 0x7d2cafe2 ;  /* 0x7d2cafe200047882 */ /* 0x000fe20000000000 */
[----:B------:R-:W-:Y:S01]  /*5120*/  IMAD.MOV.U32 R22, RZ, RZ, 0x41ad3b5a ;  /* 0x41ad3b5aff167424 */ /* 0x000fe200078e00ff */
[----:B------:R-:W-:Y:S01]  /*5130*/  UMOV UR5, 0x3eb0f5ff ;  /* 0x3eb0f5ff00057882 */ /* 0x000fe20000000000 */
[----:B------:R-:W-:Y:S01]  /*5140*/  IMAD.MOV.U32 R23, RZ, RZ, 0x3ed0f5d2 ;  /* 0x3ed0f5d2ff177424 */ /* 0x000fe200078e00ff */
[----:B------:R-:W-:Y:S01]  /*5150*/  SHF.R.U32.HI R52, RZ, 0x14, R31 ;  /* 0x00000014ff347819 */ /* 0x000fe2000001161f */
[----:B------:R-:W-:Y:S01]  /*5160*/  UMOV UR8, 0x3b39803f ;  /* 0x3b39803f00087882 */ /* 0x000fe20000000000 */
[----:B------:R-:W-:-:S05]  /*5170*/  UMOV UR9, 0x3c7abc9e ;  /* 0x3c7abc9e00097882 */ /* 0x000fca0000000000 */
[----:B------:R-:W-:-:S10]  /*5180*/  @!P0 DMUL R32, R30, 1.80143985094819840000e+16 ;  /* 0x435000001e208828 */ /* 0x000fd40000000000 */
[----:B------:R-:W-:Y:S01]  /*5190*/  @!P0 IMAD.MOV.U32 R20, RZ, RZ, R33 ;  /* 0x000000ffff148224 */ /* 0x000fe200078e0021 */
[----:B------:R-:W-:Y:S02]  /*51a0*/  @!P0 MOV R30, R32 ;  /* 0x00000020001e8202 */ /* 0x000fe40000000f00 */
[----:B------:R-:W-:Y:S02]  /*51b0*/  @!P0 LEA.HI R52, R33, 0xffffffca, RZ, 0xc ;  /* 0xffffffca21348811 */ /* 0x000fe400078f60ff */
[----:B------:R-:W-:Y:S01]  /*51c0*/  LOP3.LUT R21, R20, 0x800fffff, RZ, 0xc0, !PT ;  /* 0x800fffff14157812 */ /* 0x000fe200078ec0ff */
[----:B------:R-:W-:-:S03]  /*51d0*/  IMAD.MOV.U32 R26, RZ, RZ, R30 ;  /* 0x000000ffff1a7224 */ /* 0x000fc600078e001e */
[----:B------:R-:W-:-:S04]  /*51e0*/  LOP3.LUT R21, R21, 0x3ff00000, RZ, 0xfc, !PT ;  /* 0x3ff0000015157812 */ /* 0x000fc800078efcff */
[----:B------:R-:W-:Y:S01]  /*51f0*/  ISETP.GE.U32.AND P1, PT, R21, 0x3ff6a09f, PT ;  /* 0x3ff6a09f1500780c */ /* 0x000fe20003f26070 */
[----:B------:R-:W-:-:S12]  /*5200*/  IMAD.MOV.U32 R27, RZ, RZ, R21 ;  /* 0x000000ffff1b7224 */ /* 0x000fd800078e0015 */
[----:B------:R-:W-:-:S04]  /*5210*/  @P1 VIADD R20, R27, 0xfff00000 ;  /* 0xfff000001b141836 */ /* 0x000fc80000000000 */
[----:B------:R-:W-:Y:S01]  /*5220*/  @P1 IMAD.MOV.U32 R27, RZ, RZ, R20 ;  /* 0x000000ffff1b1224 */ /* 0x000fe200078e0014 */
[----:B------:R-:W-:-:S05]  /*5230*/  MOV R20, RZ ;  /* 0x000000ff00147202 */ /* 0x000fca0000000f00 */
[C---:B------:R-:W-:Y:S02]  /*5240*/  DADD R28, R26.reuse, 1 ;  /* 0x3ff000001a1c7429 */ /* 0x040fe40000000000 */
[----:B------:R-:W-:-:S04]  /*5250*/  DADD R26, R26, -1 ;  /* 0xbff000001a1a7429 */ /* 0x000fc80000000000 */
[----:B------:R-:W0:Y:S02]  /*5260*/  MUFU.RCP64H R21, R29 ;  /* 0x0000001d00157308 */ /* 0x000e240000001800 */
[----:B0-----:R-:W-:-:S08]  /*5270*/  DFMA R24, -R28, R20, 1 ;  /* 0x3ff000001c18742b */ /* 0x001fd00000000114 */
[----:B------:R-:W-:-:S08]  /*5280*/  DFMA R24, R24, R24, R24 ;  /* 0x000000181818722b */ /* 0x000fd00000000018 */
[----:B------:R-:W-:-:S08]  /*5290*/  DFMA R24, R20, R24, R20 ;  /* 0x000000181418722b */ /* 0x000fd00000000014 */
[----:B------:R-:W-:-:S08]  /*52a0*/  DMUL R20, R26, R24 ;  /* 0x000000181a147228 */ /* 0x000fd00000000000 */
[----:B------:R-:W-:-:S08]  /*52b0*/  DFMA R20, R26, R24, R20 ;  /* 0x000000181a14722b */ /* 0x000fd00000000014 */
[----:B------:R-:W-:-:S08]  /*52c0*/  DMUL R34, R20, R20 ;  /* 0x0000001414227228 */ /* 0x000fd00000000000 */
[----:B------:R-:W-:Y:S01]  /*52d0*/  DFMA R22, R34, UR4, R22 ;  /* 0x0000000422167c2b */ /* 0x000fe20008000016 */
[----:B------:R-:W-:Y:S01]  /*52e0*/  UMOV UR4, 0x75488a3f ;  /* 0x75488a3f00047882 */ /* 0x000fe20000000000 */
[----:B------:R-:W-:-:S06]  /*52f0*/  UMOV UR5, 0x3ef3b20a ;  /* 0x3ef3b20a00057882 */ /* 0x000fcc0000000000 */
[----:B------:R-:W-:Y:S01]  /*5300*/  DFMA R28, R34, R22, UR4 ;  /* 0x00000004221c7e2b */ /* 0x000fe20008000016 */
[----:B------:R-:W-:Y:S01]  /*5310*/  UMOV UR4, 0xe4faecd5 ;  /* 0xe4faecd500047882 */ /* 0x000fe20000000000 */
[----:B------:R-:W-:Y:S01]  /*5320*/  UMOV UR5, 0x3f1745cd ;  /* 0x3f1745cd00057882 */ /* 0x000fe20000000000 */
[----:B------:R-:W-:-:S05]  /*5330*/  DADD R22, R26, -R20 ;  /* 0x000000001a167229 */ /* 0x000fca0000000814 */
[----:B------:R-:W-:Y:S01]  /*5340*/  DFMA R28, R34, R28, UR4 ;  /* 0x00000004221c7e2b */ /* 0x000fe2000800001c */
[----:B------:R-:W-:Y:S01]  /*5350*/  UMOV UR4, 0x258a578b ;  /* 0x258a578b00047882 */ /* 0x000fe20000000000 */
[----:B------:R-:W-:Y:S01]  /*5360*/  UMOV UR5, 0x3f3c71c7 ;  /* 0x3f3c71c700057882 */ /* 0x000fe20000000000 */
[----:B------:R-:W-:-:S05]  /*5370*/  DADD R22, R22, R22 ;  /* 0x0000000016167229 */ /* 0x000fca0000000016 */
[----:B------:R-:W-:Y:S01]  /*5380*/  DFMA R28, R34, R28, UR4 ;  /* 0x00000004221c7e2b */ /* 0x000fe2000800001c */
[----:B------:R-:W-:Y:S01]  /*5390*/  UMOV UR4, 0x9242b910 ;  /* 0x9242b91000047882 */ /* 0x000fe20000000000 */
[----:B------:R-:W-:Y:S01]  /*53a0*/  UMOV UR5, 0x3f624924 ;  /* 0x3f62492400057882 */ /* 0x000fe20000000000 */
[----:B------:R-:W-:-:S05]  /*53b0*/  DFMA R22, R26, -R20, R22 ;  /* 0x800000141a16722b */ /* 0x000fca0000000016 */
[----:B------:R-:W-:Y:S01]  /*53c0*/  DFMA R28, R34, R28, UR4 ;  /* 0x00000004221c7e2b */ /* 0x000fe2000800001c */
[----:B------:R-:W-:Y:S01]  /*53d0*/  UMOV UR4, 0x99999dfb ;  /* 0x99999dfb00047882 */ /* 0x000fe20000000000 */
[----:B------:R-:W-:Y:S01]  /*53e0*/  UMOV UR5, 0x3f899999 ;  /* 0x3f89999900057882 */ /* 0x000fe20000000000 */
[----:B------:R-:W-:-:S05]  /*53f0*/  DMUL R22, R24, R22 ;  /* 0x0000001618167228 */ /* 0x000fca0000000000 */
[----:B------:R-:W-:Y:S01]  /*5400*/  DFMA R28, R34, R28, UR4 ;  /* 0x00000004221c7e2b */ /* 0x000fe2000800001c */
[----:B------:R-:W-:Y:S01]  /*5410*/  UMOV UR4, 0x55555555 ;  /* 0x5555555500047882 */ /* 0x000fe20000000000 */
[----:B------:R-:W-:-:S03]  /*5420*/  UMOV UR5, 0x3fb55555 ;  /* 0x3fb5555500057882 */ /* 0x000fc60000000000 */
[----:B------:R-:W-:Y:S02]  /*5430*/  VIADD R31, R23, 0x100000 ;  /* 0x00100000171f7836 */ /* 0x000fe40000000000 */
[----:B------:R-:W-:Y:S01]  /*5440*/  IMAD.MOV.U32 R30, RZ, RZ, R22 ;  /* 0x000000ffff1e7224 */ /* 0x000fe200078e0016 */
[----:B------:R-:W-:-:S08]  /*5450*/  DFMA R24, R34, R28, UR4 ;  /* 0x0000000422187e2b */ /* 0x000fd0000800001c */
[----:B------:R-:W-:Y:S01]  /*5460*/  DADD R26, -R24, UR4 ;  /* 0x00000004181a7e29 */ /* 0x000fe20008000100 */
[----:B------:R-:W-:Y:S01]  /*5470*/  UMOV UR4, 0xb9e7b0 ;  /* 0x00b9e7b000047882 */ /* 0x000fe20000000000 */
[----:B------:R-:W-:-:S06]  /*5480*/  UMOV UR5, 0x3c46a4cb ;  /* 0x3c46a4cb00057882 */ /* 0x000fcc0000000000 */
[----:B------:R-:W-:Y:S02]  /*5490*/  DFMA R26, R34, R28, R26 ;  /* 0x0000001c221a722b */ /* 0x000fe4000000001a */
[----:B------:R-:W-:-:S06]  /*54a0*/  DMUL R28, R20, R20 ;  /* 0x00000014141c7228 */ /* 0x000fcc0000000000 */
[----:B------:R-:W-:Y:S01]  /*54b0*/  DADD R26, R26, -UR4 ;  /* 0x800000041a1a7e29 */ /* 0x000fe20008000000 */
[----:B------:R-:W-:Y:S01]  /*54c0*/  UMOV UR4, 0x80000000 ;  /* 0x8000000000047882 */ /* 0x000fe20000000000 */
[----:B------:R-:W-:Y:S01]  /*54d0*/  DFMA R32, R20, R20, -R28 ;  /* 0x000000141420722b */ /* 0x000fe2000000081c */
[----:B------:R-:W-:-:S07]  /*54e0*/  UMOV UR5, 0x43300000 ;  /* 0x4330000000057882 */ /* 0x000fce0000000000 */
[C---:B------:R-:W-:Y:S02]  /*54f0*/  DFMA R30, R20.reuse, R30, R32 ;  /* 0x0000001e141e722b */ /* 0x040fe40000000020 */
[----:B------:R-:W-:-:S08]  /*5500*/  DMUL R32, R20, R28 ;  /* 0x0000001c14207228 */ /* 0x000fd00000000000 */
[----:B------:R-:W-:-:S08]  /*5510*/  DFMA R34, R20, R28, -R32 ;  /* 0x0000001c1422722b */ /* 0x000fd00000000820 */
[----:B------:R-:W-:Y:S02]  /*5520*/  DFMA R34, R22, R28, R34 ;  /* 0x0000001c1622722b */ /* 0x000fe40000000022 */
[----:B------:R-:W-:-:S06]  /*5530*/  DADD R28, R24, R26 ;  /* 0x00000000181c7229 */ /* 0x000fcc000000001a */
[----:B------:R-:W-:Y:S02]  /*5540*/  DFMA R30, R20, R30, R34 ;  /* 0x0000001e141e722b */ /* 0x000fe40000000022 */
[----:B------:R-:W-:-:S08]  /*5550*/  DADD R34, R24, -R28 ;  /* 0x0000000018227229 */ /* 0x000fd0000000081c */
[----:B------:R-:W-:Y:S02]  /*5560*/  DADD R34, R26, R34 ;  /* 0x000000001a227229 */ /* 0x000fe40000000022 */
[----:B------:R-:W-:-:S08]  /*5570*/  DMUL R26, R28, R32 ;  /* 0x000000201c1a7228 */ /* 0x000fd00000000000 */
[----:B------:R-:W-:-:S08]  /*5580*/  DFMA R24, R28, R32, -R26 ;  /* 0x000000201c18722b */ /* 0x000fd0000000081a */
[----:B------:R-:W-:-:S08]  /*5590*/  DFMA R24, R28, R30, R24 ;  /* 0x0000001e1c18722b */ /* 0x000fd00000000018 */
[----:B------:R-:W-:-:S08]  /*55a0*/  DFMA R34, R34, R32, R24 ;  /* 0x000000202222722b */ /* 0x000fd00000000018 */
[----:B------:R-:W-:-:S08]  /*55b0*/  DADD R28, R26, R34 ;  /* 0x000000001a1c7229 */ /* 0x000fd00000000022 */
[--C-:B------:R-:W-:Y:S02]  /*55c0*/  DADD R24, R20, R28.reuse ;  /* 0x0000000014187229 */ /* 0x100fe4000000001c */
[----:B------:R-:W-:-:S06]  /*55d0*/  DADD R26, R26, -R28 ;  /* 0x000000001a1a7229 */ /* 0x000fcc000000081c */
[----:B------:R-:W-:Y:S02]  /*55e0*/  DADD R20, R20, -R24 ;  /* 0x0000000014147229 */ /* 0x000fe40000000818 */
[----:B------:R-:W-:-:S06]  /*55f0*/  DADD R26, R34, R26 ;  /* 0x00000000221a7229 */ /* 0x000fcc000000001a */
[----:B------:R-:W-:-:S08]  /*5600*/  DADD R20, R28, R20 ;  /* 0x000000001c147229 */ /* 0x000fd00000000014 */
[----:B------:R-:W-:Y:S01]  /*5610*/  DADD R26, R26, R20 ;  /* 0x000000001a1a7229 */ /* 0x000fe20000000014 */
[C---:B------:R-:W-:Y:S01]  /*5620*/  IADD3 R20, PT, PT, R52.reuse, -0x3ff, RZ ;  /* 0xfffffc0134147810 */ /* 0x040fe20007ffe0ff */
[----:B------:R-:W-:Y:S02]  /*5630*/  @P1 VIADD R20, R52, 0xfffffc02 ;  /* 0xfffffc0234141836 */ /* 0x000fe40000000000 */
[----:B------:R-:W-:-:S04]  /*5640*/  IMAD.MOV.U32 R21, RZ, RZ, 0x43300000 ;  /* 0x43300000ff157424 */ /* 0x000fc800078e00ff */
[----:B------:R-:W-:Y:S01]  /*5650*/  DADD R22, R22, R26 ;  /* 0x0000000016167229 */ /* 0x000fe2000000001a */
[----:B------:R-:W-:-:S06]  /*5660*/  LOP3.LUT R20, R20, 0x80000000, RZ, 0x3c, !PT ;  /* 0x8000000014147812 */ /* 0x000fcc00078e3cff */
[----:B------:R-:W-:Y:S01]  /*5670*/  DADD R26, R20, -UR4 ;  /* 0x80000004141a7e29 */ /* 0x000fe20008000000 */
[----:B------:R-:W-:Y:S01]  /*5680*/  UMOV UR4, 0xfefa39ef ;  /* 0xfefa39ef00047882 */ /* 0x000fe20000000000 */
[----:B------:R-:W-:Y:S01]  /*5690*/  DADD R28, R24, R22 ;  /* 0x00000000181c7229 */ /* 0x000fe20000000016 */
[----:B------:R-:W-:-:S07]  /*56a0*/  UMOV UR5, 0x3fe62e42 ;  /* 0x3fe62e4200057882 */ /* 0x000fce0000000000 */
[--C-:B------:R-:W-:Y:S02]  /*56b0*/  DFMA R20, R26, UR4, R28.reuse ;  /* 0x000000041a147c2b */ /* 0x100fe4000800001c */
[----:B------:R-:W-:-:S06]  /*56c0*/  DADD R30, R24, -R28 ;  /* 0x00000000181e7229 */ /* 0x000fcc000000081c */
[----:B------:R-:W-:Y:S02]  /*56d0*/  DFMA R24, R26, -UR4, R20 ;  /* 0x800000041a187c2b */ /* 0x000fe40008000014 */
[----:B------:R-:W-:-:S06]  /*56e0*/  DADD R30, R22, R30 ;  /* 0x00000000161e7229 */ /* 0x000fcc000000001e */
[----:B------:R-:W-:-:S08]  /*56f0*/  DADD R24, -R28, R24 ;  /* 0x000000001c187229 */ /* 0x000fd00000000118 */
[----:B------:R-:W-:-:S08]  /*5700*/  DADD R24, R30, -R24 ;  /* 0x000000001e187229 */ /* 0x000fd00000000818 */
[----:B------:R-:W-:-:S08]  /*5710*/  DFMA R24, R26, UR8, R24 ;  /* 0x000000081a187c2b */ /* 0x000fd00008000018 */
[----:B------:R-:W-:-:S08]  /*5720*/  DADD R22, R20, R24 ;  /* 0x0000000014167229 */ /* 0x000fd00000000018 */
[----:B------:R-:W-:Y:S02]  /*5730*/  DADD R20, R20, -R22 ;  /* 0x0000000014147229 */ /* 0x000fe40000000816 */
[----:B------:R-:W-:-:S06]  /*5740*/  DMUL R26, R22, 2 ;  /* 0x40000000161a7828 */ /* 0x000fcc0000000000 */
[----:B------:R-:W-:Y:S02]  /*5750*/  DADD R24, R24, R20 ;  /* 0x0000000018187229 */ /* 0x000fe40000000014 */
[----:B------:R-:W-:Y:S01]  /*5760*/  DFMA R22, R22, 2, -R26 ;  /* 0x400000001616782b */ /* 0x000fe2000000081a */
[----:B------:R-:W-:Y:S02]  /*5770*/  IMAD.MOV.U32 R20, RZ, RZ, 0x652b82fe ;  /* 0x652b82feff147424 */ /* 0x000fe400078e00ff */
[----:B------:R-:W-:-:S05]  /*5780*/  IMAD.MOV.U32 R21, RZ, RZ, 0x3ff71547 ;  /* 0x3ff71547ff157424 */ /* 0x000fca00078e00ff */
[----:B------:R-:W-:-:S08]  /*5790*/  DFMA R24, R24, 2, R22 ;  /* 0x400000001818782b */ /* 0x000fd00000000016 */
[----:B------:R-:W-:-:S08]  /*57a0*/  DADD R28, R26, R24 ;  /* 0x000000001a1c7229 */ /* 0x000fd00000000018 */
[----:B------:R-:W-:Y:S02]  /*57b0*/  DFMA R20, R28, R20, 6.75539944105574400000e+15 ;  /* 0x433800001c14742b */ /* 0x000fe40000000014 */
[----:B------:R-:W-:Y:S01]  /*57c0*/  FSETP.GEU.AND P0, PT, |R29|, 4.1917929649353027344, PT ;  /* 0x4086232b1d00780b */ /* 0x000fe20003f0e200 */
[----:B------:R-:W-:-:S05]  /*57d0*/  DADD R26, R26, -R28 ;  /* 0x000000001a1a7229 */ /* 0x000fca000000081c */
[----:B------:R-:W-:-:S03]  /*57e0*/  DADD R22, R20, -6.75539944105574400000e+15 ;  /* 0xc338000014167429 */ /* 0x000fc60000000000 */
[----:B------:R-:W-:-:S05]  /*57f0*/  DADD R24, R24, R26 ;  /* 0x0000000018187229 */ /* 0x000fca000000001a */
[----:B------:R-:W-:Y:S01]  /*5800*/  DFMA R30, R22, -UR4, R28 ;  /* 0x80000004161e7c2b */ /* 0x000fe2000800001c */
[----:B------:R-:W-:Y:S01]  /*5810*/  UMOV UR4, 0x3b39803f ;  /* 0x3b39803f00047882 */ /* 0x000fe20000000000 */
[----:B------:R-:W-:-:S06]  /*5820*/  UMOV UR5, 0x3c7abc9e ;  /* 0x3c7abc9e00057882 */ /* 0x000fcc0000000000 */
[----:B------:R-:W-:Y:S01]  /*5830*/  DFMA R30, R22, -UR4, R30 ;  /* 0x80000004161e7c2b */ /* 0x000fe2000800001e */
[----:B------:R-:W-:Y:S01]  /*5840*/  UMOV UR4, 0x69ce2bdf ;  /* 0x69ce2bdf00047882 */ /* 0x000fe20000000000 */
[----:B------:R-:W-:Y:S01]  /*5850*/  MOV R22, 0xfca213ea ;  /* 0xfca213ea00167802 */ /* 0x000fe20000000f00 */
[----:B------:R-:W-:Y:S01]  /*5860*/  IMAD.MOV.U32 R23, RZ, RZ, 0x3e928af3 ;  /* 0x3e928af3ff177424 */ /* 0x000fe200078e00ff */
[----:B------:R-:W-:-:S05]  /*5870*/  UMOV UR5, 0x3e5ade15 ;  /* 0x3e5ade1500057882 */ /* 0x000fca0000000000 */
[----:B------:R-:W-:Y:S01]  /*5880*/  DFMA R22, R30, UR4, R22 ;  /* 0x000000041e167c2b */ /* 0x000fe20008000016 */
[----:B------:R-:W-:Y:S01]  /*5890*/  UMOV UR4, 0x62401315 ;  /* 0x6240131500047882 */ /* 0x000fe20000000000 */
[----:B------:R-:W-:-:S06]  /*58a0*/  UMOV UR5, 0x3ec71dee ;  /* 0x3ec71dee00057882 */ /* 0x000fcc0000000000 */
[----:B------:R-:W-:Y:S01]  /*58b0*/  DFMA R22, R30, R22, UR4 ;  /* 0x000000041e167e2b */ /* 0x000fe20008000016 */
        /* <DEDUP_REMOVED lines=20> */
[----:B------:R-:W-:-:S08]  /*5a00*/  DFMA R22, R30, R22, UR4 ;  /* 0x000000041e167e2b */ /* 0x000fd00008000016 */
[----:B------:R-:W-:-:S08]  /*5a10*/  DFMA R22, R30, R22, 1 ;  /* 0x3ff000001e16742b */ /* 0x000fd00000000016 */
[----:B------:R-:W-:-:S10]  /*5a20*/  DFMA R22, R30, R22, 1 ;  /* 0x3ff000001e16742b */ /* 0x000fd40000000016 */
[----:B------:R-:W-:Y:S02]  /*5a30*/  IMAD R27, R20, 0x100000, R23 ;  /* 0x00100000141b7824 */ /* 0x000fe400078e0217 */
[----:B------:R-:W-:Y:S01]  /*5a40*/  IMAD.MOV.U32 R26, RZ, RZ, R22 ;  /* 0x000000ffff1a7224 */ /* 0x000fe200078e0016 */
[----:B------:R-:W-:Y:S06]  /*5a50*/  @!P0 BRA `(.L_x_307) ;  /* 0x0000000000308947 */ /* 0x000fec0003800000 */
[----:B------:R-:W-:Y:S01]  /*5a60*/  FSETP.GEU.AND P1, PT, |R29|, 4.2275390625, PT ;  /* 0x408748001d00780b */ /* 0x000fe20003f2e200 */
[C---:B------:R-:W-:Y:S02]  /*5a70*/  DADD R26, R28.reuse, +INF ;  /* 0x7ff000001c1a7429 */ /* 0x040fe40000000000 */
[----:B------:R-:W-:-:S08]  /*5a80*/  DSETP.GEU.AND P0, PT, R28, RZ, PT ;  /* 0x000000ff1c00722a */ /* 0x000fd00003f0e000 */
[----:B------:R-:W-:Y:S02]  /*5a90*/  FSEL R26, R26, RZ, P0 ;  /* 0x000000ff1a1a7208 */ /* 0x000fe40000000000 */
[----:B------:R-:W-:Y:S02]  /*5aa0*/  @!P1 LEA.HI R21, R20, R20, RZ, 0x1 ;  /* 0x0000001414159211 */ /* 0x000fe400078f08ff */
[----:B------:R-:W-:Y:S02]  /*5ab0*/  FSEL R27, R27, RZ, P0 ;  /* 0x000000ff1b1b7208 */ /* 0x000fe40000000000 */
[----:B------:R-:W-:-:S04]  /*5ac0*/  @!P1 SHF.R.S32.HI R21, RZ, 0x1, R21 ;  /* 0x00000001ff159819 */ /* 0x000fc80000011415 */
[----:B------:R-:W-:Y:S01]  /*5ad0*/  @!P1 LEA R23, R21, R23, 0x14 ;  /* 0x0000001715179211 */ /* 0x000fe200078ea0ff */
[----:B------:R-:W-:-:S05]  /*5ae0*/  @!P1 IMAD.IADD R20, R20, 0x1, -R21 ;  /* 0x0000000114149824 */ /* 0x000fca00078e0a15 */
[----:B------:R-:W-:Y:S01]  /*5af0*/  @!P1 LEA R21, R20, 0x3ff00000, 0x14 ;  /* 0x3ff0000014159811 */ /* 0x000fe200078ea0ff */
[----:B------:R-:W-:-:S06]  /*5b00*/  @!P1 IMAD.MOV.U32 R20, RZ, RZ, RZ ;  /* 0x000000ffff149224 */ /* 0x000fcc00078e00ff */
[----:B------:R-:W-:-:S11]  /*5b10*/  @!P1 DMUL R26, R22, R20 ;  /* 0x00000014161a9228 */ /* 0x000fd60000000000 */
.L_x_307:
[----:B------:R-:W-:Y:S01]  /*5b20*/  DFMA R24, R24, R26, R26 ;  /* 0x0000001a1818722b */ /* 0x000fe2000000001a */
[----:B------:R-:W-:Y:S01]  /*5b30*/  IMAD.MOV.U32 R22, RZ, RZ, R50 ;  /* 0x000000ffff167224 */ /* 0x000fe200078e0032 */
[----:B------:R-:W-:Y:S01]  /*5b40*/  DSETP.NEU.AND P0, PT, |R26|, +INF , PT ;  /* 0x7ff000001a00742a */ /* 0x000fe20003f0d200 */
[----:B------:R-:W-:-:S07]  /*5b50*/  IMAD.MOV.U32 R23, RZ, RZ, 0x0 ;  /* 0x00000000ff177424 */ /* 0x000fce00078e00ff */
[----:B------:R-:W-:Y:S02]  /*5b60*/  FSEL R21, R26, R24, !P0 ;  /* 0x000000181a157208 */ /* 0x000fe40004000000 */
[----:B------:R-:W-:Y:S01]  /*5b70*/  FSEL R20, R27, R25, !P0 ;  /* 0x000000191b147208 */ /* 0x000fe20004000000 */
[----:B------:R-:W-:Y:S06]  /*5b80*/  RET.REL.NODEC R22 `(_Z15decisionKernel2PfS_S_ffffi) ;  /* 0xffffffa4161c7950 */ /* 0x000fec0003c3ffff */
.L_x_308:
        /* <DEDUP_REMOVED lines=15> */
.L_x_340:


//--------------------- .text._Z15decisionKernel1PfS_S_fffi --------------------------
	.section	.text._Z15decisionKernel1PfS_S_fffi,"ax",@progbits
	.align	128
        .global         _Z15decisionKernel1PfS_S_fffi
        .type           _Z15decisionKernel1PfS_S_fffi,@function
        .size           _Z15decisionKernel1PfS_S_fffi,(.L_x_341 - _Z15decisionKernel1PfS_S_fffi)
        .other          _Z15decisionKernel1PfS_S_fffi,@"STO_CUDA_ENTRY STV_DEFAULT"
_Z15decisionKernel1PfS_S_fffi:
.text._Z15decisionKernel1PfS_S_fffi:
[----:B------:R-:W-:Y:S01]  /*0000*/  LDC R1, c[0x0][0x37c] ;  /* 0x0000df00ff017b82 */ /* 0x000fe20000000800 */
[----:B------:R-:W0:Y:S01]  /*0010*/  S2R R6, SR_TID.X ;  /* 0x0000000000067919 */ /* 0x000e220000002100 */
[----:B------:R-:W0:Y:S01]  /*0020*/  LDCU UR4, c[0x0][0x360] ;  /* 0x00006c00ff0477ac */ /* 0x000e220008000800 */
[----:B------:R-:W0:Y:S01]  /*0030*/  S2R R3, SR_CTAID.X ;  /* 0x0000000000037919 */ /* 0x000e220000002500 */
[----:B------:R-:W1:Y:S01]  /*0040*/  LDCU UR5, c[0x0][0x364] ;  /* 0x00006c80ff0577ac */ /* 0x000e620008000800 */
[----:B------:R-:W1:Y:S01]  /*0050*/  S2R R11, SR_TID.Y ;  /* 0x00000000000b7919 */ /* 0x000e620000002200 */
[----:B------:R-:W2:Y:S01]  /*0060*/  LDCU UR6, c[0x0][0x368] ;  /* 0x00006d00ff0677ac */ /* 0x000ea20008000800 */
[----:B------:R-:W1:Y:S01]  /*0070*/  S2R R0, SR_CTAID.Y ;  /* 0x0000000000007919 */ /* 0x000e620000002600 */
[----:B------:R-:W3:Y:S01]  /*0080*/  LDCU UR7, c[0x0][0x3a4] ;  /* 0x00007480ff0777ac */ /* 0x000ee20008000800 */
[----:B------:R-:W2:Y:S01]  /*0090*/  S2R R7, SR_TID.Z ;  /* 0x0000000000077919 */ /* 0x000ea20000002300 */
[----:B------:R-:W4:Y:S01]  /*00a0*/  LDCU.64 UR8, c[0x0][0x358] ;  /* 0x00006b00ff0877ac */ /* 0x000f220008000a00 */
[----:B------:R-:W2:Y:S01]  /*00b0*/  S2R R12, SR_CTAID.Z ;  /* 0x00000000000c7919 */ /* 0x000ea20000002700 */
[----:B0-----:R-:W-:-:S02]  /*00c0*/  IMAD R4, R3, UR4, R6 ;  /* 0x0000000403047c24 */ /* 0x001fc4000f8e0206 */
[----:B-1----:R-:W-:Y:S02]  /*00d0*/  IMAD R5, R0, UR5, R11 ;  /* 0x0000000500057c24 */ /* 0x002fe4000f8e020b */
[----:B--2---:R-:W-:Y:S01]  /*00e0*/  IMAD R12, R12, UR6, R7 ;  /* 0x000000060c0c7c24 */ /* 0x004fe2000f8e0207 */
[----:B---3--:R-:W-:-:S04]  /*00f0*/  UIADD3 UR6, UPT, UPT, UR7, 0x2, URZ ;  /* 0x0000000207067890 */ /* 0x008fc8000fffe0ff */
[----:B------:R-:W-:-:S04]  /*0100*/  VIMNMX3 R0, R4, R5, R12, !PT ;  /* 0x000000050400720f */ /* 0x000fc8000780010c */
[----:B------:R-:W-:-:S13]  /*0110*/  ISETP.GE.AND P1, PT, R0, UR6, PT ;  /* 0x0000000600007c0c */ /* 0x000fda000bf26270 */
[----:B------:R-:W0:Y:S01]  /*0120*/  @!P1 LDC.64 R2, c[0x0][0x380] ;  /* 0x0000e000ff029b82 */ /* 0x000e220000000a00 */
[----:B------:R-:W-:-:S04]  /*0130*/  @!P1 IMAD R9, R12, UR6, R5 ;  /* 0x000000060c099c24 */ /* 0x000fc8000f8e0205 */
[----:B------:R-:W-:-:S04]  /*0140*/  @!P1 IMAD R9, R9, UR6, R4 ;  /* 0x0000000609099c24 */ /* 0x000fc8000f8e0204 */
[----:B0-----:R-:W-:-:S06]  /*0150*/  @!P1 IMAD.WIDE R2, R9, 0x4, R2 ;  /* 0x0000000409029825 */ /* 0x001fcc00078e0202 */
[----:B----4-:R-:W2:Y:S01]  /*0160*/  @!P1 LDG.E R3, desc[UR8][R2.64] ;  /* 0x0000000802039981 */ /* 0x010ea2000c1e1900 */
[----:B------:R-:W0:Y:S01]  /*0170*/  S2UR UR5, SR_CgaCtaId ;  /* 0x00000000000579c3 */ /* 0x000e220000008800 */
[----:B------:R-:W-:Y:S01]  /*0180*/  UMOV UR4, 0x400 ;  /* 0x0000040000047882 */ /* 0x000fe20000000000 */
[----:B------:R-:W-:-:S04]  /*0190*/  ISETP.GT.AND P0, PT, R4, UR7, PT ;  /* 0x0000000704007c0c */ /* 0x000fc8000bf04270 */
[----:B------:R-:W-:Y:S01]  /*01a0*/  ISETP.LT.OR P0, PT, R4, 0x1, P0 ;  /* 0x000000010400780c */ /* 0x000fe20000701670 */
[----:B0-----:R-:W-:-:S06]  /*01b0*/  ULEA UR4, UR5, UR4, 0x18 ;  /* 0x0000000405047291 */ /* 0x001fcc000f8ec0ff */
[----:B------:R-:W-:-:S04]  /*01c0*/  LEA R0, R6, UR4, 0x8 ;  /* 0x0000000406007c11 */ /* 0x000fc8000f8e40ff */
[----:B------:R-:W-:-:S05]  /*01d0*/  LEA R0, R11, R0, 0x5 ;  /* 0x000000000b007211 */ /* 0x000fca00078e28ff */
[----:B------:R-:W-:-:S05]  /*01e0*/  IMAD R8, R7, 0x4, R0 ;  /* 0x0000000407087824 */ /* 0x000fca00078e0200 */
[----:B--2---:R0:W-:Y:S01]  /*01f0*/  @!P1 STS [R8], R3 ;  /* 0x0000000308009388 */ /* 0x0041e20000000800 */
[----:B------:R-:W-:Y:S06]  /*0200*/  BAR.SYNC.DEFER_BLOCKING 0x0 ;  /* 0x0000000000007b1d */ /* 0x000fec0000010000 */
[----:B------:R-:W-:Y:S05]  /*0210*/  @P0 EXIT ;  /* 0x000000000000094d */ /* 0x000fea0003800000 */
[C---:B------:R-:W-:Y:S02]  /*0220*/  ISETP.GT.AND P0, PT, R5.reuse, UR7, PT ;  /* 0x0000000705007c0c */ /* 0x040fe4000bf04270 */
[----:B------:R-:W-:Y:S02]  /*0230*/  IADD3 R0, PT, PT, R12, -0x1, RZ ;  /* 0xffffffff0c007810 */ /* 0x000fe40007ffe0ff */
[----:B------:R-:W-:-:S04]  /*0240*/  ISETP.EQ.OR P0, PT, R5, RZ, P0 ;  /* 0x000000ff0500720c */ /* 0x000fc80000702670 */
[----:B------:R-:W-:-:S13]  /*0250*/  ISETP.GE.U32.OR P0, PT, R0, UR7, P0 ;  /* 0x0000000700007c0c */ /* 0x000fda0008706470 */
[----:B------:R-:W-:Y:S05]  /*0260*/  @P0 EXIT ;  /* 0x000000000000094d */ /* 0x000fea0003800000 */
[----:B------:R-:W-:Y:S01]  /*0270*/  ISETP.GE.U32.AND P0, PT, R6, 0x7, PT ;  /* 0x000000070600780c */ /* 0x000fe20003f06070 */
[----:B------:R-:W-:Y:S04]  /*0280*/  BSSY.RECONVERGENT B1, `(.L_x_309) ;  /* 0x0000019000017945 */ /* 0x000fe80003800200 */
[----:B------:R-:W-:Y:S08]  /*0290*/  BSSY.RELIABLE B0, `(.L_x_310) ;  /* 0x000000f000007945 */ /* 0x000ff00003800100 */
[----:B------:R-:W-:Y:S05]  /*02a0*/  @!P0 BRA `(.L_x_311) ;  /* 0x0000000000248947 */ /* 0x000fea0003800000 */
[----:B------:R-:W1:Y:S01]  /*02b0*/  LDCU.64 UR4, c[0x0][0x380] ;  /* 0x00007000ff0477ac */ /* 0x000e620008000a00 */
[----:B------:R-:W-:-:S04]  /*02c0*/  IMAD R0, R12, UR6, R5 ;  /* 0x000000060c007c24 */ /* 0x000fc8000f8e0205 */
[----:B0-----:R-:W-:-:S05]  /*02d0*/  IMAD R3, R0, UR6, RZ ;  /* 0x0000000600037c24 */ /* 0x001fca000f8e02ff */
[----:B------:R-:W-:-:S05]  /*02e0*/  IADD3 R0, P0, PT, R3, R4, RZ ;  /* 0x0000000403007210 */ /* 0x000fca0007f1e0ff */
[----:B------:R-:W-:Y:S01]  /*02f0*/  IMAD.X R3, RZ, RZ, RZ, P0 ;  /* 0x000000ffff037224 */ /* 0x000fe200000e06ff */
[----:B-1----:R-:W-:-:S04]  /*0300*/  LEA R14, P0, R0, UR4, 0x2 ;  /* 0x00000004000e7c11 */ /* 0x002fc8000f8010ff */
[----:B------:R-:W-:-:S05]  /*0310*/  LEA.HI.X R15, R0, UR5, R3, 0x2, P0 ;  /* 0x00000005000f7c11 */ /* 0x000fca00080f1403 */
[----:B------:R0:W5:Y:S01]  /*0320*/  LDG.E R14, desc[UR8][R14.64+0x4] ;  /* 0x000004080e0e7981 */ /* 0x000162000c1e1900 */
[----:B------:R-:W-:Y:S05]  /*0330*/  BRA `(.L_x_312) ;  /* 0x0000000000107947 */ /* 0x000fea0003800000 */
.L_x_311:
[----:B------:R1:W2:Y:S01]  /*0340*/  LDS R14, [R8+0x100] ;  /* 0x00010000080e7984 */ /* 0x0002a20000000800 */
[----:B------:R-:W-:-:S13]  /*0350*/  ISETP.NE.AND P0, PT, R6, RZ, PT ;  /* 0x000000ff0600720c */ /* 0x000fda0003f05270 */
[----:B------:R-:W-:Y:S05]  /*0360*/  @!P0 BREAK.RELIABLE B0 ;  /* 0x0000000000008942 */ /* 0x000fea0003800100 */
[----:B-1----:R-:W-:Y:S05]  /*0370*/  @!P0 BRA `(.L_x_313) ;  /* 0x00000000000c8947 */ /* 0x002fea0003800000 */
.L_x_312:
[----:B------:R-:W-:Y:S05]  /*0380*/  BSYNC.RELIABLE B0 ;  /* 0x0000000000007941 */ /* 0x000fea0003800100 */
.L_x_310:
[----:B------:R1:W3:Y:S01]  /*0390*/  LDS R13, [R8+-0x100] ;  /* 0xffff0000080d7984 */ /* 0x0002e20000000800 */
[----:B------:R-:W-:Y:S05]  /*03a0*/  BRA `(.L_x_314) ;  /* 0x0000000000187947 */ /* 0x000fea0003800000 */
.L_x_313:
[----:B0-----:R-:W0:Y:S01]  /*03b0*/  LDC.64 R2, c[0x0][0x380] ;  /* 0x0000e000ff027b82 */ /* 0x001e220000000a00 */
[----:B------:R-:W-:-:S04]  /*03c0*/  IMAD R9, R12, UR6, R5 ;  /* 0x000000060c097c24 */ /* 0x000fc8000f8e0205 */
[----:B------:R-:W-:-:S05]  /*03d0*/  IMAD R9, R9, UR6, R4 ;  /* 0x0000000609097c24 */ /* 0x000fca000f8e0204 */
[----:B------:R-:W-:-:S05]  /*03e0*/  IADD3 R9, PT, PT, R9, -0x1, RZ ;  /* 0xffffffff09097810 */ /* 0x000fca0007ffe0ff */
[----:B0-----:R-:W-:-:S05]  /*03f0*/  IMAD.WIDE.U32 R2, R9, 0x4, R2 ;  /* 0x0000000409027825 */ /* 0x001fca00078e0002 */
[----:B------:R0:W5:Y:S02]  /*0400*/  LDG.E R13, desc[UR8][R2.64] ;  /* 0x00000008020d7981 */ /* 0x000164000c1e1900 */
.L_x_314:
[----:B------:R-:W-:Y:S05]  /*0410*/  BSYNC.RECONVERGENT B1 ;  /* 0x0000000000017941 */ /* 0x000fea0003800200 */
.L_x_309:
[----:B------:R-:W-:Y:S05]  /*0420*/  WARPSYNC.ALL ;  /* 0x0000000000007948 */ /* 0x000fea0003800000 */
[----:B------:R-:W4:Y:S01]  /*0430*/  LDC R9, c[0x0][0x398] ;  /* 0x0000e600ff097b82 */ /* 0x000f220000000800 */
[----:B------:R-:W-:Y:S01]  /*0440*/  IMAD.MOV.U32 R6, RZ, RZ, 0x3f000000 ;  /* 0x3f000000ff067424 */ /* 0x000fe200078e00ff */
[----:B----4-:R-:W0:Y:S08]  /*0450*/  MUFU.RCP R0, R9 ;  /* 0x0000000900007308 */ /* 0x010e300000001000 */
[----:B------:R-:W4:Y:S01]  /*0460*/  FCHK P0, R6, R9 ;  /* 0x0000000906007302 */ /* 0x000f220000000000 */
[----:B0-----:R-:W-:-:S04]  /*0470*/  FFMA R3, R0, -R9, 1 ;  /* 0x3f80000000037423 */ /* 0x001fc80000000809 */
[----:B------:R-:W-:-:S04]  /*0480*/  FFMA R0, R0, R3, R0 ;  /* 0x0000000300007223 */ /* 0x000fc80000000000 */
[----:B------:R-:W-:-:S04]  /*0490*/  FFMA R3, R0, 0.5, RZ ;  /* 0x3f00000000037823 */ /* 0x000fc800000000ff */
[----:B------:R-:W-:-:S04]  /*04a0*/  FFMA R2, R3, -R9, 0.5 ;  /* 0x3f00000003027423 */ /* 0x000fc80000000809 */
[----:B------:R-:W-:Y:S01]  /*04b0*/  FFMA R0, R0, R2, R3 ;  /* 0x0000000200007223 */ /* 0x000fe20000000003 */
[----:B----4-:R-:W-:Y:S06]  /*04c0*/  @!P0 BRA `(.L_x_315) ;  /* 0x00000000000c8947 */ /* 0x010fec0003800000 */
[----:B------:R-:W0:Y:S01]  /*04d0*/  LDC R3, c[0x0][0x398] ;  /* 0x0000e600ff037b82 */ /* 0x000e220000000800 */
[----:B------:R-:W-:-:S07]  /*04e0*/  MOV R2, 0x500 ;  /* 0x0000050000027802 */ /* 0x000fce0000000f00 */
[----:B0123-5:R-:W-:Y:S05]  /*04f0*/  CALL.REL.NOINC `($__internal_1_$__cuda_sm3x_div_rn_noftz_f32_slowpath) ;  /* 0x0000000400bc7944 */ /* 0x02ffea0003c00000 */
.L_x_315:
[----:B------:R-:W0:Y:S01]  /*0500*/  LDC.64 R16, c[0x0][0x388] ;  /* 0x0000e200ff107b82 */ /* 0x000e220000000a00 */
[----:B------:R-:W-:Y:S02]  /*0510*/  IMAD R10, R12, UR6, RZ ;  /* 0x000000060c0a7c24 */ /* 0x000fe4000f8e02ff */
[C-C-:B--23-5:R-:W-:Y:S01]  /*0520*/  FADD R15, -R13.reuse, R14.reuse ;  /* 0x0000000e0d0f7221 */ /* 0x16cfe20000000100 */
[----:B------:R-:W-:Y:S01]  /*0530*/  FADD R19, |R13|, |R14| ;  /* 0x4000000e0d137221 */ /* 0x000fe20000000200 */
[----:B------:R-:W-:Y:S01]  /*0540*/  ISETP.GE.U32.AND P0, PT, R11, 0x7, PT ;  /* 0x000000070b00780c */ /* 0x000fe20003f06070 */
[----:B------:R-:W-:Y:S01]  /*0550*/  BSSY.RECONVERGENT B2, `(.L_x_316) ;  /* 0x000001d000027945 */ /* 0x000fe20003800200 */
[----:B------:R-:W-:Y:S01]  /*0560*/  IADD3 R9, PT, PT, R5, R10, RZ ;  /* 0x0000000a05097210 */ /* 0x000fe20007ffe0ff */
[-C--:B------:R-:W-:Y:S01]  /*0570*/  FMUL R15, R15, R0.reuse ;  /* 0x000000000f0f7220 */ /* 0x080fe20000400000 */
[----:B------:R-:W2:Y:S01]  /*0580*/  LDC.64 R2, c[0x0][0x390] ;  /* 0x0000e400ff027b82 */ /* 0x000ea20000000a00 */
[----:B------:R-:W-:Y:S01]  /*0590*/  FMUL R19, R19, R0 ;  /* 0x0000000013137220 */ /* 0x000fe20000400000 */
[----:B------:R-:W-:Y:S01]  /*05a0*/  BSSY.RELIABLE B1, `(.L_x_317) ;  /* 0x0000010000017945 */ /* 0x000fe20003800100 */
[----:B------:R-:W-:-:S04]  /*05b0*/  IMAD R13, R9, UR6, R4 ;  /* 0x00000006090d7c24 */ /* 0x000fc8000f8e0204 */
[----:B0-----:R-:W-:-:S05]  /*05c0*/  IMAD.WIDE.U32 R16, R13, 0x4, R16 ;  /* 0x000000040d107825 */ /* 0x001fca00078e0010 */
[----:B------:R0:W-:Y:S01]  /*05d0*/  STG.E desc[UR8][R16.64], R15 ;  /* 0x0000000f10007986 */ /* 0x0001e2000c101908 */
[----:B--2---:R-:W-:-:S05]  /*05e0*/  IMAD.WIDE.U32 R2, R13, 0x4, R2 ;  /* 0x000000040d027825 */ /* 0x004fca00078e0002 */
[----:B------:R0:W-:Y:S01]  /*05f0*/  STG.E desc[UR8][R2.64], R19 ;  /* 0x0000001302007986 */ /* 0x0001e2000c101908 */
[----:B------:R-:W-:Y:S05]  /*0600*/  @!P0 BRA `(.L_x_318) ;  /* 0x0000000000148947 */ /* 0x000fea0003800000 */
[----:B0-----:R-:W0:Y:S01]  /*0610*/  LDC.64 R2, c[0x0][0x380] ;  /* 0x0000e000ff027b82 */ /* 0x001e220000000a00 */
[----:B------:R-:W-:-:S04]  /*0620*/  VIADD R13, R13, UR6 ;  /* 0x000000060d0d7c36 */ /* 0x000fc80008000000 */
[----:B0-----:R-:W-:-:S05]  /*0630*/  IMAD.WIDE.U32 R2, R13, 0x4, R2 ;  /* 0x000000040d027825 */ /* 0x001fca00078e0002 */
[----:B------:R2:W5:Y:S01]  /*0640*/  LDG.E R13, desc[UR8][R2.64] ;  /* 0x00000008020d7981 */ /* 0x000562000c1e1900 */
[----:B------:R-:W-:Y:S05]  /*0650*/  BRA `(.L_x_319) ;  /* 0x0000000000107947 */ /* 0x000fea0003800000 */
.L_x_318:
[----:B------:R2:W3:Y:S01]  /*0660*/  LDS R13, [R8+0x20] ;  /* 0x00002000080d7984 */ /* 0x0004e20000000800 */
[----:B------:R-:W-:-:S13]  /*0670*/  ISETP.NE.AND P0, PT, R11, RZ, PT ;  /* 0x000000ff0b00720c */ /* 0x000fda0003f05270 */
[----:B------:R-:W-:Y:S05]  /*0680*/  @!P0 BREAK.RELIABLE B1 ;  /* 0x0000000000018942 */ /* 0x000fea0003800100 */
[----:B--2---:R-:W-:Y:S05]  /*0690*/  @!P0 BRA `(.L_x_320) ;  /* 0x00000000000c8947 */ /* 0x004fea0003800000 */
.L_x_319:
[----:B------:R-:W-:Y:S05]  /*06a0*/  BSYNC.RELIABLE B1 ;  /* 0x0000000000017941 */ /* 0x000fea0003800100 */
.L_x_317:
[----:B------:R4:W0:Y:S01]  /*06b0*/  LDS R14, [R8+-0x20] ;  /* 0xffffe000080e7984 */ /* 0x0008220000000800 */
[----:B------:R-:W-:Y:S05]  /*06c0*/  BRA `(.L_x_321) ;  /* 0x0000000000147947 */ /* 0x000fea0003800000 */
.L_x_320:
[----:B0-----:R-:W0:Y:S01]  /*06d0*/  LDC.64 R14, c[0x0][0x380] ;  /* 0x0000e000ff0e7b82 */ /* 0x001e220000000a00 */
[----:B------:R-:W-:-:S05]  /*06e0*/  IADD3 R3, PT, PT, R9, -0x1, RZ ;  /* 0xffffffff09037810 */ /* 0x000fca0007ffe0ff */
[----:B------:R-:W-:-:S04]  /*06f0*/  IMAD R3, R3, UR6, R4 ;  /* 0x0000000603037c24 */ /* 0x000fc8000f8e0204 */
[----:B0-----:R-:W-:-:S06]  /*0700*/  IMAD.WIDE.U32 R14, R3, 0x4, R14 ;  /* 0x00000004030e7825 */ /* 0x001fcc00078e000e */
[----:B------:R0:W5:Y:S02]  /*0710*/  LDG.E R14, desc[UR8][R14.64] ;  /* 0x000000080e0e7981 */ /* 0x000164000c1e1900 */
.L_x_321:
[----:B------:R-:W-:Y:S05]  /*0720*/  BSYNC.RECONVERGENT B2 ;  /* 0x0000000000027941 */ /* 0x000fea0003800200 */
.L_x_316:
[----:B------:R-:W-:Y:S05]  /*0730*/  WARPSYNC.ALL ;  /* 0x0000000000007948 */ /* 0x000fea0003800000 */
[----:B------:R-:W1:Y:S02]  /*0740*/  LDC R11, c[0x0][0x39c] ;  /* 0x0000e700ff0b7b82 */ /* 0x000e640000000800 */
[----:B-1----:R-:W0:Y:S08]  /*0750*/  MUFU.RCP R0, R11 ;  /* 0x0000000b00007308 */ /* 0x002e300000001000 */
[----:B------:R-:W1:Y:S01]  /*0760*/  FCHK P0, R6, R11 ;  /* 0x0000000b06007302 */ /* 0x000e620000000000 */
[----:B0-2---:R-:W-:-:S04]  /*0770*/  FFMA R3, R0, -R11, 1 ;  /* 0x3f80000000037423 */ /* 0x005fc8000000080b */
[----:B------:R-:W-:-:S04]  /*0780*/  FFMA R0, R0, R3, R0 ;  /* 0x0000000300007223 */ /* 0x000fc80000000000 */
[----:B------:R-:W-:-:S04]  /*0790*/  FFMA R3, R0, 0.5, RZ ;  /* 0x3f00000000037823 */ /* 0x000fc800000000ff */
[----:B------:R-:W-:-:S04]  /*07a0*/  FFMA R2, R3, -R11, 0.5 ;  /* 0x3f00000003027423 */ /* 0x000fc8000000080b */
[----:B------:R-:W-:Y:S01]  /*07b0*/  FFMA R0, R0, R2, R3 ;  /* 0x0000000200007223 */ /* 0x000fe20000000003 */
[----:B-1----:R-:W-:Y:S06]  /*07c0*/  @!P0 BRA `(.L_x_322) ;  /* 0x00000000000c8947 */ /* 0x002fec0003800000 */
[----:B------:R-:W0:Y:S01]  /*07d0*/  LDC R3, c[0x0][0x39c] ;  /* 0x0000e700ff037b82 */ /* 0x000e220000000800 */
[----:B------:R-:W-:-:S07]  /*07e0*/  MOV R2, 0x800 ;  /* 0x0000080000027802 */ /* 0x000fce0000000f00 */
[----:B0--345:R-:W-:Y:S05]  /*07f0*/  CALL.REL.NOINC `($__internal_1_$__cuda_sm3x_div_rn_noftz_f32_slowpath) ;  /* 0x0000000000fc7944 */ /* 0x039fea0003c00000 */
.L_x_322:
[----:B------:R-:W0:Y:S01]  /*0800*/  LDC.64 R16, c[0x0][0x388] ;  /* 0x0000e200ff107b82 */ /* 0x000e220000000a00 */
[----:B------:R-:W-:Y:S02]  /*0810*/  VIADD R12, R12, UR6 ;  /* 0x000000060c0c7c36 */ /* 0x000fe40008000000 */
[C-C-:B---3-5:R-:W-:Y:S01]  /*0820*/  FADD R11, -R14.reuse, R13.reuse ;  /* 0x0000000d0e0b7221 */ /* 0x168fe20000000100 */
[----:B------:R-:W-:Y:S01]  /*0830*/  FADD R13, |R14|, |R13| ;  /* 0x4000000d0e0d7221 */ /* 0x000fe20000000200 */
[----:B------:R-:W-:Y:S01]  /*0840*/  ISETP.GE.U32.AND P0, PT, R7, 0x7, PT ;  /* 0x000000070700780c */ /* 0x000fe20003f06070 */
[----:B------:R-:W-:Y:S02]  /*0850*/  IMAD R15, R12, UR6, R5 ;  /* 0x000000060c0f7c24 */ /* 0x000fe4000f8e0205 */
[-C--:B------:R-:W-:Y:S01]  /*0860*/  FMUL R11, R11, R0.reuse ;  /* 0x000000000b0b7220 */ /* 0x080fe20000400000 */
[----:B------:R-:W-:Y:S01]  /*0870*/  FMUL R13, R13, R0 ;  /* 0x000000000d0d7220 */ /* 0x000fe20000400000 */
[----:B------:R-:W1:Y:S01]  /*0880*/  LDC.64 R2, c[0x0][0x390] ;  /* 0x0000e400ff027b82 */ /* 0x000e620000000a00 */
[----:B------:R-:W-:Y:S01]  /*0890*/  IMAD R15, R15, UR6, R4 ;  /* 0x000000060f0f7c24 */ /* 0x000fe2000f8e0204 */
[----:B------:R-:W-:Y:S04]  /*08a0*/  BSSY.RECONVERGENT B2, `(.L_x_323) ;  /* 0x0000019000027945 */ /* 0x000fe80003800200 */
[----:B------:R-:W-:Y:S01]  /*08b0*/  BSSY.RELIABLE B3, `(.L_x_324) ;  /* 0x0000010000037945 */ /* 0x000fe20003800100 */
[----:B0-----:R-:W-:-:S05]  /*08c0*/  IMAD.WIDE.U32 R16, R15, 0x4, R16 ;  /* 0x000000040f107825 */ /* 0x001fca00078e0010 */
[----:B------:R0:W-:Y:S01]  /*08d0*/  STG.E desc[UR8][R16.64], R11 ;  /* 0x0000000b10007986 */ /* 0x0001e2000c101908 */
[----:B-1----:R-:W-:-:S05]  /*08e0*/  IMAD.WIDE.U32 R2, R15, 0x4, R2 ;  /* 0x000000040f027825 */ /* 0x002fca00078e0002 */
[----:B------:R0:W-:Y:S01]  /*08f0*/  STG.E desc[UR8][R2.64], R13 ;  /* 0x0000000d02007986 */ /* 0x0001e2000c101908 */
[----:B------:R-:W-:Y:S05]  /*0900*/  @!P0 BRA `(.L_x_325) ;  /* 0x0000000000188947 */ /* 0x000fea0003800000 */
[----:B0-----:R-:W0:Y:S01]  /*0910*/  LDC.64 R2, c[0x0][0x380] ;  /* 0x0000e000ff027b82 */ /* 0x001e220000000a00 */
[----:B------:R-:W-:-:S05]  /*0920*/  IADD3 R9, PT, PT, R9, UR6, RZ ;  /* 0x0000000609097c10 */ /* 0x000fca000fffe0ff */
[----:B------:R-:W-:-:S04]  /*0930*/  IMAD R9, R9, UR6, R4 ;  /* 0x0000000609097c24 */ /* 0x000fc8000f8e0204 */
[----:B0-----:R-:W-:-:S05]  /*0940*/  IMAD.WIDE.U32 R2, R9, 0x4, R2 ;  /* 0x0000000409027825 */ /* 0x001fca00078e0002 */
[----:B------:R1:W5:Y:S01]  /*0950*/  LDG.E R9, desc[UR8][R2.64] ;  /* 0x0000000802097981 */ /* 0x000362000c1e1900 */
[----:B------:R-:W-:Y:S05]  /*0960*/  BRA `(.L_x_326) ;  /* 0x0000000000107947 */ /* 0x000fea0003800000 */
.L_x_325:
[----:B------:R1:W2:Y:S01]  /*0970*/  LDS R9, [R8+0x4] ;  /* 0x0000040008097984 */ /* 0x0002a20000000800 */
[----:B------:R-:W-:-:S13]  /*0980*/  ISETP.NE.AND P0, PT, R7, RZ, PT ;  /* 0x000000ff0700720c */ /* 0x000fda0003f05270 */
[----:B------:R-:W-:Y:S05]  /*0990*/  @!P0 BREAK.RELIABLE B3 ;  /* 0x0000000000038942 */ /* 0x000fea0003800100 */
[----:B-1----:R-:W-:Y:S05]  /*09a0*/  @!P0 BRA `(.L_x_327) ;  /* 0x00000000000c8947 */ /* 0x002fea0003800000 */
.L_x_326:
[----:B------:R-:W-:Y:S05]  /*09b0*/  BSYNC.RELIABLE B3 ;  /* 0x0000000000037941 */ /* 0x000fea0003800100 */
.L_x_324:
[----:B----4-:R-:W3:Y:S01]  /*09c0*/  LDS R8, [R8+-0x4] ;  /* 0xfffffc0008087984 */ /* 0x010ee20000000800 */
[----:B------:R-:W-:Y:S05]  /*09d0*/  BRA `(.L_x_328) ;  /* 0x0000000000147947 */ /* 0x000fea0003800000 */
.L_x_327:
[----:B0-----:R-:W0:Y:S01]  /*09e0*/  LDC.64 R2, c[0x0][0x380] ;  /* 0x0000e000ff027b82 */ /* 0x001e220000000a00 */
[----:B------:R-:W-:-:S05]  /*09f0*/  IADD3 R7, PT, PT, R5, -UR6, R10 ;  /* 0x8000000605077c10 */ /* 0x000fca000fffe00a */
[----:B------:R-:W-:-:S04]  /*0a00*/  IMAD R7, R7, UR6, R4 ;  /* 0x0000000607077c24 */ /* 0x000fc8000f8e0204 */
[----:B0-----:R-:W-:-:S05]  /*0a10*/  IMAD.WIDE.U32 R2, R7, 0x4, R2 ;  /* 0x0000000407027825 */ /* 0x001fca00078e0002 */
[----:B----4-:R0:W5:Y:S02]  /*0a20*/  LDG.E R8, desc[UR8][R2.64] ;  /* 0x0000000802087981 */ /* 0x010164000c1e1900 */
.L_x_328:
[----:B------:R-:W-:Y:S05]  /*0a30*/  BSYNC.RECONVERGENT B2 ;  /* 0x0000000000027941 */ /* 0x000fea0003800200 */
.L_x_323:
[----:B------:R-:W-:Y:S05]  /*0a40*/  WARPSYNC.ALL ;  /* 0x0000000000007948 */ /* 0x000fea0003800000 */
[----:B------:R-:W4:Y:S02]  /*0a50*/  LDC R7, c[0x0][0x3a0] ;  /* 0x0000e800ff077b82 */ /* 0x000f240000000800 */
[----:B----4-:R-:W0:Y:S08]  /*0a60*/  MUFU.RCP R0, R7 ;  /* 0x0000000700007308 */ /* 0x010e300000001000 */
[----:B------:R-:W4:Y:S01]  /*0a70*/  FCHK P0, R6, R7 ;  /* 0x0000000706007302 */ /* 0x000f220000000000 */
[----:B01----:R-:W-:-:S04]  /*0a80*/  FFMA R3, R0, -R7, 1 ;  /* 0x3f80000000037423 */ /* 0x003fc80000000807 */
[----:B------:R-:W-:-:S04]  /*0a90*/  FFMA R0, R0, R3, R0 ;  /* 0x0000000300007223 */ /* 0x000fc80000000000 */
[----:B------:R-:W-:-:S04]  /*0aa0*/  FFMA R3, R0, 0.5, RZ ;  /* 0x3f00000000037823 */ /* 0x000fc800000000ff */
[----:B------:R-:W-:-:S04]  /*0ab0*/  FFMA R2, R3, -R7, 0.5 ;  /* 0x3f00000003027423 */ /* 0x000fc80000000807 */
[----:B------:R-:W-:Y:S01]  /*0ac0*/  FFMA R0, R0, R2, R3 ;  /* 0x0000000200007223 */ /* 0x000fe20000000003 */
[----:B----4-:R-:W-:Y:S06]  /*0ad0*/  @!P0 BRA `(.L_x_329) ;  /* 0x00000000000c8947 */ /* 0x010fec0003800000 */
[----:B------:R-:W0:Y:S01]  /*0ae0*/  LDC R3, c[0x0][0x3a0] ;  /* 0x0000e800ff037b82 */ /* 0x000e220000000800 */
[----:B------:R-:W-:-:S07]  /*0af0*/  MOV R2, 0xb10 ;  /* 0x00000b1000027802 */ /* 0x000fce0000000f00 */
[----:B0-23-5:R-:W-:Y:S05]  /*0b00*/  CALL.REL.NOINC `($__internal_1_$__cuda_sm3x_div_rn_noftz_f32_slowpath) ;  /* 0x0000000000387944 */ /* 0x02dfea0003c00000 */
.L_x_329:
[----:B------:R-:W0:Y:S01]  /*0b10*/  LDC.64 R6, c[0x0][0x388] ;  /* 0x0000e200ff067b82 */ /* 0x000e220000000a00 */
[----:B------:R-:W-:-:S04]  /*0b20*/  VIADD R12, R12, UR6 ;  /* 0x000000060c0c7c36 */ /* 0x000fc80008000000 */
[----:B------:R-:W-:Y:S02]  /*0b30*/  IMAD R11, R12, UR6, R5 ;  /* 0x000000060c0b7c24 */ /* 0x000fe4000f8e0205 */
[C-C-:B--23-5:R-:W-:Y:S01]  /*0b40*/  FADD R5, -R8.reuse, R9.reuse ;  /* 0x0000000908057221 */ /* 0x16cfe20000000100 */
[----:B------:R-:W-:Y:S01]  /*0b50*/  FADD R9, |R8|, |R9| ;  /* 0x4000000908097221 */ /* 0x000fe20000000200 */
[----:B------:R-:W1:Y:S01]  /*0b60*/  LDC.64 R2, c[0x0][0x390] ;  /* 0x0000e400ff027b82 */ /* 0x000e620000000a00 */
[----:B------:R-:W-:Y:S02]  /*0b70*/  IMAD R11, R11, UR6, R4 ;  /* 0x000000060b0b7c24 */ /* 0x000fe4000f8e0204 */
[-C--:B------:R-:W-:Y:S01]  /*0b80*/  FMUL R5, R5, R0.reuse ;  /* 0x0000000005057220 */ /* 0x080fe20000400000 */
[----:B------:R-:W-:Y:S01]  /*0b90*/  FMUL R9, R9, R0 ;  /* 0x0000000009097220 */ /* 0x000fe20000400000 */
[----:B0-----:R-:W-:-:S05]  /*0ba0*/  IMAD.WIDE.U32 R6, R11, 0x4, R6 ;  /* 0x000000040b067825 */ /* 0x001fca00078e0006 */
[----:B------:R-:W-:Y:S01]  /*0bb0*/  STG.E desc[UR8][R6.64], R5 ;  /* 0x0000000506007986 */ /* 0x000fe2000c101908 */
[----:B-1----:R-:W-:-:S05]  /*0bc0*/  IMAD.WIDE.U32 R2, R11, 0x4, R2 ;  /* 0x000000040b027825 */ /* 0x002fca00078e0002 */
[----:B------:R-:W-:Y:S01]  /*0bd0*/  STG.E desc[UR8][R2.64], R9 ;  /* 0x0000000902007986 */ /* 0x000fe2000c101908 */
[----:B------:R-:W-:Y:S05]  /*0be0*/  EXIT ;  /* 0x000000000000794d */ /* 0x000fea0003800000 */
        .weak           $__internal_1_$__cuda_sm3x_div_rn_noftz_f32_slowpath
        .type           $__internal_1_$__cuda_sm3x_div_rn_noftz_f32_slowpath,@function
        .size           $__internal_1_$__cuda_sm3x_div_rn_noftz_f32_slowpath,(.L_x_341 - $__internal_1_$__cuda_sm3x_div_rn_noftz_f32_slowpath)
$__internal_1_$__cuda_sm3x_div_rn_noftz_f32_slowpath:
[----:B------:R-:W-:Y:S01]  /*0bf0*/  SHF.R.U32.HI R15, RZ, 0x17, R3 ;  /* 0x00000017ff0f7819 */ /* 0x000fe20000011603 */
[----:B------:R-:W-:Y:S01]  /*0c00*/  HFMA2 R17, -RZ, RZ, 1.75, 0 ;  /* 0x3f000000ff117431 */ /* 0x000fe200000001ff */
[----:B------:R-:W-:Y:S02]  /*0c10*/  SHF.R.U32.HI R18, RZ, 0x17, R6 ;  /* 0x00000017ff127819 */ /* 0x000fe40000011606 */
[----:B------:R-:W-:Y:S02]  /*0c20*/  LOP3.LUT R15, R15, 0xff, RZ, 0xc0, !PT ;  /* 0x000000ff0f0f7812 */ /* 0x000fe400078ec0ff */
[----:B------:R-:W-:Y:S02]  /*0c30*/  LOP3.LUT R18, R18, 0xff, RZ, 0xc0, !PT ;  /* 0x000000ff12127812 */ /* 0x000fe400078ec0ff */
[----:B------:R-:W-:-:S03]  /*0c40*/  IADD3 R20, PT, PT, R15, -0x1, RZ ;  /* 0xffffffff0f147810 */ /* 0x000fc60007ffe0ff */
[----:B------:R-:W-:Y:S01]  /*0c50*/  VIADD R19, R18, 0xffffffff ;  /* 0xffffffff12137836 */ /* 0x000fe20000000000 */
[----:B------:R-:W-:-:S04]  /*0c60*/  ISETP.GT.U32.AND P0, PT, R20, 0xfd, PT ;  /* 0x000000fd1400780c */ /* 0x000fc80003f04070 */
[----:B------:R-:W-:-:S13]  /*0c70*/  ISETP.GT.U32.OR P0, PT, R19, 0xfd, P0 ;  /* 0x000000fd1300780c */ /* 0x000fda0000704470 */
[----:B------:R-:W-:Y:S01]  /*0c80*/  @!P0 IMAD.MOV.U32 R16, RZ, RZ, RZ ;  /* 0x000000ffff108224 */ /* 0x000fe200078e00ff */
[----:B------:R-:W-:Y:S06]  /*0c90*/  @!P0 BRA `(.L_x_330) ;  /* 0x0000000000608947 */ /* 0x000fec0003800000 */
[----:B------:R-:W-:Y:S02]  /*0ca0*/  MOV R0, 0x3f000000 ;  /* 0x3f00000000007802 */ /* 0x000fe40000000f00 */
        /* <DEDUP_REMOVED lines=18> */
[----:B------:R-:W-:Y:S01]  /*0dd0*/  @P0 IMAD.MOV.U32 R16, RZ, RZ, RZ ;  /* 0x000000ffff100224 */ /* 0x000fe200078e00ff */
[----:B------:R-:W-:Y:S01]  /*0de0*/  @!P0 MOV R16, 0xffffffc0 ;  /* 0xffffffc000108802 */ /* 0x000fe20000000f00 */
[----:B------:R-:W-:Y:S01]  /*0df0*/  @!P0 FFMA R17, R0, 1.84467440737095516160e+19, RZ ;  /* 0x5f80000000118823 */ /* 0x000fe200000000ff */
[----:B------:R-:W-:-:S03]  /*0e00*/  @!P1 FFMA R3, R3, 1.84467440737095516160e+19, RZ ;  /* 0x5f80000003039823 */ /* 0x000fc600000000ff */
[----:B------:R-:W-:-:S07]  /*0e10*/  @!P1 VIADD R16, R16, 0x40 ;  /* 0x0000004010109836 */ /* 0x000fce0000000000 */
.L_x_330:
[----:B------:R-:W-:Y:S01]  /*0e20*/  LEA R0, R15, 0xc0800000, 0x17 ;  /* 0xc08000000f007811 */ /* 0x000fe200078eb8ff */
[----:B------:R-:W-:-:S03]  /*0e30*/  VIADD R18, R18, 0xffffff81 ;  /* 0xffffff8112127836 */ /* 0x000fc60000000000 */
[----:B------:R-:W-:Y:S01]  /*0e40*/  IADD3 R19, PT, PT, -R0, R3, RZ ;  /* 0x0000000300137210 */ /* 0x000fe20007ffe1ff */
[----:B------:R-:W-:-:S03]  /*0e50*/  IMAD R0, R18, -0x800000, R17 ;  /* 0xff80000012007824 */ /* 0x000fc600078e0211 */
[----:B------:R0:W1:Y:S01]  /*0e60*/  MUFU.RCP R20, R19 ;  /* 0x0000001300147308 */ /* 0x0000620000001000 */
[----:B------:R-:W-:Y:S01]  /*0e70*/  FADD.FTZ R3, -R19, -RZ ;  /* 0x800000ff13037221 */ /* 0x000fe20000010100 */
[----:B0-----:R-:W-:-:S04]  /*0e80*/  IADD3 R19, PT, PT, R18, 0x7f, -R15 ;  /* 0x0000007f12137810 */ /* 0x001fc80007ffe80f */
[----:B------:R-:W-:Y:S01]  /*0e90*/  IADD3 R19, PT, PT, R19, R16, RZ ;  /* 0x0000001013137210 */ /* 0x000fe20007ffe0ff */
[----:B-1----:R-:W-:-:S04]  /*0ea0*/  FFMA R21, R20, R3, 1 ;  /* 0x3f80000014157423 */ /* 0x002fc80000000003 */
[----:B------:R-:W-:-:S04]  /*0eb0*/  FFMA R17, R20, R21, R20 ;  /* 0x0000001514117223 */ /* 0x000fc80000000014 */
[----:B------:R-:W-:-:S04]  /*0ec0*/  FFMA R20, R0, R17, RZ ;  /* 0x0000001100147223 */ /* 0x000fc800000000ff */
[----:B------:R-:W-:-:S04]  /*0ed0*/  FFMA R21, R3, R20, R0 ;  /* 0x0000001403157223 */ /* 0x000fc80000000000 */
[----:B------:R-:W-:-:S04]  /*0ee0*/  FFMA R20, R17, R21, R20 ;  /* 0x0000001511147223 */ /* 0x000fc80000000014 */
[----:B------:R-:W-:-:S04]  /*0ef0*/  FFMA R3, R3, R20, R0 ;  /* 0x0000001403037223 */ /* 0x000fc80000000000 */
[----:B------:R-:W-:-:S05]  /*0f00*/  FFMA R0, R17, R3, R20 ;  /* 0x0000000311007223 */ /* 0x000fca0000000014 */
[----:B------:R-:W-:-:S04]  /*0f10*/  SHF.R.U32.HI R15, RZ, 0x17, R0 ;  /* 0x00000017ff0f7819 */ /* 0x000fc80000011600 */
[----:B------:R-:W-:-:S04]  /*0f20*/  LOP3.LUT R15, R15, 0xff, RZ, 0xc0, !PT ;  /* 0x000000ff0f0f7812 */ /* 0x000fc800078ec0ff */
[----:B------:R-:W-:-:S05]  /*0f30*/  IADD3 R15, PT, PT, R15, R19, RZ ;  /* 0x000000130f0f7210 */ /* 0x000fca0007ffe0ff */
        /* <DEDUP_REMOVED lines=10> */
[-CC-:B------:R-:W-:Y:S01]  /*0fe0*/  FFMA.RZ R16, R17, R3.reuse, R20.reuse ;  /* 0x0000000311107223 */ /* 0x180fe2000000c014 */
[C---:B------:R-:W-:Y:S02]  /*0ff0*/  ISETP.NE.AND P2, PT, R15.reuse, RZ, PT ;  /* 0x000000ff0f00720c */ /* 0x040fe40003f45270 */
[----:B------:R-:W-:Y:S02]  /*1000*/  ISETP.NE.AND P1, PT, R15, RZ, PT ;  /* 0x000000ff0f00720c */ /* 0x000fe40003f25270 */
[----:B------:R-:W-:Y:S01]  /*1010*/  LOP3.LUT R18, R16, 0x7fffff, RZ, 0xc0, !PT ;  /* 0x007fffff10127812 */ /* 0x000fe200078ec0ff */
[CCC-:B------:R-:W-:Y:S01]  /*1020*/  FFMA.RP R16, R17.reuse, R3.reuse, R20.reuse ;  /* 0x0000000311107223 */ /* 0x1c0fe20000008014 */
[----:B------:R-:W-:Y:S01]  /*1030*/  FFMA.RM R3, R17, R3, R20 ;  /* 0x0000000311037223 */ /* 0x000fe20000004014 */
[----:B------:R-:W-:Y:S02]  /*1040*/  IADD3 R17, PT, PT, R15, 0x20, RZ ;  /* 0x000000200f117810 */ /* 0x000fe40007ffe0ff */
[----:B------:R-:W-:-:S02]  /*1050*/  LOP3.LUT R18, R18, 0x800000, RZ, 0xfc, !PT ;  /* 0x0080000012127812 */ /* 0x000fc400078efcff */
[----:B------:R-:W-:Y:S02]  /*1060*/  IADD3 R15, PT, PT, -R15, RZ, RZ ;  /* 0x000000ff0f0f7210 */ /* 0x000fe40007ffe1ff */
[----:B------:R-:W-:Y:S02]  /*1070*/  SHF.L.U32 R17, R18, R17, RZ ;  /* 0x0000001112117219 */ /* 0x000fe400000006ff */
[----:B------:R-:W-:Y:S02]  /*1080*/  FSETP.NEU.FTZ.AND P0, PT, R16, R3, PT ;  /* 0x000000031000720b */ /* 0x000fe40003f1d000 */
[----:B------:R-:W-:Y:S02]  /*1090*/  SEL R3, R15, RZ, P2 ;  /* 0x000000ff0f037207 */ /* 0x000fe40001000000 */
[----:B------:R-:W-:Y:S02]  /*10a0*/  ISETP.NE.AND P1, PT, R17, RZ, P1 ;  /* 0x000000ff1100720c */ /* 0x000fe40000f25270 */
[----:B------:R-:W-:-:S02]  /*10b0*/  SHF.R.U32.HI R3, RZ, R3, R18 ;  /* 0x00000003ff037219 */ /* 0x000fc40000011612 */
[----:B------:R-:W-:Y:S02]  /*10c0*/  PLOP3.LUT P0, PT, P0, P1, PT, 0xf8, 0x8f ;  /* 0x00000000008f781c */ /* 0x000fe40000703f70 */
[----:B------:R-:W-:Y:S02]  /*10d0*/  SHF.R.U32.HI R16, RZ, 0x1, R3 ;  /* 0x00000001ff107819 */ /* 0x000fe40000011603 */
[----:B------:R-:W-:-:S04]  /*10e0*/  SEL R15, RZ, 0x1, !P0 ;  /* 0x00000001ff0f7807 */ /* 0x000fc80004000000 */
[----:B------:R-:W-:-:S04]  /*10f0*/  LOP3.LUT R18, R15, 0x1, R16, 0xf8, !PT ;  /* 0x000000010f127812 */ /* 0x000fc800078ef810 */
[----:B------:R-:W-:-:S05]  /*1100*/  LOP3.LUT R3, R18, R3, RZ, 0xc0, !PT ;  /* 0x0000000312037212 */ /* 0x000fca00078ec0ff */
[----:B------:R-:W-:-:S05]  /*1110*/  IMAD.IADD R3, R16, 0x1, R3 ;  /* 0x0000000110037824 */ /* 0x000fca00078e0203 */
[----:B------:R-:W-:Y:S01]  /*1120*/  LOP3.LUT R0, R3, R0, RZ, 0xfc, !PT ;  /* 0x0000000003007212 */ /* 0x000fe200078efcff */
[----:B------:R-:W-:Y:S06]  /*1130*/  BRA `(.L_x_337) ;  /* 0x0000000000347947 */ /* 0x000fec0003800000 */
.L_x_336:
[----:B------:R-:W-:-:S04]  /*1140*/  LOP3.LUT R0, R0, 0x80000000, RZ, 0xc0, !PT ;  /* 0x8000000000007812 */ /* 0x000fc800078ec0ff */
[----:B------:R-:W-:Y:S01]  /*1150*/  LOP3.LUT R0, R0, 0x7f800000, RZ, 0xfc, !PT ;  /* 0x7f80000000007812 */ /* 0x000fe200078efcff */
[----:B------:R-:W-:Y:S06]  /*1160*/  BRA `(.L_x_337) ;  /* 0x0000000000287947 */ /* 0x000fec0003800000 */
.L_x_335:
[----:B------:R-:W-:Y:S01]  /*1170*/  LEA R0, R19, R0, 0x17 ;  /* 0x0000000013007211 */ /* 0x000fe200078eb8ff */
[----:B------:R-:W-:Y:S06]  /*1180*/  BRA `(.L_x_337) ;  /* 0x0000000000207947 */ /* 0x000fec0003800000 */
.L_x_334:
[----:B------:R-:W-:-:S04]  /*1190*/  LOP3.LUT R0, R3, 0x80000000, R17, 0x48, !PT ;  /* 0x8000000003007812 */ /* 0x000fc800078e4811 */
[----:B------:R-:W-:Y:S01]  /*11a0*/  LOP3.LUT R0, R0, 0x7f800000, RZ, 0xfc, !PT ;  /* 0x7f80000000007812 */ /* 0x000fe200078efcff */
[----:B------:R-:W-:Y:S06]  /*11b0*/  BRA `(.L_x_337) ;  /* 0x0000000000147947 */ /* 0x000fec0003800000 */
.L_x_333:
[----:B------:R-:W-:Y:S01]  /*11c0*/  LOP3.LUT R0, R3, 0x80000000, R17, 0x48, !PT ;  /* 0x8000000003007812 */ /* 0x000fe200078e4811 */
[----:B------:R-:W-:Y:S06]  /*11d0*/  BRA `(.L_x_337) ;  /* 0x00000000000c7947 */ /* 0x000fec0003800000 */
.L_x_332:
[----:B------:R-:W0:Y:S01]  /*11e0*/  MUFU.RSQ R0, -QNAN ;  /* 0xffc0000000007908 */ /* 0x000e220000001400 */
[----:B------:R-:W-:Y:S05]  /*11f0*/  BRA `(.L_x_337) ;  /* 0x0000000000047947 */ /* 0x000fea0003800000 */
.L_x_331:
[----:B------:R-:W-:-:S07]  /*1200*/  FADD.FTZ R0, R0, R3 ;  /* 0x0000000300007221 */ /* 0x000fce0000010000 */
.L_x_337:
[----:B------:R-:W-:-:S04]  /*1210*/  HFMA2 R3, -RZ, RZ, 0, 0 ;  /* 0x00000000ff037431 */ /* 0x000fc800000001ff */
[----:B0-----:R-:W-:Y:S05]  /*1220*/  RET.REL.NODEC R2 `(_Z15decisionKernel1PfS_S_fffi) ;  /* 0xffffffec02747950 */ /* 0x001fea0003c3ffff */
.L_x_338:
        /* <DEDUP_REMOVED lines=13> */
.L_x_341:


//--------------------- .nv.shared._ZN3cub18CUB_300001_SM_10006detail6reduce28DeviceReduceSingleTileKernelINS2_10policy_hubIfjN4cuda3__47maximumIvEEE10Policy1000EPfSB_iS8_ffNS5_3std3__410__identityEEEvT0_T1_T2_T3_T4_T6_ --------------------------
	.section	.nv.shared._ZN3cub18CUB_300001_SM_10006detail6reduce28DeviceReduceSingleTileKernelINS2_10policy_hubIfjN4cuda3__47maximumIvEEE10Policy1000EPfSB_iS8_ffNS5_3std3__410__identityEEEvT0_T1_T2_T3_T4_T6_,"aw",@nobits
	.sectionflags	@""
	.align	4
.nv.shared._ZN3cub18CUB_300001_SM_10006detail6reduce28DeviceReduceSingleTileKernelINS2_10policy_hubIfjN4cuda3__47maximumIvEEE10Policy1000EPfSB_iS8_ffNS5_3std3__410__identityEEEvT0_T1_T2_T3_T4_T6_:
	.zero		1068


//--------------------- .nv.shared.reserved.0     --------------------------
	.section	.nv.shared.reserved.0,"aw",@nobits
	.weak		__nv_reservedSMEM_offset_0_alias
	.size		__nv_reservedSMEM_offset_0_alias, 0, 64
	.other		__nv_reservedSMEM_offset_0_alias,@"STO_CUDA_RESERVED_SHARED STV_DEFAULT"
__nv_reservedSMEM_offset_0_alias:
	.zero		0
	.zero		64


//--------------------- .nv.global                --------------------------
	.section	.nv.global,"aw",@nobits
.nv.global:
	.type		_ZN34_INTERNAL_1576ef21_4_k_cu_dce3f8766thrust24THRUST_300001_SM_1000_NS12placeholders2_5E,@object
	.size		_ZN34_INTERNAL_1576ef21_4_k_cu_dce3f8766thrust24THRUST_300001_SM_1000_NS12placeholders2_5E,(_ZN34_INTERNAL_1576ef21_4_k_cu_dce3f8764cuda3std3__45__cpo6cbeginE - _ZN34_INTERNAL_1576ef21_4_k_cu_dce3f8766thrust24THRUST_300001_SM_1000_NS12placeholders2_5E)
_ZN34_INTERNAL_1576ef21_4_k_cu_dce3f8766thrust24THRUST_300001_SM_1000_NS12placeholders2_5E:
	.zero		1
	.type		_ZN34_INTERNAL_1576ef21_4_k_cu_dce3f8764cuda3std3__45__cpo6cbeginE,@object
	.size		_ZN34_INTERNAL_1576ef21_4_k_cu_dce3f8764cuda3std3__45__cpo6cbeginE,(_ZN34_INTERNAL_1576ef21_4_k_cu_dce3f8764cuda3std6ranges3__45__cpo6cbeginE - _ZN34_INTERNAL_1576ef21_4_k_cu_dce3f8764cuda3std3__45__cpo6cbeginE)
_ZN34_INTERNAL_1576ef21_4_k_cu_dce3f8764cuda3std3__45__cpo6cbeginE:
	.zero		1
	.type		_ZN34_INTERNAL_1576ef21_4_k_cu_dce3f8764cuda3std6ranges3__45__cpo6cbeginE,@object
	.size		_ZN34_INTERNAL_1576ef21_4_k_cu_dce3f8764cuda3std6ranges3__45__cpo6cbeginE,(_ZN34_INTERNAL_1576ef21_4_k_cu_dce3f8764cuda3std3__48in_placeE - _ZN34_INTERNAL_1576ef21_4_k_cu_dce3f8764cuda3std6ranges3__45__cpo6cbeginE)
_ZN34_INTERNAL_1576ef21_4_k_cu_dce3f8764cuda3std6ranges3__45__cpo6cbeginE:
	.zero		1
	.type		_ZN34_INTERNAL_1576ef21_4_k_cu_dce3f8764cuda3std3__48in_placeE,@object
	.size		_ZN34_INTERNAL_1576ef21_4_k_cu_dce3f8764cuda3std3__48in_placeE,(_ZN34_INTERNAL_1576ef21_4_k_cu_dce3f8764cuda3std6ranges3__45__cpo4sizeE - _ZN34_INTERNAL_1576ef21_4_k_cu_dce3f8764cuda3std3__48in_placeE)
_ZN34_INTERNAL_1576ef21_4_k_cu_dce3f8764cuda3std3__48in_placeE:
	.zero		1
	.type		_ZN34_INTERNAL_1576ef21_4_k_cu_dce3f8764cuda3std6ranges3__45__cpo4sizeE,@object
	.size		_ZN34_INTERNAL_1576ef21_4_k_cu_dce3f8764cuda3std6ranges3__45__cpo4sizeE,(_ZN34_INTERNAL_1576ef21_4_k_cu_dce3f8766thrust24THRUST_300001_SM_1000_NS12placeholders2_9E - _ZN34_INTERNAL_1576ef21_4_k_cu_dce3f8764cuda3std6ranges3__45__cpo4sizeE)
_ZN34_INTERNAL_1576ef21_4_k_cu_dce3f8764cuda3std6ranges3__45__cpo4sizeE:
	.zero		1
	.type		_ZN34_INTERNAL_1576ef21_4_k_cu_dce3f8766thrust24THRUST_300001_SM_1000_NS12placeholders2_9E,@object
	.size		_ZN34_INTERNAL_1576ef21_4_k_cu_dce3f8766thrust24THRUST_300001_SM_1000_NS12placeholders2_9E,(_ZN34_INTERNAL_1576ef21_4_k_cu_dce3f8764cuda3std3__45__cpo7crbeginE - _ZN34_INTERNAL_1576ef21_4_k_cu_dce3f8766thrust24THRUST_300001_SM_1000_NS12placeholders2_9E)
_ZN34_INTERNAL_1576ef21_4_k_cu_dce3f8766thrust24THRUST_300001_SM_1000_NS12placeholders2_9E:
	.zero		1
	.type		_ZN34_INTERNAL_1576ef21_4_k_cu_dce3f8764cuda3std3__45__cpo7crbeginE,@object
	.size		_ZN34_INTERNAL_1576ef21_4_k_cu_dce3f8764cuda3std3__45__cpo7crbeginE,(_ZN34_INTERNAL_1576ef21_4_k_cu_dce3f8764cuda3std6ranges3__45__cpo4nextE - _ZN34_INTERNAL_1576ef21_4_k_cu_dce3f8764cuda3std3__45__cpo7crbeginE)
_ZN34_INTERNAL_1576ef21_4_k_cu_dce3f8764cuda3std3__45__cpo7crbeginE:
	.zero		1
	.type		_ZN34_INTERNAL_1576ef21_4_k_cu_dce3f8764cuda3std6ranges3__45__cpo4nextE,@object
	.size		_ZN34_INTERNAL_1576ef21_4_k_cu_dce3f8764cuda3std6ranges3__45__cpo4nextE,(_ZN34_INTERNAL_1576ef21_4_k_cu_dce3f8764cuda3std6ranges3__45__cpo4swapE - _ZN34_INTERNAL_1576ef21_4_k_cu_dce3f8764cuda3std6ranges3__45__cpo4nextE)
_ZN34_INTERNAL_1576ef21_4_k_cu_dce3f8764cuda3std6ranges3__45__cpo4nextE:
	.zero		1
	.type		_ZN34_INTERNAL_1576ef21_4_k_cu_dce3f8764cuda3std6ranges3__45__cpo4swapE,@object
	.size		_ZN34_INTERNAL_1576ef21_4_k_cu_dce3f8764cuda3std6ranges3__45__cpo4swapE,(_ZN34_INTERNAL_1576ef21_4_k_cu_dce3f8766thrust24THRUST_300001_SM_1000_NS12placeholders2_1E - _ZN34_INTERNAL_1576ef21_4_k_cu_dce3f8764cuda3std6ranges3__45__cpo4swapE)
_ZN34_INTERNAL_1576ef21_4_k_cu_dce3f8764cuda3std6ranges3__45__cpo4swapE:
	.zero		1
	.type		_ZN34_INTERNAL_1576ef21_4_k_cu_dce3f8766thrust24THRUST_300001_SM_1000_NS12placeholders2_1E,@object
	.size		_ZN34_INTERNAL_1576ef21_4_k_cu_dce3f8766thrust24THRUST_300001_SM_1000_NS12placeholders2_1E,(_ZN34_INTERNAL_1576ef21_4_k_cu_dce3f8766thrust24THRUST_300001_SM_1000_NS12placeholders2_3E - _ZN34_INTERNAL_1576ef21_4_k_cu_dce3f8766thrust24THRUST_300001_SM_1000_NS12placeholders2_1E)
_ZN34_INTERNAL_1576ef21_4_k_cu_dce3f8766thrust24THRUST_300001_SM_1000_NS12placeholders2_1E:
	.zero		1
	.type		_ZN34_INTERNAL_1576ef21_4_k_cu_dce3f8766thrust24THRUST_300001_SM_1000_NS12placeholders2_3E,@object
	.size		_ZN34_INTERNAL_1576ef21_4_k_cu_dce3f8766thrust24THRUST_300001_SM_1000_NS12placeholders2_3E,(_ZN34_INTERNAL_1576ef21_4_k_cu_dce3f8764cuda3std3__45__cpo5beginE - _ZN34_INTERNAL_1576ef21_4_k_cu_dce3f8766thrust24THRUST_300001_SM_1000_NS12placeholders2_3E)
_ZN34_INTERNAL_1576ef21_4_k_cu_dce3f8766thrust24THRUST_300001_SM_1000_NS12placeholders2_3E:
	.zero		1
	.type		_ZN34_INTERNAL_1576ef21_4_k_cu_dce3f8764cuda3std3__45__cpo5beginE,@object
	.size		_ZN34_INTERNAL_1576ef21_4_k_cu_dce3f8764cuda3std3__45__cpo5beginE,(_ZN34_INTERNAL_1576ef21_4_k_cu_dce3f8764cuda3std6ranges3__45__cpo5beginE - _ZN34_INTERNAL_1576ef21_4_k_cu_dce3f8764cuda3std3__45__cpo5beginE)
_ZN34_INTERNAL_1576ef21_4_k_cu_dce3f8764cuda3std3__45__cpo5beginE:
	.zero		1
	.type		_ZN34_INTERNAL_1576ef21_4_k_cu_dce3f8764cuda3std6ranges3__45__cpo5beginE,@object
	.size		_ZN34_INTERNAL_1576ef21_4_k_cu_dce3f8764cuda3std6ranges3__45__cpo5beginE,(_ZN34_INTERNAL_1576ef21_4_k_cu_dce3f8764cuda3std3__436_GLOBAL__N__1576ef21_4_k_cu_dce3f8766ignoreE - _ZN34_INTERNAL_1576ef21_4_k_cu_dce3f8764cuda3std6ranges3__45__cpo5beginE)
_ZN34_INTERNAL_1576ef21_4_k_cu_dce3f8764cuda3std6ranges3__45__cpo5beginE:
	.zero		1
	.type		_ZN34_INTERNAL_1576ef21_4_k_cu_dce3f8764cuda3std3__436_GLOBAL__N__1576ef21_4_k_cu_dce3f8766ignoreE,@object
	.size		_ZN34_INTERNAL_1576ef21_4_k_cu_dce3f8764cuda3std3__436_GLOBAL__N__1576ef21_4_k_cu_dce3f8766ignoreE,(_ZN34_INTERNAL_1576ef21_4_k_cu_dce3f8764cuda3std6ranges3__45__cpo4dataE - _ZN34_INTERNAL_1576ef21_4_k_cu_dce3f8764cuda3std3__436_GLOBAL__N__1576ef21_4_k_cu_dce3f8766ignoreE)
_ZN34_INTERNAL_1576ef21_4_k_cu_dce3f8764cuda3std3__436_GLOBAL__N__1576ef21_4_k_cu_dce3f8766ignoreE:
	.zero		1
	.type		_ZN34_INTERNAL_1576ef21_4_k_cu_dce3f8764cuda3std6ranges3__45__cpo4dataE,@object
	.size		_ZN34_INTERNAL_1576ef21_4_k_cu_dce3f8764cuda3std6ranges3__45__cpo4dataE,(_ZN34_INTERNAL_1576ef21_4_k_cu_dce3f8766thrust24THRUST_300001_SM_1000_NS12placeholders2_7E - _ZN34_INTERNAL_1576ef21_4_k_cu_dce3f8764cuda3std6ranges3__45__cpo4dataE)
_ZN34_INTERNAL_1576ef21_4_k_cu_dce3f8764cuda3std6ranges3__45__cpo4dataE:
	.zero		1
	.type		_ZN34_INTERNAL_1576ef21_4_k_cu_dce3f8766thrust24THRUST_300001_SM_1000_NS12placeholders2_7E,@object
	.size		_ZN34_INTERNAL_1576ef21_4_k_cu_dce3f8766thrust24THRUST_300001_SM_1000_NS12placeholders2_7E,(_ZN34_INTERNAL_1576ef21_4_k_cu_dce3f8764cuda3std3__45__cpo6rbeginE - _ZN34_INTERNAL_1576ef21_4_k_cu_dce3f8766thrust24THRUST_300001_SM_1000_NS12placeholders2_7E)
_ZN34_INTERNAL_1576ef21_4_k_cu_dce3f8766thrust24THRUST_300001_SM_1000_NS12placeholders2_7E:
	.zero		1
	.type		_ZN34_INTERNAL_1576ef21_4_k_cu_dce3f8764cuda3std3__45__cpo6rbeginE,@object
	.size		_ZN34_INTERNAL_1576ef21_4_k_cu_dce3f8764cuda3std3__45__cpo6rbeginE,(_ZN34_INTERNAL_1576ef21_4_k_cu_dce3f8764cuda3std6ranges3__45__cpo7advanceE - _ZN34_INTERNAL_1576ef21_4_k_cu_dce3f8764cuda3std3__45__cpo6rbeginE)
_ZN34_INTERNAL_1576ef21_4_k_cu_dce3f8764cuda3std3__45__cpo6rbeginE:
	.zero		1
	.type		_ZN34_INTERNAL_1576ef21_4_k_cu_dce3f8764cuda3std6ranges3__45__cpo7advanceE,@object
	.size		_ZN34_INTERNAL_1576ef21_4_k_cu_dce3f8764cuda3std6ranges3__45__cpo7advanceE,(_ZN34_INTERNAL_1576ef21_4_k_cu_dce3f8764cuda3std3__47nulloptE - _ZN34_INTERNAL_1576ef21_4_k_cu_dce3f8764cuda3std6ranges3__45__cpo7advanceE)
_ZN34_INTERNAL_1576ef21_4_k_cu_dce3f8764cuda3std6ranges3__45__cpo7advanceE:
	.zero		1
	.type		_ZN34_INTERNAL_1576ef21_4_k_cu_dce3f8764cuda3std3__47nulloptE,@object
	.size		_ZN34_INTERNAL_1576ef21_4_k_cu_dce3f8764cuda3std3__47nulloptE,(_ZN34_INTERNAL_1576ef21_4_k_cu_dce3f8764cuda3std6ranges3__45__cpo8distanceE - _ZN34_INTERNAL_1576ef21_4_k_cu_dce3f8764cuda3std3__47nulloptE)
_ZN34_INTERNAL_1576ef21_4_k_cu_dce3f8764cuda3std3__47nulloptE:
	.zero		1
	.type		_ZN34_INTERNAL_1576ef21_4_k_cu_dce3f8764cuda3std6ranges3__45__cpo8distanceE,@object
	.size		_ZN34_INTERNAL_1576ef21_4_k_cu_dce3f8764cuda3std6ranges3__45__cpo8distanceE,(_ZN34_INTERNAL_1576ef21_4_k_cu_dce3f8766thrust24THRUST_300001_SM_1000_NS12placeholders2_6E - _ZN34_INTERNAL_1576ef21_4_k_cu_dce3f8764cuda3std6ranges3__45__cpo8distanceE)
_ZN34_INTERNAL_1576ef21_4_k_cu_dce3f8764cuda3std6ranges3__45__cpo8distanceE:
	.zero		1
	.type		_ZN34_INTERNAL_1576ef21_4_k_cu_dce3f8766thrust24THRUST_300001_SM_1000_NS12placeholders2_6E,@object
	.size		_ZN34_INTERNAL_1576ef21_4_k_cu_dce3f8766thrust24THRUST_300001_SM_1000_NS12placeholders2_6E,(_ZN34_INTERNAL_1576ef21_4_k_cu_dce3f8764cuda3std3__45__cpo4cendE - _ZN34_INTERNAL_1576ef21_4_k_cu_dce3f8766thrust24THRUST_300001_SM_1000_NS12placeholders2_6E)
_ZN34_INTERNAL_1576ef21_4_k_cu_dce3f8766thrust24THRUST_300001_SM_1000_NS12placeholders2_6E:
	.zero		1
	.type		_ZN34_INTERNAL_1576ef21_4_k_cu_dce3f8764cuda3std3__45__cpo4cendE,@object
	.size		_ZN34_INTERNAL_1576ef21_4_k_cu_dce3f8764cuda3std3__45__cpo4cendE,(_ZN34_INTERNAL_1576ef21_4_k_cu_dce3f8764cuda3std6ranges3__45__cpo4cendE - _ZN34_INTERNAL_1576ef21_4_k_cu_dce3f8764cuda3std3__45__cpo4cendE)
_ZN34_INTERNAL_1576ef21_4_k_cu_dce3f8764cuda3std3__45__cpo4cendE:
	.zero		1
	.type		_ZN34_INTERNAL_1576ef21_4_k_cu_dce3f8764cuda3std6ranges3__45__cpo4cendE,@object
	.size		_ZN34_INTERNAL_1576ef21_4_k_cu_dce3f8764cuda3std6ranges3__45__cpo4cendE,(_ZN34_INTERNAL_1576ef21_4_k_cu_dce3f8764cuda3std3__420unreachable_sentinelE - _ZN34_INTERNAL_1576ef21_4_k_cu_dce3f8764cuda3std6ranges3__45__cpo4cendE)
_ZN34_INTERNAL_1576ef21_4_k_cu_dce3f8764cuda3std6ranges3__45__cpo4cendE:
	.zero		1
	.type		_ZN34_INTERNAL_1576ef21_4_k_cu_dce3f8764cuda3std3__420unreachable_sentinelE,@object
	.size		_ZN34_INTERNAL_1576ef21_4_k_cu_dce3f8764cuda3std3__420unreachable_sentinelE,(_ZN34_INTERNAL_1576ef21_4_k_cu_dce3f8764cuda3std6ranges3__45__cpo5ssizeE - _ZN34_INTERNAL_1576ef21_4_k_cu_dce3f8764cuda3std3__420unreachable_sentinelE)
_ZN34_INTERNAL_1576ef21_4_k_cu_dce3f8764cuda3std3__420unreachable_sentinelE:
	.zero		1
	.type		_ZN34_INTERNAL_1576ef21_4_k_cu_dce3f8764cuda3std6ranges3__45__cpo5ssizeE,@object
	.size		_ZN34_INTERNAL_1576ef21_4_k_cu_dce3f8764cuda3std6ranges3__45__cpo5ssizeE,(_ZN34_INTERNAL_1576ef21_4_k_cu_dce3f8766thrust24THRUST_300001_SM_1000_NS12placeholders3_10E - _ZN34_INTERNAL_1576ef21_4_k_cu_dce3f8764cuda3std6ranges3__45__cpo5ssizeE)
_ZN34_INTERNAL_1576ef21_4_k_cu_dce3f8764cuda3std6ranges3__45__cpo5ssizeE:
	.zero		1
	.type		_ZN34_INTERNAL_1576ef21_4_k_cu_dce3f8766thrust24THRUST_300001_SM_1000_NS12placeholders3_10E,@object
	.size		_ZN34_INTERNAL_1576ef21_4_k_cu_dce3f8766thrust24THRUST_300001_SM_1000_NS12placeholders3_10E,(_ZN34_INTERNAL_1576ef21_4_k_cu_dce3f8764cuda3std3__45__cpo5crendE - _ZN34_INTERNAL_1576ef21_4_k_cu_dce3f8766thrust24THRUST_300001_SM_1000_NS12placeholders3_10E)
_ZN34_INTERNAL_1576ef21_4_k_cu_dce3f8766thrust24THRUST_300001_SM_1000_NS12placeholders3_10E:
	.zero		1
	.type		_ZN34_INTERNAL_1576ef21_4_k_cu_dce3f8764cuda3std3__45__cpo5crendE,@object
	.size		_ZN34_INTERNAL_1576ef21_4_k_cu_dce3f8764cuda3std3__45__cpo5crendE,(_ZN34_INTERNAL_1576ef21_4_k_cu_dce3f8764cuda3std6ranges3__45__cpo4prevE - _ZN34_INTERNAL_1576ef21_4_k_cu_dce3f8764cuda3std3__45__cpo5crendE)
_ZN34_INTERNAL_1576ef21_4_k_cu_dce3f8764cuda3std3__45__cpo5crendE:
	.zero		1
	.type		_ZN34_INTERNAL_1576ef21_4_k_cu_dce3f8764cuda3std6ranges3__45__cpo4prevE,@object
	.size		_ZN34_INTERNAL_1576ef21_4_k_cu_dce3f8764cuda3std6ranges3__45__cpo4prevE,(_ZN34_INTERNAL_1576ef21_4_k_cu_dce3f8764cuda3std6ranges3__45__cpo9iter_moveE - _ZN34_INTERNAL_1576ef21_4_k_cu_dce3f8764cuda3std6ranges3__45__cpo4prevE)
_ZN34_INTERNAL_1576ef21_4_k_cu_dce3f8764cuda3std6ranges3__45__cpo4prevE:
	.zero		1
	.type		_ZN34_INTERNAL_1576ef21_4_k_cu_dce3f8764cuda3std6ranges3__45__cpo9iter_moveE,@object
	.size		_ZN34_INTERNAL_1576ef21_4_k_cu_dce3f8764cuda3std6ranges3__45__cpo9iter_moveE,(_ZN34_INTERNAL_1576ef21_4_k_cu_dce3f8766thrust24THRUST_300001_SM_1000_NS12placeholders2_2E - _ZN34_INTERNAL_1576ef21_4_k_cu_dce3f8764cuda3std6ranges3__45__cpo9iter_moveE)
_ZN34_INTERNAL_1576ef21_4_k_cu_dce3f8764cuda3std6ranges3__45__cpo9iter_moveE:
	.zero		1
	.type		_ZN34_INTERNAL_1576ef21_4_k_cu_dce3f8766thrust24THRUST_300001_SM_1000_NS12placeholders2_2E,@object
	.size		_ZN34_INTERNAL_1576ef21_4_k_cu_dce3f8766thrust24THRUST_300001_SM_1000_NS12placeholders2_2E,(_ZN34_INTERNAL_1576ef21_4_k_cu_dce3f8766thrust24THRUST_300001_SM_1000_NS12placeholders2_4E - _ZN34_INTERNAL_1576ef21_4_k_cu_dce3f8766thrust24THRUST_300001_SM_1000_NS12placeholders2_2E)
_ZN34_INTERNAL_1576ef21_4_k_cu_dce3f8766thrust24THRUST_300001_SM_1000_NS12placeholders2_2E:
	.zero		1
	.type		_ZN34_INTERNAL_1576ef21_4_k_cu_dce3f8766thrust24THRUST_300001_SM_1000_NS12placeholders2_4E,@object
	.size		_ZN34_INTERNAL_1576ef21_4_k_cu_dce3f8766thrust24THRUST_300001_SM_1000_NS12placeholders2_4E,(_ZN34_INTERNAL_1576ef21_4_k_cu_dce3f8764cuda3std3__45__cpo3endE - _ZN34_INTERNAL_1576ef21_4_k_cu_dce3f8766thrust24THRUST_300001_SM_1000_NS12placeholders2_4E)
_ZN34_INTERNAL_1576ef21_4_k_cu_dce3f8766thrust24THRUST_300001_SM_1000_NS12placeholders2_4E:
	.zero		1
	.type		_ZN34_INTERNAL_1576ef21_4_k_cu_dce3f8764cuda3std3__45__cpo3endE,@object
	.size		_ZN34_INTERNAL_1576ef21_4_k_cu_dce3f8764cuda3std3__45__cpo3endE,(_ZN34_INTERNAL_1576ef21_4_k_cu_dce3f8764cuda3std6ranges3__45__cpo3endE - _ZN34_INTERNAL_1576ef21_4_k_cu_dce3f8764cuda3std3__45__cpo3endE)
_ZN34_INTERNAL_1576ef21_4_k_cu_dce3f8764cuda3std3__45__cpo3endE:
	.zero		1
	.type		_ZN34_INTERNAL_1576ef21_4_k_cu_dce3f8764cuda3std6ranges3__45__cpo3endE,@object
	.size		_ZN34_INTERNAL_1576ef21_4_k_cu_dce3f8764cuda3std6ranges3__45__cpo3endE,(_ZN34_INTERNAL_1576ef21_4_k_cu_dce3f8764cuda3std3__419piecewise_constructE - _ZN34_INTERNAL_1576ef21_4_k_cu_dce3f8764cuda3std6ranges3__45__cpo3endE)
_ZN34_INTERNAL_1576ef21_4_k_cu_dce3f8764cuda3std6ranges3__45__cpo3endE:
	.zero		1
	.type		_ZN34_INTERNAL_1576ef21_4_k_cu_dce3f8764cuda3std3__419piecewise_constructE,@object
	.size		_ZN34_INTERNAL_1576ef21_4_k_cu_dce3f8764cuda3std3__419piecewise_constructE,(_ZN34_INTERNAL_1576ef21_4_k_cu_dce3f8764cuda3std6ranges3__45__cpo5cdataE - _ZN34_INTERNAL_1576ef21_4_k_cu_dce3f8764cuda3std3__419piecewise_constructE)
_ZN34_INTERNAL_1576ef21_4_k_cu_dce3f8764cuda3std3__419piecewise_constructE:
	.zero		1
	.type		_ZN34_INTERNAL_1576ef21_4_k_cu_dce3f8764cuda3std6ranges3__45__cpo5cdataE,@object
	.size		_ZN34_INTERNAL_1576ef21_4_k_cu_dce3f8764cuda3std6ranges3__45__cpo5cdataE,(_ZN34_INTERNAL_1576ef21_4_k_cu_dce3f8766thrust24THRUST_300001_SM_1000_NS12placeholders2_8E - _ZN34_INTERNAL_1576ef21_4_k_cu_dce3f8764cuda3std6ranges3__45__cpo5cdataE)
_ZN34_INTERNAL_1576ef21_4_k_cu_dce3f8764cuda3std6ranges3__45__cpo5cdataE:
	.zero		1
	.type		_ZN34_INTERNAL_1576ef21_4_k_cu_dce3f8766thrust24THRUST_300001_SM_1000_NS12placeholders2_8E,@object
	.size		_ZN34_INTERNAL_1576ef21_4_k_cu_dce3f8766thrust24THRUST_300001_SM_1000_NS12placeholders2_8E,(_ZN34_INTERNAL_1576ef21_4_k_cu_dce3f8764cuda3std3__45__cpo4rendE - _ZN34_INTERNAL_1576ef21_4_k_cu_dce3f8766thrust24THRUST_300001_SM_1000_NS12placeholders2_8E)
_ZN34_INTERNAL_1576ef21_4_k_cu_dce3f8766thrust24THRUST_300001_SM_1000_NS12placeholders2_8E:
	.zero		1
	.type		_ZN34_INTERNAL_1576ef21_4_k_cu_dce3f8764cuda3std3__45__cpo4rendE,@object
	.size		_ZN34_INTERNAL_1576ef21_4_k_cu_dce3f8764cuda3std3__45__cpo4rendE,(_ZN34_INTERNAL_1576ef21_4_k_cu_dce3f8764cuda3std6ranges3__45__cpo9iter_swapE - _ZN34_INTERNAL_1576ef21_4_k_cu_dce3f8764cuda3std3__45__cpo4rendE)
_ZN34_INTERNAL_1576ef21_4_k_cu_dce3f8764cuda3std3__45__cpo4rendE:
	.zero		1
	.type		_ZN34_INTERNAL_1576ef21_4_k_cu_dce3f8764cuda3std6ranges3__45__cpo9iter_swapE,@object
	.size		_ZN34_INTERNAL_1576ef21_4_k_cu_dce3f8764cuda3std6ranges3__45__cpo9iter_swapE,(_ZN34_INTERNAL_1576ef21_4_k_cu_dce3f8764cuda3std3__48unexpectE - _ZN34_INTERNAL_1576ef21_4_k_cu_dce3f8764cuda3std6ranges3__45__cpo9iter_swapE)
_ZN34_INTERNAL_1576ef21_4_k_cu_dce3f8764cuda3std6ranges3__45__cpo9iter_swapE:
	.zero		1
	.type		_ZN34_INTERNAL_1576ef21_4_k_cu_dce3f8764cuda3std3__48unexpectE,@object
	.size		_ZN34_INTERNAL_1576ef21_4_k_cu_dce3f8764cuda3std3__48unexpectE,(_ZN34_INTERNAL_1576ef21_4_k_cu_dce3f8766thrust24THRUST_300001_SM_1000_NS6system6detail10sequential3seqE - _ZN34_INTERNAL_1576ef21_4_k_cu_dce3f8764cuda3std3__48unexpectE)
_ZN34_INTERNAL_1576ef21_4_k_cu_dce3f8764cuda3std3__48unexpectE:
	.zero		1
	.type		_ZN34_INTERNAL_1576ef21_4_k_cu_dce3f8766thrust24THRUST_300001_SM_1000_NS6system6detail10sequential3seqE,@object
	.size		_ZN34_INTERNAL_1576ef21_4_k_cu_dce3f8766thrust24THRUST_300001_SM_1000_NS6system6detail10sequential3seqE,(.L_29 - _ZN34_INTERNAL_1576ef21_4_k_cu_dce3f8766thrust24THRUST_300001_SM_1000_NS6system6detail10sequential3seqE)
_ZN34_INTERNAL_1576ef21_4_k_cu_dce3f8766thrust24THRUST_300001_SM_1000_NS6system6detail10sequential3seqE:
	.zero		1
.L_29:


//--------------------- .nv.shared._ZN3cub18CUB_300001_SM_10006detail6reduce18DeviceReduceKernelINS2_10policy_hubIfjN4cuda3__47maximumIvEEE10Policy1000EPfjS8_fNS5_3std3__410__identityEEEvT0_PT3_T1_NS0_13GridEvenShareISI_EET2_T4_ --------------------------
	.section	.nv.shared._ZN3cub18CUB_300001_SM_10006detail6reduce18DeviceReduceKernelINS2_10policy_hubIfjN4cuda3__47maximumIvEEE10Policy1000EPfjS8_fNS5_3std3__410__identityEEEvT0_PT3_T1_NS0_13GridEvenShareISI_EET2_T4_,"aw",@nobits
	.sectionflags	@""
	.align	4
.nv.shared._ZN3cub18CUB_300001_SM_10006detail6reduce18DeviceReduceKernelINS2_10policy_hubIfjN4cuda3__47maximumIvEEE10Policy1000EPfjS8_fNS5_3std3__410__identityEEEvT0_PT3_T1_NS0_13GridEvenShareISI_EET2_T4_:
	.zero		1068


//--------------------- .nv.shared._ZN3cub18CUB_300001_SM_10006detail6reduce28DeviceReduceSingleTileKernelINS2_10policy_hubIfjN4cuda3__47maximumIvEEE10Policy1000EPfSB_jS8_ffNS5_3std3__410__identityEEEvT0_T1_T2_T3_T4_T6_ --------------------------
	.section	.nv.shared._ZN3cub18CUB_300001_SM_10006detail6reduce28DeviceReduceSingleTileKernelINS2_10policy_hubIfjN4cuda3__47maximumIvEEE10Policy1000EPfSB_jS8_ffNS5_3std3__410__identityEEEvT0_T1_T2_T3_T4_T6_,"aw",@nobits
	.sectionflags	@""
	.align	4
.nv.shared._ZN3cub18CUB_300001_SM_10006detail6reduce28DeviceReduceSingleTileKernelINS2_10policy_hubIfjN4cuda3__47maximumIvEEE10Policy1000EPfSB_jS8_ffNS5_3std3__410__identityEEEvT0_T1_T2_T3_T4_T6_:
	.zero		1068


//--------------------- .nv.shared._Z15decisionKernel2PfS_S_ffffi --------------------------
	.section	.nv.shared._Z15decisionKernel2PfS_S_ffffi,"aw",@nobits
	.sectionflags	@""
	.align	4
.nv.shared._Z15decisionKernel2PfS_S_ffffi:
	.zero		13312


//--------------------- .nv.shared._Z15decisionKernel1PfS_S_fffi --------------------------
	.section	.nv.shared._Z15decisionKernel1PfS_S_fffi,"aw",@nobits
	.sectionflags	@""
	.align	4
.nv.shared._Z15decisionKernel1PfS_S_fffi:
	.zero		3072


//--------------------- .nv.constant0._ZN3cub18CUB_300001_SM_10006detail6reduce28DeviceReduceSingleTileKernelINS2_10policy_hubIfjN4cuda3__47maximumIvEEE10Policy1000EPfSB_iS8_ffNS5_3std3__410__identityEEEvT0_T1_T2_T3_T4_T6_ --------------------------
	.section	.nv.constant0._ZN3cub18CUB_300001_SM_10006detail6reduce28DeviceReduceSingleTileKernelINS2_10policy_hubIfjN4cuda3__47maximumIvEEE10Policy1000EPfSB_iS8_ffNS5_3std3__410__identityEEEvT0_T1_T2_T3_T4_T6_,"a",@progbits
	.sectionflags	@""
	.align	4
.nv.constant0._ZN3cub18CUB_300001_SM_10006detail6reduce28DeviceReduceSingleTileKernelINS2_10policy_hubIfjN4cuda3__47maximumIvEEE10Policy1000EPfSB_iS8_ffNS5_3std3__410__identityEEEvT0_T1_T2_T3_T4_T6_:
	.zero		925


//--------------------- .nv.constant0._ZN3cub18CUB_300001_SM_10006detail6reduce18DeviceReduceKernelINS2_10policy_hubIfjN4cuda3__47maximumIvEEE10Policy1000EPfjS8_fNS5_3std3__410__identityEEEvT0_PT3_T1_NS0_13GridEvenShareISI_EET2_T4_ --------------------------
	.section	.nv.constant0._ZN3cub18CUB_300001_SM_10006detail6reduce18DeviceReduceKernelINS2_10policy_hubIfjN4cuda3__47maximumIvEEE10Policy1000EPfjS8_fNS5_3std3__410__identityEEEvT0_PT3_T1_NS0_13GridEvenShareISI_EET2_T4_,"a",@progbits
	.sectionflags	@""
	.align	4
.nv.constant0._ZN3cub18CUB_300001_SM_10006detail6reduce18DeviceReduceKernelINS2_10policy_hubIfjN4cuda3__47maximumIvEEE10Policy1000EPfjS8_fNS5_3std3__410__identityEEEvT0_PT3_T1_NS0_13GridEvenShareISI_EET2_T4_:
	.zero		958


//--------------------- .nv.constant0._ZN3cub18CUB_300001_SM_10006detail6reduce28DeviceReduceSingleTileKernelINS2_10policy_hubIfjN4cuda3__47maximumIvEEE10Policy1000EPfSB_jS8_ffNS5_3std3__410__identityEEEvT0_T1_T2_T3_T4_T6_ --------------------------
	.section	.nv.constant0._ZN3cub18CUB_300001_SM_10006detail6reduce28DeviceReduceSingleTileKernelINS2_10policy_hubIfjN4cuda3__47maximumIvEEE10Policy1000EPfSB_jS8_ffNS5_3std3__410__identityEEEvT0_T1_T2_T3_T4_T6_,"a",@progbits
	.sectionflags	@""
	.align	4
.nv.constant0._ZN3cub18CUB_300001_SM_10006detail6reduce28DeviceReduceSingleTileKernelINS2_10policy_hubIfjN4cuda3__47maximumIvEEE10Policy1000EPfSB_jS8_ffNS5_3std3__410__identityEEEvT0_T1_T2_T3_T4_T6_:
	.zero		925


//--------------------- .nv.constant0._ZN3cub18CUB_300001_SM_10006detail11EmptyKernelIvEEvv --------------------------
	.section	.nv.constant0._ZN3cub18CUB_300001_SM_10006detail11EmptyKernelIvEEvv,"a",@progbits
	.sectionflags	@""
	.align	4
.nv.constant0._ZN3cub18CUB_300001_SM_10006detail11EmptyKernelIvEEvv:
	.zero		896


//--------------------- .nv.constant0._Z15decisionKernel2PfS_S_ffffi --------------------------
	.section	.nv.constant0._Z15decisionKernel2PfS_S_ffffi,"a",@progbits
	.sectionflags	@""
	.align	4
.nv.constant0._Z15decisionKernel2PfS_S_ffffi:
	.zero		940


//--------------------- .nv.constant0._Z15decisionKernel1PfS_S_fffi --------------------------
	.section	.nv.constant0._Z15decisionKernel1PfS_S_fffi,"a",@progbits
	.sectionflags	@""
	.align	4
.nv.constant0._Z15decisionKernel1PfS_S_fffi:
	.zero		936


//--------------------- SYMBOLS --------------------------

	.type		.nv.reservedSmem.offset0,@object
	.size		.nv.reservedSmem.offset0,0x4
	.type		.nv.reservedSmem.cap,@object
	.size		.nv.reservedSmem.cap,0x4
